// auto-generated by cutlass_sweep.gemm — config: {"arch": "sm_90", "cluster_m": 2, "cluster_n": 1, "dtype": "fp16", "dtype_b": "fp16", "layout": "nt", "stages": 0, "tile_k": 32, "tile_m": 512, "tile_n": 240}
#include "cutlass/cutlass.h"
#include "cutlass/gemm/collective/collective_builder.hpp"
#include "cutlass/gemm/device/gemm_universal_adapter.h"
#include "cutlass/gemm/kernel/gemm_universal.hpp"
#include "cutlass/epilogue/collective/collective_builder.hpp"

using ElemA = cutlass::half_t;
using ElemB = cutlass::half_t;
using ElemCD = cutlass::half_t;
using Acc  = float;
using TileShape    = cute::Shape<cute::_512, cute::_240, cute::_32>;
using ClusterShape = cute::Shape<cute::_2, cute::_1, cute::_1>;

using CollectiveEpilogue = typename cutlass::epilogue::collective::CollectiveBuilder<
    cutlass::arch::Sm90, cutlass::arch::OpClassTensorOp,
    TileShape, ClusterShape,
    cutlass::epilogue::collective::EpilogueTileAuto,
    Acc, Acc,
    ElemCD, cutlass::layout::RowMajor, 128 / cutlass::sizeof_bits<ElemCD>::value,
    ElemCD, cutlass::layout::RowMajor, 128 / cutlass::sizeof_bits<ElemCD>::value,
    cutlass::epilogue::collective::EpilogueScheduleAuto
  >::CollectiveOp;

using CollectiveMainloop = typename cutlass::gemm::collective::CollectiveBuilder<
    cutlass::arch::Sm90, cutlass::arch::OpClassTensorOp,
    ElemA, cutlass::layout::RowMajor, 128 / cutlass::sizeof_bits<ElemA>::value,
    ElemB, cutlass::layout::ColumnMajor, 128 / cutlass::sizeof_bits<ElemB>::value,
    Acc,
    TileShape, ClusterShape,
    cutlass::gemm::collective::StageCountAutoCarveout<static_cast<int>(sizeof(typename CollectiveEpilogue::SharedStorage))>,
    cutlass::gemm::collective::KernelScheduleAuto
  >::CollectiveOp;

using GemmKernel = cutlass::gemm::kernel::GemmUniversal<
    cute::Shape<int,int,int,int>,
    CollectiveMainloop,
    CollectiveEpilogue
>;
using Gemm = cutlass::gemm::device::GemmUniversalAdapter<GemmKernel>;

// Force the device kernel symbol into the cubin without needing a host main.
auto* _anchor = &cutlass::device_kernel<GemmKernel>;


// ===== COMPILED SASS (sm_90a) =====

	.target	sm_90a

	.elftype	@"ET_EXEC"


//--------------------- .note.nv.tkinfo           --------------------------
	.section	.note.nv.tkinfo,"",@"SHT_NOTE"
	.sectionflags	@"SHF_NOTE_NV_TKINFO"
	.tkinfo
        /*0018*/ 	.word	0x00000002
        /*0030*/ 	.string	""
        /*0030*/ 	.string	"ptxas"
        /*0030*/ 	.string	"Cuda compilation tools, release 13.0, V13.0.88"
        /*0030*/ 	.string	"Build cuda_13.0.r13.0/compiler.36424714_0"
        /*0030*/ 	.string	"-arch sm_90a -m 64 "



//--------------------- .note.nv.cuinfo           --------------------------
	.section	.note.nv.cuinfo,"",@"SHT_NOTE"
	.sectionflags	@"SHF_NOTE_NV_CUINFO"
        /*0018*/ 	.short	0x0002
        /*001a*/ 	.short	0x005a
        /*001c*/ 	.short	0x0082
	.zero		2


//--------------------- .nv.info                  --------------------------
	.section	.nv.info,"",@"SHT_CUDA_INFO"
	.align	4


	//----- nvinfo : EIATTR_REGCOUNT
	.align		4
        /*0000*/ 	.byte	0x04, 0x2f
        /*0002*/ 	.short	(.L_15 - .L_14)
	.align		4
.L_14:
        /*0004*/ 	.word	index@(_ZN7cutlass13device_kernelINS_4gemm6kernel13GemmUniversalIN4cute5tupleIJiiiiEEENS1_10collective13CollectiveMmaINS1_34MainloopSm90TmaGmmaWarpSpecializedILi4ENS5_IJNS4_1CILi2EEENSA_ILi1EEESC_EEENS1_35KernelTmaWarpSpecializedCooperativeEEENS5_IJNSA_ILi512EEENSA_ILi240EEENSA_ILi32EEEEEENS_6half_tENS5_IJlSC_lEEESK_SL_NS4_8TiledMMAINS4_8MMA_AtomIJNS4_4SM904GMMA25MMA_64x16x16_F32F16F16_SSILNSP_5MajorE0ELSR_0ELNSP_7ScaleInE1ELSS_1EEEEEENS4_6LayoutISD_NS5_IJSC_NSA_ILi0EEESW_EEEEENS5_IJNS4_10UnderscoreESZ_SZ_EEEEENS4_13SM90_TMA_LOADENS4_14ComposedLayoutINS4_7SwizzleILi2ELi4ELi3EEENS4_18smem_ptr_flag_bitsILi16EEENSV_INS5_IJNSA_ILi8EEESI_EEENS5_IJSI_SC_EEEEEEEvNS4_8identityENS4_23SM90_TMA_LOAD_MULTICASTES1C_vS1D_EENS_8epilogue10collective6detail29Sm90TmaWarpSpecializedAdapterINS1H_15DefaultEpilogueISK_SL_SL_NS1G_6thread17LinearCombinationISK_Li1EffLNS1L_9ScaleType4KindE0ELNS_15FloatRoundStyleE2ESK_EENS1_15EpilogueDefaultEEEEEvvEEEEvNT_6ParamsE)
        /*0008*/ 	.word	0x000000a8


	//----- nvinfo : EIATTR_FRAME_SIZE
	.align		4
.L_15:
        /*000c*/ 	.byte	0x04, 0x11
        /*000e*/ 	.short	(.L_17 - .L_16)
	.align		4
.L_16:
        /*0010*/ 	.word	index@(_ZN7cutlass13device_kernelINS_4gemm6kernel13GemmUniversalIN4cute5tupleIJiiiiEEENS1_10collective13CollectiveMmaINS1_34MainloopSm90TmaGmmaWarpSpecializedILi4ENS5_IJNS4_1CILi2EEENSA_ILi1EEESC_EEENS1_35KernelTmaWarpSpecializedCooperativeEEENS5_IJNSA_ILi512EEENSA_ILi240EEENSA_ILi32EEEEEENS_6half_tENS5_IJlSC_lEEESK_SL_NS4_8TiledMMAINS4_8MMA_AtomIJNS4_4SM904GMMA25MMA_64x16x16_F32F16F16_SSILNSP_5MajorE0ELSR_0ELNSP_7ScaleInE1ELSS_1EEEEEENS4_6LayoutISD_NS5_IJSC_NSA_ILi0EEESW_EEEEENS5_IJNS4_10UnderscoreESZ_SZ_EEEEENS4_13SM90_TMA_LOADENS4_14ComposedLayoutINS4_7SwizzleILi2ELi4ELi3EEENS4_18smem_ptr_flag_bitsILi16EEENSV_INS5_IJNSA_ILi8EEESI_EEENS5_IJSI_SC_EEEEEEEvNS4_8identityENS4_23SM90_TMA_LOAD_MULTICASTES1C_vS1D_EENS_8epilogue10collective6detail29Sm90TmaWarpSpecializedAdapterINS1H_15DefaultEpilogueISK_SL_SL_NS1G_6thread17LinearCombinationISK_Li1EffLNS1L_9ScaleType4KindE0ELNS_15FloatRoundStyleE2ESK_EENS1_15EpilogueDefaultEEEEEvvEEEEvNT_6ParamsE)
        /*0014*/ 	.word	0x000008b0


	//----- nvinfo : EIATTR_MIN_STACK_SIZE
	.align		4
.L_17:
        /*0018*/ 	.byte	0x04, 0x12
        /*001a*/ 	.short	(.L_19 - .L_18)
	.align		4
.L_18:
        /*001c*/ 	.word	index@(_ZN7cutlass13device_kernelINS_4gemm6kernel13GemmUniversalIN4cute5tupleIJiiiiEEENS1_10collective13CollectiveMmaINS1_34MainloopSm90TmaGmmaWarpSpecializedILi4ENS5_IJNS4_1CILi2EEENSA_ILi1EEESC_EEENS1_35KernelTmaWarpSpecializedCooperativeEEENS5_IJNSA_ILi512EEENSA_ILi240EEENSA_ILi32EEEEEENS_6half_tENS5_IJlSC_lEEESK_SL_NS4_8TiledMMAINS4_8MMA_AtomIJNS4_4SM904GMMA25MMA_64x16x16_F32F16F16_SSILNSP_5MajorE0ELSR_0ELNSP_7ScaleInE1ELSS_1EEEEEENS4_6LayoutISD_NS5_IJSC_NSA_ILi0EEESW_EEEEENS5_IJNS4_10UnderscoreESZ_SZ_EEEEENS4_13SM90_TMA_LOADENS4_14ComposedLayoutINS4_7SwizzleILi2ELi4ELi3EEENS4_18smem_ptr_flag_bitsILi16EEENSV_INS5_IJNSA_ILi8EEESI_EEENS5_IJSI_SC_EEEEEEEvNS4_8identityENS4_23SM90_TMA_LOAD_MULTICASTES1C_vS1D_EENS_8epilogue10collective6detail29Sm90TmaWarpSpecializedAdapterINS1H_15DefaultEpilogueISK_SL_SL_NS1G_6thread17LinearCombinationISK_Li1EffLNS1L_9ScaleType4KindE0ELNS_15FloatRoundStyleE2ESK_EENS1_15EpilogueDefaultEEEEEvvEEEEvNT_6ParamsE)
        /*0020*/ 	.word	0x000008b0
.L_19:


//--------------------- .nv.compat                --------------------------
	.section	.nv.compat,"",@"SHT_CUDA_COMPAT_INFO"
	.align	4
        /*0000*/ 	.byte	0x02, 0x09, 0x01, 0x00, 0x02, 0x02, 0x04, 0x00, 0x02, 0x05, 0x05, 0x00, 0x03, 0x07, 0x01, 0x01
        /*0010*/ 	.byte	0x02, 0x03, 0x01, 0x00, 0x02, 0x06, 0x01, 0x00, 0x04, 0x0b, 0x08, 0x00, 0x00, 0x00, 0x00, 0x00
        /*0020*/ 	.byte	0x00, 0x00, 0x00, 0x00


//--------------------- .nv.info._ZN7cutlass13device_kernelINS_4gemm6kernel13GemmUniversalIN4cute5tupleIJiiiiEEENS1_10collective13CollectiveMmaINS1_34MainloopSm90TmaGmmaWarpSpecializedILi4ENS5_IJNS4_1CILi2EEENSA_ILi1EEESC_EEENS1_35KernelTmaWarpSpecializedCooperativeEEENS5_IJNSA_ILi512EEENSA_ILi240EEENSA_ILi32EEEEEENS_6half_tENS5_IJlSC_lEEESK_SL_NS4_8TiledMMAINS4_8MMA_AtomIJNS4_4SM904GMMA25MMA_64x16x16_F32F16F16_SSILNSP_5MajorE0ELSR_0ELNSP_7ScaleInE1ELSS_1EEEEEENS4_6LayoutISD_NS5_IJSC_NSA_ILi0EEESW_EEEEENS5_IJNS4_10UnderscoreESZ_SZ_EEEEENS4_13SM90_TMA_LOADENS4_14ComposedLayoutINS4_7SwizzleILi2ELi4ELi3EEENS4_18smem_ptr_flag_bitsILi16EEENSV_INS5_IJNSA_ILi8EEESI_EEENS5_IJSI_SC_EEEEEEEvNS4_8identityENS4_23SM90_TMA_LOAD_MULTICASTES1C_vS1D_EENS_8epilogue10collective6detail29Sm90TmaWarpSpecializedAdapterINS1H_15DefaultEpilogueISK_SL_SL_NS1G_6thread17LinearCombinationISK_Li1EffLNS1L_9ScaleType4KindE0ELNS_15FloatRoundStyleE2ESK_EENS1_15EpilogueDefaultEEEEEvvEEEEvNT_6ParamsE --------------------------
	.section	.nv.info._ZN7cutlass13device_kernelINS_4gemm6kernel13GemmUniversalIN4cute5tupleIJiiiiEEENS1_10collective13CollectiveMmaINS1_34MainloopSm90TmaGmmaWarpSpecializedILi4ENS5_IJNS4_1CILi2EEENSA_ILi1EEESC_EEENS1_35KernelTmaWarpSpecializedCooperativeEEENS5_IJNSA_ILi512EEENSA_ILi240EEENSA_ILi32EEEEEENS_6half_tENS5_IJlSC_lEEESK_SL_NS4_8TiledMMAINS4_8MMA_AtomIJNS4_4SM904GMMA25MMA_64x16x16_F32F16F16_SSILNSP_5MajorE0ELSR_0ELNSP_7ScaleInE1ELSS_1EEEEEENS4_6LayoutISD_NS5_IJSC_NSA_ILi0EEESW_EEEEENS5_IJNS4_10UnderscoreESZ_SZ_EEEEENS4_13SM90_TMA_LOADENS4_14ComposedLayoutINS4_7SwizzleILi2ELi4ELi3EEENS4_18smem_ptr_flag_bitsILi16EEENSV_INS5_IJNSA_ILi8EEESI_EEENS5_IJSI_SC_EEEEEEEvNS4_8identityENS4_23SM90_TMA_LOAD_MULTICASTES1C_vS1D_EENS_8epilogue10collective6detail29Sm90TmaWarpSpecializedAdapterINS1H_15DefaultEpilogueISK_SL_SL_NS1G_6thread17LinearCombinationISK_Li1EffLNS1L_9ScaleType4KindE0ELNS_15FloatRoundStyleE2ESK_EENS1_15EpilogueDefaultEEEEEvvEEEEvNT_6ParamsE,"",@"SHT_CUDA_INFO"
	.sectionflags	@""
	.align	4


	//----- nvinfo : EIATTR_CUDA_API_VERSION
	.align		4
        /*0000*/ 	.byte	0x04, 0x37
        /*0002*/ 	.short	(.L_21 - .L_20)
.L_20:
        /*0004*/ 	.word	0x00000082


	//----- nvinfo : EIATTR_KPARAM_INFO
	.align		4
.L_21:
        /*0008*/ 	.byte	0x04, 0x17
        /*000a*/ 	.short	(.L_23 - .L_22)
.L_22:
        /*000c*/ 	.word	0x00000000
        /*0010*/ 	.short	0x0000
        /*0012*/ 	.short	0x0070
        /*0014*/ 	.byte	0x00, 0xf0, 0x01, 0x10


	//----- nvinfo : EIATTR_SPARSE_MMA_MASK
	.align		4
.L_23:
        /*0018*/ 	.byte	0x03, 0x50
        /*001a*/ 	.short	0x0000


	//----- nvinfo : EIATTR_MAXREG_COUNT
	.align		4
        /*001c*/ 	.byte	0x03, 0x1b
        /*001e*/ 	.short	0x00a8


	//----- nvinfo : EIATTR_NUM_BARRIERS
	.align		4
        /*0020*/ 	.byte	0x02, 0x4c
        /*0022*/ 	.byte	0x01
	.zero		1


	//----- nvinfo : EIATTR_EXTERNS
	.align		4
        /*0024*/ 	.byte	0x04, 0x0f
        /*0026*/ 	.short	(.L_25 - .L_24)


	//   ....[0]....
	.align		4
.L_24:
        /*0028*/ 	.word	index@(__assertfail)


	//----- nvinfo : EIATTR_ANNOTATIONS
	.align		4
.L_25:
        /*002c*/ 	.byte	0x04, 0x55
        /*002e*/ 	.short	(.L_27 - .L_26)


	//   ....[0]....
.L_26:
        /*0030*/ 	.word	0x00000001
        /*0034*/ 	.byte	0x50, 0x02, 0x00, 0x00, 0x01, 0x00, 0x00, 0x00, 0x30, 0x07, 0x00, 0x00, 0x01, 0x00, 0x00, 0x00
        /* <DEDUP_REMOVED lines=2438> */
        /*98a4*/ 	.byte	0x60, 0xc7, 0x03, 0x00, 0x01, 0x00, 0x00, 0x00, 0x70, 0xcd, 0x03, 0x00


	//----- nvinfo : EIATTR_MERCURY_ISA_VERSION
	.align		4
.L_27:
        /*98b0*/ 	.byte	0x03, 0x5f
        /*98b2*/ 	.short	0x0101


	//----- nvinfo : EIATTR_INT_WARP_WIDE_INSTR_OFFSETS
	.align		4
        /*98b4*/ 	.byte	0x04, 0x31
        /*98b6*/ 	.short	(.L_29 - .L_28)


	//   ....[0]....
.L_28:
        /*98b8*/ 	.word	0x00000570


	//   ....[1]....
        /*98bc*/ 	.word	0x00000590


	//   ....[2]....
        /*98c0*/ 	.word	0x00000700


	//----- nvinfo : EIATTR_COOP_GROUP_MASK_REGIDS
	.align		4
.L_29:
        /*98c4*/ 	.byte	0x04, 0x29
        /*98c6*/ 	.short	(.L_31 - .L_30)


	//   ....[0]....
.L_30:
        /*98c8*/ 	.word	0xffffffff


	//   ....[1]....
        /*98cc*/ 	.word	0xffffffff


	//   ....[2]....
        /*98d0*/ 	.word	0xffffffff


	//   ....[3]....
        /*98d4*/ 	.word	0xffffffff


	//   ....[4]....
        /*98d8*/ 	.word	0xffffffff


	//   ....[5]....
        /*98dc*/ 	.word	0xffffffff


	//----- nvinfo : EIATTR_COOP_GROUP_INSTR_OFFSETS
	.align		4
.L_31:
        /*98e0*/ 	.byte	0x04, 0x28
        /*98e2*/ 	.short	(.L_33 - .L_32)


	//   ....[0]....
.L_32:
        /*98e4*/ 	.word	0x00000070


	//   ....[1]....
        /*98e8*/ 	.word	0x00000080


	//   ....[2]....
        /*98ec*/ 	.word	0x000001b0


	//   ....[3]....
        /*98f0*/ 	.word	0x000003e0


	//   ....[4]....
        /*98f4*/ 	.word	0x00000860


	//   ....[5]....
        /*98f8*/ 	.word	0x00001400


	//----- nvinfo : EIATTR_REG_RECONFIG
	.align		4
.L_33:
        /*98fc*/ 	.byte	0x01, 0x54
	.zero		2


	//----- nvinfo : EIATTR_SYSCALL_OFFSETS
	.align		4
        /*9900*/ 	.byte	0x04, 0x46
        /*9902*/ 	.short	(.L_35 - .L_34)


	//   ....[0]....
.L_34:
        /*9904*/ 	.word	0x000015b0


	//----- nvinfo : EIATTR_MBARRIER_INSTR_OFFSETS
	.align		4
.L_35:
        /*9908*/ 	.byte	0x04, 0x39
        /*990a*/ 	.short	(.L_37 - .L_36)


	//   ....[0]....
.L_36:
        /*990c*/ 	.word	0x00000340
        /*9910*/ 	.word	0x000000ff
        /*9914*/ 	.word	0x00000000
        /*9918*/ 	.short	0x0100
        /*991a*/ 	.byte	0x09
	.zero		1


	//   ....[1]....
        /*991c*/ 	.word	0x00000350
        /*9920*/ 	.word	0x000000ff
        /*9924*/ 	.word	0x00000020
        /*9928*/ 	.short	0x0100
        /*992a*/ 	.byte	0x09
	.zero		1


	//   ....[2]....
        /*992c*/ 	.word	0x00000360
        /*9930*/ 	.word	0x000000ff
        /*9934*/ 	.word	0x00000008
        /*9938*/ 	.short	0x0100
        /*993a*/ 	.byte	0x09
	.zero		1


	//   ....[3]....
        /*993c*/ 	.word	0x00000370
        /*9940*/ 	.word	0x000000ff
        /*9944*/ 	.word	0x00000028
        /*9948*/ 	.short	0x0100
        /*994a*/ 	.byte	0x09
	.zero		1


	//   ....[4]....
        /*994c*/ 	.word	0x00000380
        /*9950*/ 	.word	0x000000ff
        /*9954*/ 	.word	0x00000010
        /*9958*/ 	.short	0x0100
        /*995a*/ 	.byte	0x09
	.zero		1


	//   ....[5]....
        /*995c*/ 	.word	0x00000390
        /*9960*/ 	.word	0x000000ff
        /*9964*/ 	.word	0x00000030
        /*9968*/ 	.short	0x0100
        /*996a*/ 	.byte	0x09
	.zero		1


	//   ....[6]....
        /*996c*/ 	.word	0x000003a0
        /*9970*/ 	.word	0x000000ff
        /*9974*/ 	.word	0x00000018
        /*9978*/ 	.short	0x0100
        /*997a*/ 	.byte	0x09
	.zero		1


	//   ....[7]....
        /*997c*/ 	.word	0x000003b0
        /*9980*/ 	.word	0x000000ff
        /*9984*/ 	.word	0x00000038
        /*9988*/ 	.short	0x0100
        /*998a*/ 	.byte	0x09
	.zero		1


	//   ....[8]....
        /*998c*/ 	.word	0x00000790
        /*9990*/ 	.word	0x000000ff
        /*9994*/ 	.word	0x00000050
        /*9998*/ 	.short	0x0100
        /*999a*/ 	.byte	0x06
	.zero		1


	//   ....[9]....
        /*999c*/ 	.word	0x00000800
        /*99a0*/ 	.word	0x000000ff
        /*99a4*/ 	.word	0x00000058
        /*99a8*/ 	.short	0x0100
        /*99aa*/ 	.byte	0x06
	.zero		1


	//   ....[10]....
        /*99ac*/ 	.word	0x000016c0
        /*99b0*/ 	.word	0x00000003
        /*99b4*/ 	.word	0x00000000
        /*99b8*/ 	.short	0x010a
        /*99ba*/ 	.byte	0x3f
	.zero		1


	//   ....[11]....
        /*99bc*/ 	.word	0x00001700
        /*99c0*/ 	.word	0x00000003
        /*99c4*/ 	.word	0x00000000
        /*99c8*/ 	.short	0x010a
        /*99ca*/ 	.byte	0x3f
	.zero		1


	//   ....[12]....
        /*99cc*/ 	.word	0x00008af0
        /*99d0*/ 	.word	0x000000ff
        /*99d4*/ 	.word	0x00000000
        /*99d8*/ 	.short	0x010a
        /*99da*/ 	.byte	0x04
	.zero		1


	//   ....[13]....
        /*99dc*/ 	.word	0x00008b30
        /*99e0*/ 	.word	0x000000ff
        /*99e4*/ 	.word	0x00000000
        /*99e8*/ 	.short	0x010a
        /*99ea*/ 	.byte	0x04
	.zero		1


	//   ....[14]....
        /*99ec*/ 	.word	0x0000ff20
        /*99f0*/ 	.word	0x00000006
        /*99f4*/ 	.word	0x00000000
        /*99f8*/ 	.short	0x0101
        /*99fa*/ 	.byte	0x3f
	.zero		1


	//   ....[15]....
        /*99fc*/ 	.word	0x00010190
        /*9a00*/ 	.word	0x00000000
        /*9a04*/ 	.word	0x00000000
        /*9a08*/ 	.short	0x0101
        /*9a0a*/ 	.byte	0x3f
	.zero		1


	//   ....[16]....
        /*9a0c*/ 	.word	0x0003c2b0
        /*9a10*/ 	.word	0x0000000c
        /*9a14*/ 	.word	0x00000020
        /*9a18*/ 	.short	0x010a
        /*9a1a*/ 	.byte	0x3f
	.zero		1


	//   ....[17]....
        /*9a1c*/ 	.word	0x0003c6e0
        /*9a20*/ 	.word	0x00000002
        /*9a24*/ 	.word	0x00000058
        /*9a28*/ 	.short	0x0101
        /*9a2a*/ 	.byte	0x3f
	.zero		1


	//   ....[18]....
        /*9a2c*/ 	.word	0x0003ce40
        /*9a30*/ 	.word	0x00000005
        /*9a34*/ 	.word	0x00000000
        /*9a38*/ 	.short	0x010a
        /*9a3a*/ 	.byte	0x3f
	.zero		1


	//   ....[19]....
        /*9a3c*/ 	.word	0x0003ced0
        /*9a40*/ 	.word	0x00000005
        /*9a44*/ 	.word	0x00000000
        /*9a48*/ 	.short	0x010a
        /*9a4a*/ 	.byte	0x3f
	.zero		1


	//   ....[20]....
        /*9a4c*/ 	.word	0x0003cf60
        /*9a50*/ 	.word	0x00000005
        /*9a54*/ 	.word	0x00000000
        /*9a58*/ 	.short	0x010a
        /*9a5a*/ 	.byte	0x3f
	.zero		1


	//   ....[21]....
        /*9a5c*/ 	.word	0x0003cff0
        /*9a60*/ 	.word	0x00000003
        /*9a64*/ 	.word	0x00000000
        /*9a68*/ 	.short	0x010a
        /*9a6a*/ 	.byte	0x3f
	.zero		1


	//   ....[22]....
        /*9a6c*/ 	.word	0x0003d050
        /*9a70*/ 	.word	0x00000003
        /*9a74*/ 	.word	0x00000000
        /*9a78*/ 	.short	0x010a
        /*9a7a*/ 	.byte	0x3f
	.zero		1


	//   ....[23]....
        /*9a7c*/ 	.word	0x0003d0b0
        /*9a80*/ 	.word	0x00000007
        /*9a84*/ 	.word	0x00000000
        /*9a88*/ 	.short	0x010a
        /*9a8a*/ 	.byte	0x3f
	.zero		1


	//   ....[24]....
        /*9a8c*/ 	.word	0x0003d180
        /*9a90*/ 	.word	0x0000000c
        /*9a94*/ 	.word	0x00000020
        /*9a98*/ 	.short	0x010a
        /*9a9a*/ 	.byte	0x3f
	.zero		1


	//   ....[25]....
        /*9a9c*/ 	.word	0x0003d250
        /*9aa0*/ 	.word	0x00000005
        /*9aa4*/ 	.word	0x00000000
        /*9aa8*/ 	.short	0x010a
        /*9aaa*/ 	.byte	0x3f
	.zero		1


	//   ....[26]....
        /*9aac*/ 	.word	0x0003d2a0
        /*9ab0*/ 	.word	0x00000005
        /*9ab4*/ 	.word	0x00000000
        /*9ab8*/ 	.short	0x010a
        /*9aba*/ 	.byte	0x3f
	.zero		1


	//   ....[27]....
        /*9abc*/ 	.word	0x0003d2f0
        /*9ac0*/ 	.word	0x00000005
        /*9ac4*/ 	.word	0x00000000
        /*9ac8*/ 	.short	0x010a
        /*9aca*/ 	.byte	0x3f
	.zero		1


	//----- nvinfo : EIATTR_NUM_MBARRIERS
	.align		4
.L_37:
        /*9acc*/ 	.byte	0x03, 0x38
        /*9ace*/ 	.short	0x000a


	//----- nvinfo : EIATTR_EXIT_INSTR_OFFSETS
	.align		4
        /*9ad0*/ 	.byte	0x04, 0x1c
        /*9ad2*/ 	.short	(.L_39 - .L_38)


	//   ....[0]....
.L_38:
        /*9ad4*/ 	.word	0x000009f0


	//   ....[1]....
        /*9ad8*/ 	.word	0x000012b0


	//   ....[2]....
        /*9adc*/ 	.word	0x0003b990


	//   ....[3]....
        /*9ae0*/ 	.word	0x0003bf40


	//   ....[4]....
        /*9ae4*/ 	.word	0x0003d040


	//----- nvinfo : EIATTR_MAX_THREADS
	.align		4
.L_39:
        /*9ae8*/ 	.byte	0x04, 0x05
        /*9aea*/ 	.short	(.L_41 - .L_40)
.L_40:
        /*9aec*/ 	.word	0x00000180
        /*9af0*/ 	.word	0x00000001
        /*9af4*/ 	.word	0x00000001


	//----- nvinfo : EIATTR_CRS_STACK_SIZE
	.align		4
.L_41:
        /*9af8*/ 	.byte	0x04, 0x1e
        /*9afa*/ 	.short	(.L_43 - .L_42)
.L_42:
        /*9afc*/ 	.word	0x00000000


	//----- nvinfo : EIATTR_CBANK_PARAM_SIZE
	.align		4
.L_43:
        /*9b00*/ 	.byte	0x03, 0x19
        /*9b02*/ 	.short	0x0470


	//----- nvinfo : EIATTR_PARAM_CBANK
	.align		4
        /*9b04*/ 	.byte	0x04, 0x0a
        /*9b06*/ 	.short	(.L_45 - .L_44)
	.align		4
.L_44:
        /*9b08*/ 	.word	index@(.nv.constant0._ZN7cutlass13device_kernelINS_4gemm6kernel13GemmUniversalIN4cute5tupleIJiiiiEEENS1_10collective13CollectiveMmaINS1_34MainloopSm90TmaGmmaWarpSpecializedILi4ENS5_IJNS4_1CILi2EEENSA_ILi1EEESC_EEENS1_35KernelTmaWarpSpecializedCooperativeEEENS5_IJNSA_ILi512EEENSA_ILi240EEENSA_ILi32EEEEEENS_6half_tENS5_IJlSC_lEEESK_SL_NS4_8TiledMMAINS4_8MMA_AtomIJNS4_4SM904GMMA25MMA_64x16x16_F32F16F16_SSILNSP_5MajorE0ELSR_0ELNSP_7ScaleInE1ELSS_1EEEEEENS4_6LayoutISD_NS5_IJSC_NSA_ILi0EEESW_EEEEENS5_IJNS4_10UnderscoreESZ_SZ_EEEEENS4_13SM90_TMA_LOADENS4_14ComposedLayoutINS4_7SwizzleILi2ELi4ELi3EEENS4_18smem_ptr_flag_bitsILi16EEENSV_INS5_IJNSA_ILi8EEESI_EEENS5_IJSI_SC_EEEEEEEvNS4_8identityENS4_23SM90_TMA_LOAD_MULTICASTES1C_vS1D_EENS_8epilogue10collective6detail29Sm90TmaWarpSpecializedAdapterINS1H_15DefaultEpilogueISK_SL_SL_NS1G_6thread17LinearCombinationISK_Li1EffLNS1L_9ScaleType4KindE0ELNS_15FloatRoundStyleE2ESK_EENS1_15EpilogueDefaultEEEEEvvEEEEvNT_6ParamsE)
        /*9b0c*/ 	.short	0x0210
        /*9b0e*/ 	.short	0x0470


	//----- nvinfo : EIATTR_SW_WAR
	.align		4
.L_45:
        /*9b10*/ 	.byte	0x04, 0x36
        /*9b12*/ 	.short	(.L_47 - .L_46)
.L_46:
        /*9b14*/ 	.word	0x00000008
.L_47:


//--------------------- .nv.callgraph             --------------------------
	.section	.nv.callgraph,"",@"SHT_CUDA_CALLGRAPH"
	.align	4
	.sectionentsize	8
	.align		4
        /*0000*/ 	.word	0x00000000
	.align		4
        /*0004*/ 	.word	0xffffffff
	.align		4
        /*0008*/ 	.word	index@(_ZN7cutlass13device_kernelINS_4gemm6kernel13GemmUniversalIN4cute5tupleIJiiiiEEENS1_10collective13CollectiveMmaINS1_34MainloopSm90TmaGmmaWarpSpecializedILi4ENS5_IJNS4_1CILi2EEENSA_ILi1EEESC_EEENS1_35KernelTmaWarpSpecializedCooperativeEEENS5_IJNSA_ILi512EEENSA_ILi240EEENSA_ILi32EEEEEENS_6half_tENS5_IJlSC_lEEESK_SL_NS4_8TiledMMAINS4_8MMA_AtomIJNS4_4SM904GMMA25MMA_64x16x16_F32F16F16_SSILNSP_5MajorE0ELSR_0ELNSP_7ScaleInE1ELSS_1EEEEEENS4_6LayoutISD_NS5_IJSC_NSA_ILi0EEESW_EEEEENS5_IJNS4_10UnderscoreESZ_SZ_EEEEENS4_13SM90_TMA_LOADENS4_14ComposedLayoutINS4_7SwizzleILi2ELi4ELi3EEENS4_18smem_ptr_flag_bitsILi16EEENSV_INS5_IJNSA_ILi8EEESI_EEENS5_IJSI_SC_EEEEEEEvNS4_8identityENS4_23SM90_TMA_LOAD_MULTICASTES1C_vS1D_EENS_8epilogue10collective6detail29Sm90TmaWarpSpecializedAdapterINS1H_15DefaultEpilogueISK_SL_SL_NS1G_6thread17LinearCombinationISK_Li1EffLNS1L_9ScaleType4KindE0ELNS_15FloatRoundStyleE2ESK_EENS1_15EpilogueDefaultEEEEEvvEEEEvNT_6ParamsE)
	.align		4
        /*000c*/ 	.word	index@(__assertfail)
	.align		4
        /*0010*/ 	.word	0x00000000
	.align		4
        /*0014*/ 	.word	0xfffffffe
	.align		4
        /*0018*/ 	.word	0x00000000
	.align		4
        /*001c*/ 	.word	0xfffffffd
	.align		4
        /*0020*/ 	.word	0x00000000
	.align		4
        /*0024*/ 	.word	0xfffffffc


//--------------------- .nv.constant4             --------------------------
	.section	.nv.constant4,"a",@progbits
	.align	8
	.align		8
.nv.constant4:
        /*0000*/ 	.dword	__assertfail
	.align		8
        /*0008*/ 	.dword	__unnamed_1
	.align		8
        /*0010*/ 	.dword	_ZN40_INTERNAL_faf7a7c2_4_k_cu_f70c6da9_119934cuda3std3__45__cpo5beginE
	.align		8
        /*0018*/ 	.dword	_ZN40_INTERNAL_faf7a7c2_4_k_cu_f70c6da9_119934cuda3std3__45__cpo3endE
	.align		8
        /*0020*/ 	.dword	_ZN40_INTERNAL_faf7a7c2_4_k_cu_f70c6da9_119934cuda3std3__45__cpo6cbeginE
	.align		8
        /*0028*/ 	.dword	_ZN40_INTERNAL_faf7a7c2_4_k_cu_f70c6da9_119934cuda3std3__45__cpo4cendE
	.align		8
        /*0030*/ 	.dword	_ZN40_INTERNAL_faf7a7c2_4_k_cu_f70c6da9_119934cuda3std3__442_GLOBAL__N__faf7a7c2_4_k_cu_f70c6da9_119936ignoreE
	.align		8
        /*0038*/ 	.dword	_ZN40_INTERNAL_faf7a7c2_4_k_cu_f70c6da9_119934cuda3std3__419piecewise_constructE
	.align		8
        /*0040*/ 	.dword	_ZN40_INTERNAL_faf7a7c2_4_k_cu_f70c6da9_119934cuda3std3__48in_placeE
	.align		8
        /*0048*/ 	.dword	_ZN40_INTERNAL_faf7a7c2_4_k_cu_f70c6da9_119934cuda3std6ranges3__45__cpo4swapE
	.align		8
        /*0050*/ 	.dword	_ZN40_INTERNAL_faf7a7c2_4_k_cu_f70c6da9_119934cuda3std6ranges3__45__cpo9iter_moveE
	.align		8
        /*0058*/ 	.dword	_ZN40_INTERNAL_faf7a7c2_4_k_cu_f70c6da9_119934cute7productE
	.align		8
        /*0060*/ 	.dword	_ZN40_INTERNAL_faf7a7c2_4_k_cu_f70c6da9_119934cute1_E
	.align		8
        /*0068*/ 	.dword	$str$22
	.align		8
        /*0070*/ 	.dword	$str$23


//--------------------- .text._ZN7cutlass13device_kernelINS_4gemm6kernel13GemmUniversalIN4cute5tupleIJiiiiEEENS1_10collective13CollectiveMmaINS1_34MainloopSm90TmaGmmaWarpSpecializedILi4ENS5_IJNS4_1CILi2EEENSA_ILi1EEESC_EEENS1_35KernelTmaWarpSpecializedCooperativeEEENS5_IJNSA_ILi512EEENSA_ILi240EEENSA_ILi32EEEEEENS_6half_tENS5_IJlSC_lEEESK_SL_NS4_8TiledMMAINS4_8MMA_AtomIJNS4_4SM904GMMA25MMA_64x16x16_F32F16F16_SSILNSP_5MajorE0ELSR_0ELNSP_7ScaleInE1ELSS_1EEEEEENS4_6LayoutISD_NS5_IJSC_NSA_ILi0EEESW_EEEEENS5_IJNS4_10UnderscoreESZ_SZ_EEEEENS4_13SM90_TMA_LOADENS4_14ComposedLayoutINS4_7SwizzleILi2ELi4ELi3EEENS4_18smem_ptr_flag_bitsILi16EEENSV_INS5_IJNSA_ILi8EEESI_EEENS5_IJSI_SC_EEEEEEEvNS4_8identityENS4_23SM90_TMA_LOAD_MULTICASTES1C_vS1D_EENS_8epilogue10collective6detail29Sm90TmaWarpSpecializedAdapterINS1H_15DefaultEpilogueISK_SL_SL_NS1G_6thread17LinearCombinationISK_Li1EffLNS1L_9ScaleType4KindE0ELNS_15FloatRoundStyleE2ESK_EENS1_15EpilogueDefaultEEEEEvvEEEEvNT_6ParamsE --------------------------
	.section	.text._ZN7cutlass13device_kernelINS_4gemm6kernel13GemmUniversalIN4cute5tupleIJiiiiEEENS1_10collective13CollectiveMmaINS1_34MainloopSm90TmaGmmaWarpSpecializedILi4ENS5_IJNS4_1CILi2EEENSA_ILi1EEESC_EEENS1_35KernelTmaWarpSpecializedCooperativeEEENS5_IJNSA_ILi512EEENSA_ILi240EEENSA_ILi32EEEEEENS_6half_tENS5_IJlSC_lEEESK_SL_NS4_8TiledMMAINS4_8MMA_AtomIJNS4_4SM904GMMA25MMA_64x16x16_F32F16F16_SSILNSP_5MajorE0ELSR_0ELNSP_7ScaleInE1ELSS_1EEEEEENS4_6LayoutISD_NS5_IJSC_NSA_ILi0EEESW_EEEEENS5_IJNS4_10UnderscoreESZ_SZ_EEEEENS4_13SM90_TMA_LOADENS4_14ComposedLayoutINS4_7SwizzleILi2ELi4ELi3EEENS4_18smem_ptr_flag_bitsILi16EEENSV_INS5_IJNSA_ILi8EEESI_EEENS5_IJSI_SC_EEEEEEEvNS4_8identityENS4_23SM90_TMA_LOAD_MULTICASTES1C_vS1D_EENS_8epilogue10collective6detail29Sm90TmaWarpSpecializedAdapterINS1H_15DefaultEpilogueISK_SL_SL_NS1G_6thread17LinearCombinationISK_Li1EffLNS1L_9ScaleType4KindE0ELNS_15FloatRoundStyleE2ESK_EENS1_15EpilogueDefaultEEEEEvvEEEEvNT_6ParamsE,"ax",@progbits
	.align	128
.text._ZN7cutlass13device_kernelINS_4gemm6kernel13GemmUniversalIN4cute5tupleIJiiiiEEENS1_10collective13CollectiveMmaINS1_34MainloopSm90TmaGmmaWarpSpecializedILi4ENS5_IJNS4_1CILi2EEENSA_ILi1EEESC_EEENS1_35KernelTmaWarpSpecializedCooperativeEEENS5_IJNSA_ILi512EEENSA_ILi240EEENSA_ILi32EEEEEENS_6half_tENS5_IJlSC_lEEESK_SL_NS4_8TiledMMAINS4_8MMA_AtomIJNS4_4SM904GMMA25MMA_64x16x16_F32F16F16_SSILNSP_5MajorE0ELSR_0ELNSP_7ScaleInE1ELSS_1EEEEEENS4_6LayoutISD_NS5_IJSC_NSA_ILi0EEESW_EEEEENS5_IJNS4_10UnderscoreESZ_SZ_EEEEENS4_13SM90_TMA_LOADENS4_14ComposedLayoutINS4_7SwizzleILi2ELi4ELi3EEENS4_18smem_ptr_flag_bitsILi16EEENSV_INS5_IJNSA_ILi8EEESI_EEENS5_IJSI_SC_EEEEEEEvNS4_8identityENS4_23SM90_TMA_LOAD_MULTICASTES1C_vS1D_EENS_8epilogue10collective6detail29Sm90TmaWarpSpecializedAdapterINS1H_15DefaultEpilogueISK_SL_SL_NS1G_6thread17LinearCombinationISK_Li1EffLNS1L_9ScaleType4KindE0ELNS_15FloatRoundStyleE2ESK_EENS1_15EpilogueDefaultEEEEEvvEEEEvNT_6ParamsE:
        .type           _ZN7cutlass13device_kernelINS_4gemm6kernel13GemmUniversalIN4cute5tupleIJiiiiEEENS1_10collective13CollectiveMmaINS1_34MainloopSm90TmaGmmaWarpSpecializedILi4ENS5_IJNS4_1CILi2EEENSA_ILi1EEESC_EEENS1_35KernelTmaWarpSpecializedCooperativeEEENS5_IJNSA_ILi512EEENSA_ILi240EEENSA_ILi32EEEEEENS_6half_tENS5_IJlSC_lEEESK_SL_NS4_8TiledMMAINS4_8MMA_AtomIJNS4_4SM904GMMA25MMA_64x16x16_F32F16F16_SSILNSP_5MajorE0ELSR_0ELNSP_7ScaleInE1ELSS_1EEEEEENS4_6LayoutISD_NS5_IJSC_NSA_ILi0EEESW_EEEEENS5_IJNS4_10UnderscoreESZ_SZ_EEEEENS4_13SM90_TMA_LOADENS4_14ComposedLayoutINS4_7SwizzleILi2ELi4ELi3EEENS4_18smem_ptr_flag_bitsILi16EEENSV_INS5_IJNSA_ILi8EEESI_EEENS5_IJSI_SC_EEEEEEEvNS4_8identityENS4_23SM90_TMA_LOAD_MULTICASTES1C_vS1D_EENS_8epilogue10collective6detail29Sm90TmaWarpSpecializedAdapterINS1H_15DefaultEpilogueISK_SL_SL_NS1G_6thread17LinearCombinationISK_Li1EffLNS1L_9ScaleType4KindE0ELNS_15FloatRoundStyleE2ESK_EENS1_15EpilogueDefaultEEEEEvvEEEEvNT_6ParamsE,@function
        .size           _ZN7cutlass13device_kernelINS_4gemm6kernel13GemmUniversalIN4cute5tupleIJiiiiEEENS1_10collective13CollectiveMmaINS1_34MainloopSm90TmaGmmaWarpSpecializedILi4ENS5_IJNS4_1CILi2EEENSA_ILi1EEESC_EEENS1_35KernelTmaWarpSpecializedCooperativeEEENS5_IJNSA_ILi512EEENSA_ILi240EEENSA_ILi32EEEEEENS_6half_tENS5_IJlSC_lEEESK_SL_NS4_8TiledMMAINS4_8MMA_AtomIJNS4_4SM904GMMA25MMA_64x16x16_F32F16F16_SSILNSP_5MajorE0ELSR_0ELNSP_7ScaleInE1ELSS_1EEEEEENS4_6LayoutISD_NS5_IJSC_NSA_ILi0EEESW_EEEEENS5_IJNS4_10UnderscoreESZ_SZ_EEEEENS4_13SM90_TMA_LOADENS4_14ComposedLayoutINS4_7SwizzleILi2ELi4ELi3EEENS4_18smem_ptr_flag_bitsILi16EEENSV_INS5_IJNSA_ILi8EEESI_EEENS5_IJSI_SC_EEEEEEEvNS4_8identityENS4_23SM90_TMA_LOAD_MULTICASTES1C_vS1D_EENS_8epilogue10collective6detail29Sm90TmaWarpSpecializedAdapterINS1H_15DefaultEpilogueISK_SL_SL_NS1G_6thread17LinearCombinationISK_Li1EffLNS1L_9ScaleType4KindE0ELNS_15FloatRoundStyleE2ESK_EENS1_15EpilogueDefaultEEEEEvvEEEEvNT_6ParamsE,(.L_x_1017 - _ZN7cutlass13device_kernelINS_4gemm6kernel13GemmUniversalIN4cute5tupleIJiiiiEEENS1_10collective13CollectiveMmaINS1_34MainloopSm90TmaGmmaWarpSpecializedILi4ENS5_IJNS4_1CILi2EEENSA_ILi1EEESC_EEENS1_35KernelTmaWarpSpecializedCooperativeEEENS5_IJNSA_ILi512EEENSA_ILi240EEENSA_ILi32EEEEEENS_6half_tENS5_IJlSC_lEEESK_SL_NS4_8TiledMMAINS4_8MMA_AtomIJNS4_4SM904GMMA25MMA_64x16x16_F32F16F16_SSILNSP_5MajorE0ELSR_0ELNSP_7ScaleInE1ELSS_1EEEEEENS4_6LayoutISD_NS5_IJSC_NSA_ILi0EEESW_EEEEENS5_IJNS4_10UnderscoreESZ_SZ_EEEEENS4_13SM90_TMA_LOADENS4_14ComposedLayoutINS4_7SwizzleILi2ELi4ELi3EEENS4_18smem_ptr_flag_bitsILi16EEENSV_INS5_IJNSA_ILi8EEESI_EEENS5_IJSI_SC_EEEEEEEvNS4_8identityENS4_23SM90_TMA_LOAD_MULTICASTES1C_vS1D_EENS_8epilogue10collective6detail29Sm90TmaWarpSpecializedAdapterINS1H_15DefaultEpilogueISK_SL_SL_NS1G_6thread17LinearCombinationISK_Li1EffLNS1L_9ScaleType4KindE0ELNS_15FloatRoundStyleE2ESK_EENS1_15EpilogueDefaultEEEEEvvEEEEvNT_6ParamsE)
        .other          _ZN7cutlass13device_kernelINS_4gemm6kernel13GemmUniversalIN4cute5tupleIJiiiiEEENS1_10collective13CollectiveMmaINS1_34MainloopSm90TmaGmmaWarpSpecializedILi4ENS5_IJNS4_1CILi2EEENSA_ILi1EEESC_EEENS1_35KernelTmaWarpSpecializedCooperativeEEENS5_IJNSA_ILi512EEENSA_ILi240EEENSA_ILi32EEEEEENS_6half_tENS5_IJlSC_lEEESK_SL_NS4_8TiledMMAINS4_8MMA_AtomIJNS4_4SM904GMMA25MMA_64x16x16_F32F16F16_SSILNSP_5MajorE0ELSR_0ELNSP_7ScaleInE1ELSS_1EEEEEENS4_6LayoutISD_NS5_IJSC_NSA_ILi0EEESW_EEEEENS5_IJNS4_10UnderscoreESZ_SZ_EEEEENS4_13SM90_TMA_LOADENS4_14ComposedLayoutINS4_7SwizzleILi2ELi4ELi3EEENS4_18smem_ptr_flag_bitsILi16EEENSV_INS5_IJNSA_ILi8EEESI_EEENS5_IJSI_SC_EEEEEEEvNS4_8identityENS4_23SM90_TMA_LOAD_MULTICASTES1C_vS1D_EENS_8epilogue10collective6detail29Sm90TmaWarpSpecializedAdapterINS1H_15DefaultEpilogueISK_SL_SL_NS1G_6thread17LinearCombinationISK_Li1EffLNS1L_9ScaleType4KindE0ELNS_15FloatRoundStyleE2ESK_EENS1_15EpilogueDefaultEEEEEvvEEEEvNT_6ParamsE,@"STO_CUDA_ENTRY STV_DEFAULT"
_ZN7cutlass13device_kernelINS_4gemm6kernel13GemmUniversalIN4cute5tupleIJiiiiEEENS1_10collective13CollectiveMmaINS1_34MainloopSm90TmaGmmaWarpSpecializedILi4ENS5_IJNS4_1CILi2EEENSA_ILi1EEESC_EEENS1_35KernelTmaWarpSpecializedCooperativeEEENS5_IJNSA_ILi512EEENSA_ILi240EEENSA_ILi32EEEEEENS_6half_tENS5_IJlSC_lEEESK_SL_NS4_8TiledMMAINS4_8MMA_AtomIJNS4_4SM904GMMA25MMA_64x16x16_F32F16F16_SSILNSP_5MajorE0ELSR_0ELNSP_7ScaleInE1ELSS_1EEEEEENS4_6LayoutISD_NS5_IJSC_NSA_ILi0EEESW_EEEEENS5_IJNS4_10UnderscoreESZ_SZ_EEEEENS4_13SM90_TMA_LOADENS4_14ComposedLayoutINS4_7SwizzleILi2ELi4ELi3EEENS4_18smem_ptr_flag_bitsILi16EEENSV_INS5_IJNSA_ILi8EEESI_EEENS5_IJSI_SC_EEEEEEEvNS4_8identityENS4_23SM90_TMA_LOAD_MULTICASTES1C_vS1D_EENS_8epilogue10collective6detail29Sm90TmaWarpSpecializedAdapterINS1H_15DefaultEpilogueISK_SL_SL_NS1G_6thread17LinearCombinationISK_Li1EffLNS1L_9ScaleType4KindE0ELNS_15FloatRoundStyleE2ESK_EENS1_15EpilogueDefaultEEEEEvvEEEEvNT_6ParamsE:
[----:B------:R-:W0:Y:S02]  /*0000*/  LDC R1, c[0x0][0x28] ;  /* 0x00000a00ff017b82 */ /* 0x000e240000000800 */
[----:B0-----:R-:W-:Y:S01]  /*0010*/  VIADD R1, R1, 0xfffff750 ;  /* 0xfffff75001017836 */ /* 0x001fe20000000000 */
[----:B------:R-:W0:Y:S01]  /*0020*/  S2R R4, SR_TID.X ;  /* 0x0000000000047919 */ /* 0x000e220000002100 */
[----:B------:R-:W-:Y:S01]  /*0030*/  ELECT P0, URZ, PT ;  /* 0x00000000003f782f */ /* 0x000fe20003800000 */
[----:B------:R-:W-:Y:S01]  /*0040*/  BSSY B0, `(.L_x_0) ;  /* 0x0000015000007945 */ /* 0x000fe20003800000 */
[--C-:B0-----:R-:W-:Y:S02]  /*0050*/  SHF.R.U32.HI R0, RZ, 0x5, R4.reuse ;  /* 0x00000005ff007819 */ /* 0x101fe40000011604 */
[----:B------:R-:W-:-:S03]  /*0060*/  SHF.R.U32.HI R2, RZ, 0x7, R4 ;  /* 0x00000007ff027819 */ /* 0x000fc60000011604 */
[----:B------:R-:W0:Y:S04]  /*0070*/  SHFL.IDX PT, R3, R0, RZ, 0x1f ;  /* 0x00001fff00037589 */ /* 0x000e2800000e0000 */
[----:B------:R-:W1:Y:S01]  /*0080*/  SHFL.IDX PT, R2, R2, RZ, 0x1f ;  /* 0x00001fff02027589 */ /* 0x000e6200000e0000 */
[----:B0-----:R-:W-:Y:S02]  /*0090*/  R2UR UR4, R3 ;  /* 0x00000000030472ca */ /* 0x001fe400000e0000 */
[----:B-1----:R-:W-:-:S11]  /*00a0*/  R2UR UR6, R2 ;  /* 0x00000000020672ca */ /* 0x002fd600000e0000 */
[----:B------:R-:W-:Y:S02]  /*00b0*/  USHF.R.S32.HI UR5, URZ, 0x1f, UR4 ;  /* 0x0000001f3f057899 */ /* 0x000fe40008011404 */
[----:B------:R-:W-:Y:S02]  /*00c0*/  ISETP.NE.OR P0, PT, RZ, UR4, !P0 ;  /* 0x00000004ff007c0c */ /* 0x000fe4000c705670 */
[----:B------:R-:W-:-:S04]  /*00d0*/  ULEA.HI UR5, UR5, UR4, URZ, 0x2 ;  /* 0x0000000405057291 */ /* 0x000fc8000f8f103f */
[----:B------:R-:W-:-:S04]  /*00e0*/  ULOP3.LUT UR5, UR5, 0xfffffffc, URZ, 0xc0, !UPT ;  /* 0xfffffffc05057892 */ /* 0x000fc8000f8ec03f */
[----:B------:R-:W-:-:S03]  /*00f0*/  UIADD3 UR8, UR4, -UR5, URZ ;  /* 0x8000000504087290 */ /* 0x000fc6000fffe03f */
[----:B------:R-:W-:Y:S09]  /*0100*/  @P0 BRA `(.L_x_1) ;  /* 0x0000000000200947 */ /* 0x000ff20003800000 */
[----:B------:R-:W-:Y:S02]  /*0110*/  ULDC.64 UR4, c[0x0][0x198] ;  /* 0x0000660000047ab9 */ /* 0x000fe40000000a00 */
[----:B------:R-:W-:Y:S02]  /*0120*/  UIADD3 UR10, UP0, UR4, 0xf0, URZ ;  /* 0x000000f0040a7890 */ /* 0x000fe4000ff1e03f */
[----:B------:R-:W-:Y:S02]  /*0130*/  UIADD3 UR4, UP1, UR4, 0x1f0, URZ ;  /* 0x000001f004047890 */ /* 0x000fe4000ff3e03f */
[----:B------:R-:W-:Y:S02]  /*0140*/  UIADD3.X UR11, URZ, UR5, URZ, UP0, !UPT ;  /* 0x000000053f0b7290 */ /* 0x000fe400087fe43f */
[----:B------:R-:W-:-:S07]  /*0150*/  UIADD3.X UR5, URZ, UR5, URZ, UP1, !UPT ;  /* 0x000000053f057290 */ /* 0x000fce0008ffe43f */
[----:B------:R0:W-:Y:S02]  /*0160*/  UTMACCTL.PF [UR10] ;  /* 0x000000000a0079b9 */ /* 0x0001e40008040000 */
[----:B------:R0:W-:Y:S02]  /*0170*/  UTMACCTL.PF [UR4] ;  /* 0x00000000040079b9 */ /* 0x0001e40008040000 */
[----:B0-----:R-:W-:Y:S01]  /*0180*/  NOP ;  /* 0x0000000000007918 */ /* 0x001fe20000000000 */
.L_x_1:
[----:B------:R-:W-:Y:S05]  /*0190*/  BSYNC B0 ;  /* 0x0000000000007941 */ /* 0x000fea0003800000 */
.L_x_0:
[----:B------:R-:W-:Y:S01]  /*01a0*/  UISETP.NE.AND UP0, UPT, UR8, 0x3, UPT ;  /* 0x000000030800788c */ /* 0x000fe2000bf05270 */
[----:B------:R-:W0:Y:S01]  /*01b0*/  SHFL.IDX PT, R3, R0, RZ, 0x1f ;  /* 0x00001fff00037589 */ /* 0x000e2200000e0000 */
[----:B------:R-:W-:Y:S02]  /*01c0*/  UIADD3 UR10, UR6, -0x1, URZ ;  /* 0xffffffff060a7890 */ /* 0x000fe4000fffe03f */
[----:B------:R-:W-:Y:S01]  /*01d0*/  ISETP.NE.AND P1, PT, RZ, UR6, PT ;  /* 0x00000006ff007c0c */ /* 0x000fe2000bf25270 */
[----:B------:R-:W-:Y:S02]  /*01e0*/  UISETP.EQ.OR UP0, UPT, UR8, URZ, !UP0 ;  /* 0x0000003f0800728c */ /* 0x000fe4000c702670 */
[----:B------:R-:W-:Y:S02]  /*01f0*/  UISETP.GE.U32.AND UP1, UPT, UR10, 0x2, UPT ;  /* 0x000000020a00788c */ /* 0x000fe4000bf26070 */
[----:B------:R-:W-:-:S04]  /*0200*/  UISETP.EQ.AND UP0, UPT, UR6, URZ, UP0 ;  /* 0x0000003f0600728c */ /* 0x000fc80008702270 */
[----:B------:R-:W-:-:S04]  /*0210*/  USEL UR4, URZ, 0x1, !UP0 ;  /* 0x000000013f047887 */ /* 0x000fc8000c000000 */
[----:B------:R-:W-:-:S06]  /*0220*/  USEL UR4, UR4, 0x2, UP1 ;  /* 0x0000000204047887 */ /* 0x000fcc0008800000 */
[----:B------:R-:W-:Y:S01]  /*0230*/  IMAD.U32 R2, RZ, RZ, UR4 ;  /* 0x00000004ff027e24 */ /* 0x000fe2000f8e00ff */
[----:B0-----:R-:W-:-:S04]  /*0240*/  ISETP.NE.AND P0, PT, R3, RZ, PT ;  /* 0x000000ff0300720c */ /* 0x001fc80003f05270 */
[----:B------:R0:W-:Y:S09]  /*0250*/  STL [R1+0x460], R2 ;  /* 0x0004600201007387 */ /* 0x0001f20000100800 */
[----:B0-----:R-:W-:Y:S05]  /*0260*/  @P0 BRA `(.L_x_2) ;  /* 0x0000000000580947 */ /* 0x001fea0003800000 */
[----:B------:R-:W0:Y:S01]  /*0270*/  S2UR UR9, SR_CgaCtaId ;  /* 0x00000000000979c3 */ /* 0x000e220000008800 */
[----:B------:R-:W-:Y:S01]  /*0280*/  UMOV UR4, 0x400 ;  /* 0x0000040000047882 */ /* 0x000fe20000000000 */
[----:B------:R-:W-:Y:S01]  /*0290*/  UMOV UR5, 0x1 ;  /* 0x0000000100057882 */ /* 0x000fe20000000000 */
[----:B------:R-:W-:Y:S01]  /*02a0*/  UMOV UR6, 0x4 ;  /* 0x0000000400067882 */ /* 0x000fe20000000000 */
[----:B------:R-:W-:Y:S01]  /*02b0*/  ELECT P0, URZ, PT ;  /* 0x00000000003f782f */ /* 0x000fe20003800000 */
[----:B------:R-:W-:-:S04]  /*02c0*/  UIADD3 UR6, -UR6, 0x100000, URZ ;  /* 0x0010000006067890 */ /* 0x000fc8000fffe13f */
[----:B------:R-:W-:Y:S02]  /*02d0*/  USHF.L.U32 UR7, UR6, 0xb, URZ ;  /* 0x0000000b06077899 */ /* 0x000fe4000800063f */
[----:B------:R-:W-:Y:S02]  /*02e0*/  USHF.L.U32 UR6, UR6, 0x1, URZ ;  /* 0x0000000106067899 */ /* 0x000fe4000800063f */
[----:B0-----:R-:W-:Y:S02]  /*02f0*/  ULEA UR9, UR9, UR4, 0x18 ;  /* 0x0000000409097291 */ /* 0x001fe4000f8ec03f */
[----:B------:R-:W-:-:S04]  /*0300*/  UIADD3 UR4, -UR5, 0x100000, URZ ;  /* 0x0010000005047890 */ /* 0x000fc8000fffe13f */
[----:B------:R-:W-:Y:S02]  /*0310*/  USHF.L.U32 UR5, UR4, 0xb, URZ ;  /* 0x0000000b04057899 */ /* 0x000fe4000800063f */
[----:B------:R-:W-:Y:S01]  /*0320*/  USHF.L.U32 UR4, UR4, 0x1, URZ ;  /* 0x0000000104047899 */ /* 0x000fe2000800063f */
[----:B------:R-:W0:Y:S11]  /*0330*/  FENCE.VIEW.ASYNC.S ;  /* 0x00000000000073c6 */ /* 0x000e360000000000 */
[----:B0-----:R0:W1:Y:S01]  /*0340*/  SYNCS.EXCH.64 URZ, [UR9], UR4 ;  /* 0x00000004093f75b2 */ /* 0x0010620008000100 */
[----:B------:R0:W2:Y:S01]  /*0350*/  SYNCS.EXCH.64 URZ, [UR9+0x20], UR6 ;  /* 0x00002006093f75b2 */ /* 0x0000a20008000100 */
[----:B------:R0:W3:Y:S01]  /*0360*/  SYNCS.EXCH.64 URZ, [UR9+0x8], UR4 ;  /* 0x00000804093f75b2 */ /* 0x0000e20008000100 */
[----:B------:R0:W4:Y:S01]  /*0370*/  SYNCS.EXCH.64 URZ, [UR9+0x28], UR6 ;  /* 0x00002806093f75b2 */ /* 0x0001220008000100 */
[----:B------:R0:W0:Y:S01]  /*0380*/  SYNCS.EXCH.64 URZ, [UR9+0x10], UR4 ;  /* 0x00001004093f75b2 */ /* 0x0000220008000100 */
[----:B------:R0:W0:Y:S01]  /*0390*/  SYNCS.EXCH.64 URZ, [UR9+0x30], UR6 ;  /* 0x00003006093f75b2 */ /* 0x0000220008000100 */
[----:B------:R0:W0:Y:S01]  /*03a0*/  SYNCS.EXCH.64 URZ, [UR9+0x18], UR4 ;  /* 0x00001804093f75b2 */ /* 0x0000220008000100 */
[----:B------:R0:W0:Y:S01]  /*03b0*/  SYNCS.EXCH.64 URZ, [UR9+0x38], UR6 ;  /* 0x00003806093f75b2 */ /* 0x0000220008000100 */
[----:B------:R-:W-:Y:S01]  /*03c0*/  NOP ;  /* 0x0000000000007918 */ /* 0x000fe20000000000 */
.L_x_2:
[----:B------:R-:W-:Y:S01]  /*03d0*/  SHF.R.S32.HI R2, RZ, 0x1f, R4 ;  /* 0x0000001fff027819 */ /* 0x000fe20000011404 */
[----:B------:R-:W5:Y:S01]  /*03e0*/  SHFL.IDX PT, R0, R0, RZ, 0x1f ;  /* 0x00001fff00007589 */ /* 0x000f6200000e0000 */
[----:B0-----:R-:W0:Y:S01]  /*03f0*/  S2UR UR9, SR_CTAID.X ;  /* 0x00000000000979c3 */ /* 0x001e220000002500 */
[----:B------:R-:W-:Y:S02]  /*0400*/  ELECT P0, URZ, PT ;  /* 0x00000000003f782f */ /* 0x000fe40003800000 */
[----:B------:R-:W-:Y:S01]  /*0410*/  LEA.HI R2, R2, R4, RZ, 0x7 ;  /* 0x0000000402027211 */ /* 0x000fe200078f38ff */
[----:B------:R-:W-:Y:S01]  /*0420*/  ULDC UR4, c[0x0][0x150] ;  /* 0x0000540000047ab9 */ /* 0x000fe20000000800 */
[----:B------:R-:W-:Y:S01]  /*0430*/  SHF.R.S32.HI R6, RZ, 0x1f, R3 ;  /* 0x0000001fff067819 */ /* 0x000fe20000011403 */
[----:B------:R-:W-:Y:S01]  /*0440*/  NOP ;  /* 0x0000000000007918 */ /* 0x000fe20000000000 */
[----:B------:R-:W-:Y:S01]  /*0450*/  LOP3.LUT R2, R2, 0xffffff80, RZ, 0xc0, !PT ;  /* 0xffffff8002027812 */ /* 0x000fe200078ec0ff */
[----:B------:R-:W-:Y:S01]  /*0460*/  NOP ;  /* 0x0000000000007918 */ /* 0x000fe20000000000 */
[----:B------:R-:W-:Y:S01]  /*0470*/  LEA.HI R6, R6, R3, RZ, 0x2 ;  /* 0x0000000306067211 */ /* 0x000fe200078f10ff */
[----:B------:R-:W1:Y:S02]  /*0480*/  LDC R8, c[0x0][0x144] ;  /* 0x00005100ff087b82 */ /* 0x000e640000000800 */
[----:B------:R-:W-:Y:S01]  /*0490*/  IMAD.IADD R4, R4, 0x1, -R2 ;  /* 0x0000000104047824 */ /* 0x000fe200078e0a02 */
[----:B------:R-:W-:Y:S01]  /*04a0*/  LOP3.LUT R6, R6, 0x3ffffffc, RZ, 0xc0, !PT ;  /* 0x3ffffffc06067812 */ /* 0x000fe200078ec0ff */
[----:B------:R-:W2:Y:S03]  /*04b0*/  S2R R2, SR_CTAID.Y ;  /* 0x0000000000027919 */ /* 0x000ea60000002600 */
[----:B------:R-:W-:Y:S01]  /*04c0*/  SHF.R.S32.HI R5, RZ, 0x1f, R4 ;  /* 0x0000001fff057819 */ /* 0x000fe20000011404 */
[----:B------:R-:W-:Y:S01]  /*04d0*/  IMAD.IADD R6, R3, 0x1, -R6 ;  /* 0x0000000103067824 */ /* 0x000fe200078e0a06 */
[----:B------:R-:W3:Y:S02]  /*04e0*/  LDC R11, c[0x0][0x148] ;  /* 0x00005200ff0b7b82 */ /* 0x000ee40000000800 */
[----:B------:R-:W-:-:S02]  /*04f0*/  LEA.HI R5, R5, R4, RZ, 0x3 ;  /* 0x0000000405057211 */ /* 0x000fc400078f18ff */
[----:B-----5:R-:W-:Y:S02]  /*0500*/  ISETP.NE.OR P0, PT, R0, RZ, !P0 ;  /* 0x000000ff0000720c */ /* 0x020fe40004705670 */
[--C-:B------:R-:W-:Y:S02]  /*0510*/  SHF.R.S32.HI R0, RZ, 0x3, R5.reuse ;  /* 0x00000003ff007819 */ /* 0x100fe40000011405 */
[----:B------:R-:W-:Y:S02]  /*0520*/  SHF.R.S32.HI R5, RZ, 0x1f, R5 ;  /* 0x0000001fff057819 */ /* 0x000fe40000011405 */
[----:B0-----:R-:W-:Y:S02]  /*0530*/  I2FP.F32.U32 R7, UR9 ;  /* 0x0000000900077c45 */ /* 0x001fe40008201000 */
[----:B------:R-:W-:-:S03]  /*0540*/  LEA.HI R5, R5, R0, RZ, 0x2 ;  /* 0x0000000005057211 */ /* 0x000fc600078f10ff */
[----:B------:R-:W-:Y:S01]  /*0550*/  FMUL R7, R7, UR4 ;  /* 0x0000000407077c20 */ /* 0x000fe20008400000 */
[----:B------:R-:W-:Y:S01]  /*0560*/  LOP3.LUT R5, R5, 0xfffffffc, RZ, 0xc0, !PT ;  /* 0xfffffffc05057812 */ /* 0x000fe200078ec0ff */
[----:B------:R-:W-:Y:S01]  /*0570*/  VOTEU.ALL UP0, P0 ;  /* 0x00000000003f7886 */ /* 0x000fe20000000000 */
[----:B------:R-:W-:Y:S01]  /*0580*/  ULDC UR4, c[0x0][0x154] ;  /* 0x0000550000047ab9 */ /* 0x000fe20000000800 */
[----:B------:R-:W-:Y:S02]  /*0590*/  VOTEU.ALL UP1, P0 ;  /* 0x00000000003f7886 */ /* 0x000fe40000020000 */
[----:B------:R-:W0:Y:S01]  /*05a0*/  F2I.U32.TRUNC.NTZ R7, R7 ;  /* 0x0000000700077305 */ /* 0x000e22000020f000 */
[----:B------:R-:W-:Y:S01]  /*05b0*/  IMAD.IADD R5, R0, 0x1, -R5 ;  /* 0x0000000100057824 */ /* 0x000fe200078e0a05 */
[----:B------:R-:W5:Y:S01]  /*05c0*/  @!UP0 S2UR UR7, SR_CgaCtaId ;  /* 0x00000000000789c3 */ /* 0x000f620000008800 */
[----:B------:R-:W-:Y:S02]  /*05d0*/  @!UP0 UMOV UR6, 0x400 ;  /* 0x0000040000068882 */ /* 0x000fe40000000000 */
[----:B------:R-:W-:Y:S01]  /*05e0*/  IMAD R5, R6, 0x4, R5 ;  /* 0x0000000406057824 */ /* 0x000fe200078e0205 */
[----:B--2---:R-:W-:-:S04]  /*05f0*/  I2FP.F32.U32 R9, R2 ;  /* 0x0000000200097245 */ /* 0x004fc80000201000 */
[----:B------:R-:W-:Y:S01]  /*0600*/  LEA.HI R0, R5, R5, RZ, 0x1 ;  /* 0x0000000505007211 */ /* 0x000fe200078f08ff */
[----:B------:R-:W-:Y:S01]  /*0610*/  FMUL R9, R9, UR4 ;  /* 0x0000000409097c20 */ /* 0x000fe20008400000 */
[----:B------:R-:W-:Y:S02]  /*0620*/  UMOV UR4, 0x20 ;  /* 0x0000002000047882 */ /* 0x000fe40000000000 */
[----:B------:R-:W-:Y:S01]  /*0630*/  LOP3.LUT R6, R0, 0xfffffffe, RZ, 0xc0, !PT ;  /* 0xfffffffe00067812 */ /* 0x000fe200078ec0ff */
[----:B0-----:R-:W-:Y:S01]  /*0640*/  IMAD.MOV R13, RZ, RZ, -R7 ;  /* 0x000000ffff0d7224 */ /* 0x001fe200078e0a07 */
[----:B------:R-:W-:-:S04]  /*0650*/  @!UP0 UIADD3 UR4, -UR4, 0x100000, URZ ;  /* 0x0010000004048890 */ /* 0x000fc8000fffe13f */
[----:B------:R-:W-:Y:S02]  /*0660*/  @!UP0 USHF.L.U32 UR5, UR4, 0xb, URZ ;  /* 0x0000000b04058899 */ /* 0x000fe4000800063f */
[----:B------:R-:W-:Y:S01]  /*0670*/  @!UP0 USHF.L.U32 UR4, UR4, 0x1, URZ ;  /* 0x0000000104048899 */ /* 0x000fe2000800063f */
[----:B------:R-:W0:Y:S01]  /*0680*/  F2I.U32.TRUNC.NTZ R9, R9 ;  /* 0x0000000900097305 */ /* 0x000e22000020f000 */
[----:B-1----:R-:W-:Y:S02]  /*0690*/  IMAD R0, R8, R13, UR9 ;  /* 0x0000000908007e24 */ /* 0x002fe4000f8e020d */
[C---:B------:R-:W-:Y:S02]  /*06a0*/  IMAD.IADD R7, R5.reuse, 0x1, -R6 ;  /* 0x0000000105077824 */ /* 0x040fe400078e0a06 */
[----:B------:R-:W-:-:S03]  /*06b0*/  IMAD.SHL.U32 R6, R5, 0x4, RZ ;  /* 0x0000000405067824 */ /* 0x000fc600078e00ff */
[----:B------:R-:W-:Y:S01]  /*06c0*/  ISETP.NE.AND P2, PT, R7, R0, PT ;  /* 0x000000000700720c */ /* 0x000fe20003f45270 */
[----:B-----5:R-:W-:Y:S01]  /*06d0*/  @!UP0 ULEA UR6, UR7, UR6, 0x18 ;  /* 0x0000000607068291 */ /* 0x020fe2000f8ec03f */
[----:B------:R-:W-:Y:S01]  /*06e0*/  LOP3.LUT R10, R5, 0xc, R6, 0x78, !PT ;  /* 0x0000000c050a7812 */ /* 0x000fe200078e7806 */
[----:B------:R-:W1:Y:S01]  /*06f0*/  LDC R7, c[0x0][0x140] ;  /* 0x00005000ff077b82 */ /* 0x000e620000000800 */
[----:B------:R-:W-:Y:S01]  /*0700*/  VOTEU.ALL UP0, P0 ;  /* 0x00000000003f7886 */ /* 0x000fe20000000000 */
[----:B------:R-:W-:Y:S01]  /*0710*/  LOP3.LUT P0, RZ, R4, 0x7, RZ, 0xc0, !PT ;  /* 0x0000000704ff7812 */ /* 0x000fe2000780c0ff */
[----:B0-----:R-:W-:Y:S01]  /*0720*/  IMAD.MOV R12, RZ, RZ, -R9 ;  /* 0x000000ffff0c7224 */ /* 0x001fe200078e0a09 */
[----:B------:R0:W-:Y:S01]  /*0730*/  STL [R1+0x45c], R10 ;  /* 0x00045c0a01007387 */ /* 0x0001e20000100800 */
[----:B------:R-:W-:Y:S01]  /*0740*/  IMAD.MOV.U32 R4, RZ, RZ, 0x1 ;  /* 0x00000001ff047424 */ /* 0x000fe200078e00ff */
[----:B------:R-:W-:Y:S01]  /*0750*/  ISETP.LT.U32.AND P0, PT, R10, 0x2, !P0 ;  /* 0x000000020a00780c */ /* 0x000fe20004701070 */
[----:B---3--:R-:W-:-:S03]  /*0760*/  IMAD R6, R11, R12, R2 ;  /* 0x0000000c0b067224 */ /* 0x008fc600078e0202 */
[----:B------:R-:W-:Y:S01]  /*0770*/  @P2 LEA.HI R5, R10, R10, RZ, 0x1 ;  /* 0x0000000a0a052211 */ /* 0x000fe200078f08ff */
[----:B------:R-:W2:Y:S02]  /*0780*/  FENCE.VIEW.ASYNC.S ;  /* 0x00000000000073c6 */ /* 0x000ea40000000000 */
[----:B--2---:R0:W2:Y:S01]  /*0790*/  @!UP0 SYNCS.EXCH.64 URZ, [UR6+0x50], UR4 ;  /* 0x00005004063f85b2 */ /* 0x0040a20008000100 */
[----:B------:R-:W-:-:S04]  /*07a0*/  @P2 SHF.R.S32.HI R5, RZ, 0x1, R5 ;  /* 0x00000001ff052819 */ /* 0x000fc80000011405 */
[----:B------:R-:W-:Y:S02]  /*07b0*/  @P2 ISETP.NE.AND P3, PT, R5, R6, PT ;  /* 0x000000060500220c */ /* 0x000fe40003f65270 */
[----:B------:R-:W-:Y:S02]  /*07c0*/  SEL R5, RZ, 0x1, !P0 ;  /* 0x00000001ff057807 */ /* 0x000fe40004000000 */
[----:B------:R-:W-:Y:S02]  /*07d0*/  @P2 SEL R4, RZ, 0x1, P3 ;  /* 0x00000001ff042807 */ /* 0x000fe40001800000 */
[----:B-1----:R-:W-:Y:S02]  /*07e0*/  ISETP.EQ.U32.AND P4, PT, R7, 0x1, PT ;  /* 0x000000010700780c */ /* 0x002fe40003f82070 */
[----:B------:R-:W-:Y:S01]  /*07f0*/  LOP3.LUT R4, R4, R5, RZ, 0xc0, !PT ;  /* 0x0000000504047212 */ /* 0x000fe200078ec0ff */
[----:B------:R0:W1:Y:S01]  /*0800*/  @!UP1 SYNCS.EXCH.64 URZ, [UR6+0x58], UR4 ;  /* 0x00005804063f95b2 */ /* 0x0000620008000100 */
[----:B------:R-:W-:-:S03]  /*0810*/  NOP ;  /* 0x0000000000007918 */ /* 0x000fc60000000000 */
[----:B------:R0:W-:Y:S06]  /*0820*/  STL [R1+0x458], R4 ;  /* 0x0004580401007387 */ /* 0x0001ec0000100800 */
[----:B--2---:R-:W-:Y:S05]  /*0830*/  @!P4 BRA `(.L_x_3) ;  /* 0x000000000008c947 */ /* 0x004fea0003800000 */
[----:B-1--4-:R-:W-:Y:S01]  /*0840*/  UCGABAR_ARV ;  /* 0x00000000000079c7 */ /* 0x012fe20008000000 */
[----:B------:R-:W-:Y:S05]  /*0850*/  BRA `(.L_x_4) ;  /* 0x0000000000047947 */ /* 0x000fea0003800000 */
.L_x_3:
[----:B-1--4-:R-:W-:Y:S01]  /*0860*/  NOP ;  /* 0x0000000000007918 */ /* 0x012fe20000000000 */
.L_x_4:
[----:B0-----:R-:W0:Y:S01]  /*0870*/  LDC R4, c[0x0][0x65c] ;  /* 0x00019700ff047b82 */ /* 0x001e220000000800 */
[----:B------:R-:W-:Y:S01]  /*0880*/  IMAD.MOV.U32 R5, RZ, RZ, RZ ;  /* 0x000000ffff057224 */ /* 0x000fe200078e00ff */
[----:B0-----:R-:W-:Y:S01]  /*0890*/  ISETP.NE.AND P2, PT, R4, 0x1, PT ;  /* 0x000000010400780c */ /* 0x001fe20003f45270 */
[----:B------:R-:W-:-:S12]  /*08a0*/  IMAD.U32 R4, RZ, RZ, UR9 ;  /* 0x00000009ff047e24 */ /* 0x000fd8000f8e00ff */
[----:B------:R-:W0:Y:S01]  /*08b0*/  @P2 LDC R7, c[0x0][0x10] ;  /* 0x00000400ff072b82 */ /* 0x000e220000000800 */
[----:B------:R-:W-:Y:S02]  /*08c0*/  @P2 IMAD.MOV.U32 R3, RZ, RZ, RZ ;  /* 0x000000ffff032224 */ /* 0x000fe400078e00ff */
[----:B------:R-:W-:-:S05]  /*08d0*/  @P2 IMAD.MOV.U32 R13, RZ, RZ, RZ ;  /* 0x000000ffff0d2224 */ /* 0x000fca00078e00ff */
[----:B------:R-:W1:Y:S01]  /*08e0*/  @!P2 LDC R9, c[0x0][0xc] ;  /* 0x00000300ff09ab82 */ /* 0x000e620000000800 */
[----:B0-----:R-:W-:-:S04]  /*08f0*/  @P2 IMAD.WIDE.U32 R6, R7, UR9, R2 ;  /* 0x0000000907062c25 */ /* 0x001fc8000f8e0002 */
[----:B------:R-:W-:Y:S02]  /*0900*/  @P2 IMAD.MOV.U32 R23, RZ, RZ, R6 ;  /* 0x000000ffff172224 */ /* 0x000fe400078e0006 */
[----:B------:R-:W-:Y:S02]  /*0910*/  @P2 IMAD.IADD R24, R7, 0x1, R13 ;  /* 0x0000000107182824 */ /* 0x000fe400078e020d */
[----:B-1----:R-:W-:-:S04]  /*0920*/  @!P2 IMAD.WIDE.U32 R4, R2, R9, R4 ;  /* 0x000000090204a225 */ /* 0x002fc800078e0004 */
[----:B------:R-:W-:Y:S02]  /*0930*/  @!P2 IMAD.MOV.U32 R23, RZ, RZ, R4 ;  /* 0x000000ffff17a224 */ /* 0x000fe400078e0004 */
[----:B------:R-:W-:-:S03]  /*0940*/  @!P2 IMAD.MOV.U32 R24, RZ, RZ, R5 ;  /* 0x000000ffff18a224 */ /* 0x000fc600078e0005 */
[----:B------:R0:W-:Y:S04]  /*0950*/  STL [R1+0x48c], R23 ;  /* 0x00048c1701007387 */ /* 0x0001e80000100800 */
[----:B------:R0:W-:Y:S01]  /*0960*/  STL [R1+0x474], R24 ;  /* 0x0004741801007387 */ /* 0x0001e20000100800 */
[----:B------:R-:W-:Y:S05]  /*0970*/  @!P4 BRA `(.L_x_5) ;  /* 0x00000000000cc947 */ /* 0x000fea0003800000 */
[----:B------:R-:W-:Y:S01]  /*0980*/  UCGABAR_WAIT ;  /* 0x0000000000007dc7 */ /* 0x000fe20008000000 */
[----:B------:R-:W-:Y:S01]  /*0990*/  CCTL.IVALL ;  /* 0x00000000ff00798f */ /* 0x000fe20002000000 */
[----:B------:R-:W-:Y:S05]  /*09a0*/  BRA `(.L_x_6) ;  /* 0x0000000000047947 */ /* 0x000fea0003800000 */
.L_x_5:
[----:B------:R-:W-:Y:S06]  /*09b0*/  BAR.SYNC.DEFER_BLOCKING 0x0 ;  /* 0x0000000000007b1d */ /* 0x000fec0000010000 */
.L_x_6:
[----:B------:R-:W-:Y:S05]  /*09c0*/  @!P1 BRA `(.L_x_7) ;  /* 0x000003ac00f49947 */ /* 0x000fea0003800000 */
[----:B------:R-:W-:-:S06]  /*09d0*/  UISETP.GT.U32.AND UP0, UPT, UR10, 0x1, UPT ;  /* 0x000000010a00788c */ /* 0x000fcc000bf04070 */
[----:B------:R-:W-:-:S13]  /*09e0*/  PLOP3.LUT P0, PT, PT, PT, UP0, 0x80, 0x0 ;  /* 0x000000000000781c */ /* 0x000fda0003f0f008 */
[----:B------:R-:W-:Y:S05]  /*09f0*/  @P0 EXIT ;  /* 0x000000000000094d */ /* 0x000fea0003800000 */
[----:B------:R-:W-:Y:S01]  /*0a00*/  ULDC.64 UR4, c[0x0][0x650] ;  /* 0x0001940000047ab9 */ /* 0x000fe20000000a00 */
[----:B------:R-:W-:Y:S02]  /*0a10*/  PRMT R6, RZ, 0x7610, R6 ;  /* 0x00007610ff067816 */ /* 0x000fe40000000006 */
[----:B------:R-:W-:Y:S01]  /*0a20*/  ISETP.GE.U32.AND P0, PT, R23, UR4, PT ;  /* 0x0000000417007c0c */ /* 0x000fe2000bf06070 */
[----:B------:R-:W-:Y:S02]  /*0a30*/  UMOV UR4, 0xffffffff ;  /* 0xffffffff00047882 */ /* 0x000fe40000000000 */
[----:B------:R-:W-:Y:S01]  /*0a40*/  IMAD.U32 R4, RZ, RZ, UR4 ;  /* 0x00000004ff047e24 */ /* 0x000fe2000f8e00ff */
[----:B------:R-:W-:Y:S01]  /*0a50*/  ISETP.GE.U32.AND.EX P0, PT, R24, UR5, PT, P0 ;  /* 0x0000000518007c0c */ /* 0x000fe2000bf06100 */
[----:B------:R-:W-:Y:S01]  /*0a60*/  UMOV UR5, 0xffffffff ;  /* 0xffffffff00057882 */ /* 0x000fe20000000000 */
[----:B------:R-:W-:Y:S02]  /*0a70*/  IMAD.U32 R19, RZ, RZ, UR4 ;  /* 0x00000004ff137e24 */ /* 0x000fe4000f8e00ff */
[----:B------:R1:W-:Y:S01]  /*0a80*/  STL [R1+0x464], R4 ;  /* 0x0004640401007387 */ /* 0x0003e20000100800 */
[----:B------:R-:W-:-:S08]  /*0a90*/  IMAD.U32 R18, RZ, RZ, UR5 ;  /* 0x00000005ff127e24 */ /* 0x000fd0000f8e00ff */
[----:B------:R-:W-:Y:S05]  /*0aa0*/  @P0 BRA `(.L_x_8) ;  /* 0x0000000400480947 */ /* 0x000fea0003800000 */
[----:B------:R-:W2:Y:S01]  /*0ab0*/  LDC.64 R14, c[0x0][0x628] ;  /* 0x00018a00ff0e7b82 */ /* 0x000ea20000000a00 */
[----:B-1----:R-:W-:Y:S02]  /*0ac0*/  IMAD.MOV.U32 R4, RZ, RZ, R23 ;  /* 0x000000ffff047224 */ /* 0x002fe400078e0017 */
[----:B------:R-:W-:-:S05]  /*0ad0*/  IMAD.MOV.U32 R5, RZ, RZ, R24 ;  /* 0x000000ffff057224 */ /* 0x000fca00078e0018 */
[----:B------:R-:W1:Y:S08]  /*0ae0*/  LDC R10, c[0x0][0x630] ;  /* 0x00018c00ff0a7b82 */ /* 0x000e700000000800 */
[----:B------:R-:W3:Y:S01]  /*0af0*/  LDC.64 R16, c[0x0][0x620] ;  /* 0x00018800ff107b82 */ /* 0x000ee20000000a00 */
[----:B--2---:R-:W-:-:S04]  /*0b00*/  ISETP.NE.U32.AND P0, PT, R14, RZ, PT ;  /* 0x000000ff0e00720c */ /* 0x004fc80003f05070 */
[----:B------:R-:W-:-:S13]  /*0b10*/  ISETP.NE.AND.EX P0, PT, R15, RZ, PT, P0 ;  /* 0x000000ff0f00720c */ /* 0x000fda0003f05300 */
[----:B-1-3--:R-:W-:Y:S05]  /*0b20*/  @!P0 BRA `(.L_x_9) ;  /* 0x0000000000288947 */ /* 0x00afea0003800000 */
[----:B------:R-:W1:Y:S02]  /*0b30*/  LDC R9, c[0x0][0x634] ;  /* 0x00018d00ff097b82 */ /* 0x000e640000000800 */
[----:B-1----:R-:W-:-:S05]  /*0b40*/  IADD3 R9, P0, R23, R9, RZ ;  /* 0x0000000917097210 */ /* 0x002fca0007f1e0ff */
[----:B------:R-:W-:-:S04]  /*0b50*/  IMAD.X R13, RZ, RZ, R24, P0 ;  /* 0x000000ffff0d7224 */ /* 0x000fc800000e0618 */
[----:B------:R-:W-:-:S04]  /*0b60*/  IMAD.WIDE.U32 R4, R13, R14, RZ ;  /* 0x0000000e0d047225 */ /* 0x000fc800078e00ff */
[----:B------:R-:W-:-:S04]  /*0b70*/  IMAD.WIDE.U32 R6, P0, R9, R15, R4 ;  /* 0x0000000f09067225 */ /* 0x000fc80007800004 */
[----:B------:R-:W-:-:S04]  /*0b80*/  IMAD.WIDE.U32 R4, R9, R14, RZ ;  /* 0x0000000e09047225 */ /* 0x000fc800078e00ff */
[----:B------:R-:W-:Y:S01]  /*0b90*/  IMAD.X R9, RZ, RZ, RZ, P0 ;  /* 0x000000ffff097224 */ /* 0x000fe200000e06ff */
[----:B------:R-:W-:Y:S01]  /*0ba0*/  IADD3 RZ, P0, R5, R6, RZ ;  /* 0x0000000605ff7210 */ /* 0x000fe20007f1e0ff */
[----:B------:R-:W-:-:S04]  /*0bb0*/  IMAD.MOV.U32 R8, RZ, RZ, R7 ;  /* 0x000000ffff087224 */ /* 0x000fc800078e0007 */
[----:B------:R-:W-:-:S08]  /*0bc0*/  IMAD.WIDE.U32.X R4, R13, R15, R8, P0 ;  /* 0x0000000f0d047225 */ /* 0x000fd000000e0408 */
.L_x_9:
[----:B------:R-:W1:Y:S01]  /*0bd0*/  LDC.64 R20, c[0x0][0x640] ;  /* 0x00019000ff147b82 */ /* 0x000e620000000a00 */
[-C--:B------:R-:W-:Y:S01]  /*0be0*/  SHF.R.U64 R22, R4, R10.reuse, R5 ;  /* 0x0000000a04167219 */ /* 0x080fe20000001205 */
[----:B------:R-:W-:Y:S01]  /*0bf0*/  IMAD.MOV.U32 R4, RZ, RZ, R23 ;  /* 0x000000ffff047224 */ /* 0x000fe200078e0017 */
[----:B------:R-:W-:Y:S01]  /*0c00*/  SHF.R.U32.HI R3, RZ, R10, R5 ;  /* 0x0000000aff037219 */ /* 0x000fe20000011605 */
[----:B------:R-:W-:Y:S01]  /*0c10*/  IMAD.MOV.U32 R5, RZ, RZ, R24 ;  /* 0x000000ffff057224 */ /* 0x000fe200078e0018 */
[----:B------:R-:W-:Y:S01]  /*0c20*/  IADD3 R7, P0, RZ, -R22, RZ ;  /* 0x80000016ff077210 */ /* 0x000fe20007f1e0ff */
[----:B0-----:R-:W-:Y:S02]  /*0c30*/  IMAD R23, R11, R12, R2 ;  /* 0x0000000c0b177224 */ /* 0x001fe400078e0202 */
[----:B------:R-:W0:Y:S01]  /*0c40*/  LDC R8, c[0x0][0x618] ;  /* 0x00018600ff087b82 */ /* 0x000e220000000800 */
[----:B------:R-:W-:Y:S02]  /*0c50*/  IMAD.MOV.U32 R11, RZ, RZ, 0x1 ;  /* 0x00000001ff0b7424 */ /* 0x000fe400078e00ff */
[----:B------:R-:W-:-:S02]  /*0c60*/  IMAD.X R3, RZ, RZ, ~R3, P0 ;  /* 0x000000ffff037224 */ /* 0x000fc400000e0e03 */
[----:B------:R-:W-:-:S03]  /*0c70*/  IMAD.WIDE.U32 R4, R7, R16, R4 ;  /* 0x0000001007047225 */ /* 0x000fc600078e0004 */
[----:B------:R-:W2:Y:S01]  /*0c80*/  LDC R14, c[0x0][0x608] ;  /* 0x00018200ff0e7b82 */ /* 0x000ea20000000800 */
[----:B------:R-:W-:-:S04]  /*0c90*/  IMAD R6, R3, R16, RZ ;  /* 0x0000001003067224 */ /* 0x000fc800078e02ff */
[----:B------:R-:W-:-:S03]  /*0ca0*/  IMAD R3, R7, R17, R6 ;  /* 0x0000001107037224 */ /* 0x000fc600078e0206 */
[----:B------:R-:W3:Y:S01]  /*0cb0*/  LDC R18, c[0x0][0x658] ;  /* 0x00019600ff127b82 */ /* 0x000ee20000000800 */
[----:B------:R-:W-:Y:S01]  /*0cc0*/  IMAD.IADD R3, R5, 0x1, R3 ;  /* 0x0000000105037824 */ /* 0x000fe200078e0203 */
[----:B-1----:R-:W-:Y:S01]  /*0cd0*/  ISETP.NE.U32.AND P0, PT, R20, RZ, PT ;  /* 0x000000ff1400720c */ /* 0x002fe20003f05070 */
[----:B------:R-:W-:-:S03]  /*0ce0*/  IMAD.MOV.U32 R5, RZ, RZ, -0x1 ;  /* 0xffffffffff057424 */ /* 0x000fc600078e00ff */
[----:B------:R-:W-:Y:S02]  /*0cf0*/  ISETP.NE.AND.EX P0, PT, R21, RZ, PT, P0 ;  /* 0x000000ff1500720c */ /* 0x000fe40003f05300 */
[----:B------:R-:W1:Y:S01]  /*0d00*/  LDC R13, c[0x0][0x600] ;  /* 0x00018000ff0d7b82 */ /* 0x000e620000000800 */
[-CC-:B0-----:R-:W-:Y:S02]  /*0d10*/  SHF.R.U64 R10, R4, R8.reuse, R3.reuse ;  /* 0x00000008040a7219 */ /* 0x181fe40000001203 */
[----:B------:R-:W-:-:S05]  /*0d20*/  SHF.R.U32.HI R3, RZ, R8, R3 ;  /* 0x00000008ff037219 */ /* 0x000fca0000011603 */
[----:B------:R-:W0:Y:S01]  /*0d30*/  LDC R15, c[0x0][0x648] ;  /* 0x00019200ff0f7b82 */ /* 0x000e220000000800 */
[-CC-:B--2---:R-:W-:Y:S02]  /*0d40*/  SHF.R.U64 R19, R10, R14.reuse, R3.reuse ;  /* 0x0000000e0a137219 */ /* 0x184fe40000001203 */
[----:B------:R-:W-:-:S05]  /*0d50*/  SHF.R.U32.HI R3, RZ, R14, R3 ;  /* 0x0000000eff037219 */ /* 0x000fca0000011603 */
[----:B------:R-:W2:Y:S01]  /*0d60*/  LDC R17, c[0x0][0x638] ;  /* 0x00018e00ff117b82 */ /* 0x000ea20000000800 */
[-C--:B---3--:R-:W-:Y:S02]  /*0d70*/  SHF.L.U32 R2, R5, R18.reuse, RZ ;  /* 0x0000001205027219 */ /* 0x088fe400000006ff */
[--C-:B------:R-:W-:Y:S02]  /*0d80*/  SHF.R.U64 R12, R19, R18, R3.reuse ;  /* 0x00000012130c7219 */ /* 0x100fe40000001203 */
[----:B------:R-:W-:Y:S02]  /*0d90*/  LOP3.LUT R8, RZ, R2, RZ, 0x33, !PT ;  /* 0x00000002ff087212 */ /* 0x000fe400078e33ff */
[----:B------:R-:W-:Y:S01]  /*0da0*/  SHF.R.U32.HI R3, RZ, R18, R3 ;  /* 0x00000012ff037219 */ /* 0x000fe20000011603 */
[----:B------:R-:W3:Y:S01]  /*0db0*/  LDC R16, c[0x0][0x610] ;  /* 0x00018400ff107b82 */ /* 0x000ee20000000800 */
[----:B------:R-:W-:Y:S01]  /*0dc0*/  IMAD.MOV.U32 R2, RZ, RZ, R12 ;  /* 0x000000ffff027224 */ /* 0x000fe200078e000c */
[----:B------:R-:W-:Y:S06]  /*0dd0*/  @!P0 BRA `(.L_x_10) ;  /* 0x0000000000288947 */ /* 0x000fec0003800000 */
[----:B------:R-:W4:Y:S02]  /*0de0*/  LDC R7, c[0x0][0x64c] ;  /* 0x00019300ff077b82 */ /* 0x000f240000000800 */
[----:B----4-:R-:W-:-:S05]  /*0df0*/  IADD3 R7, P0, R12, R7, RZ ;  /* 0x000000070c077210 */ /* 0x010fca0007f1e0ff */
        /* <DEDUP_REMOVED lines=8> */
.L_x_10:
[----:B0-----:R-:W-:Y:S01]  /*0e80*/  SHF.R.U64 R4, R2, R15, R3 ;  /* 0x0000000f02047219 */ /* 0x001fe20000001203 */
[----:B-1----:R-:W-:Y:S01]  /*0e90*/  VIADD R5, R13, 0xffffffff ;  /* 0xffffffff0d057836 */ /* 0x002fe20000000000 */
[----:B------:R-:W-:Y:S02]  /*0ea0*/  SHF.L.U32 R2, R11, R18, RZ ;  /* 0x000000120b027219 */ /* 0x000fe400000006ff */
[----:B------:R-:W-:Y:S01]  /*0eb0*/  LOP3.LUT R3, R19, R8, RZ, 0xc0, !PT ;  /* 0x0000000813037212 */ /* 0x000fe200078ec0ff */
[----:B------:R-:W-:Y:S01]  /*0ec0*/  IMAD.MOV R6, RZ, RZ, -R4 ;  /* 0x000000ffff067224 */ /* 0x000fe200078e0a04 */
[----:B------:R-:W-:Y:S02]  /*0ed0*/  SEL R0, R0, R23, !P2 ;  /* 0x0000001700007207 */ /* 0x000fe40005000000 */
[----:B------:R-:W-:Y:S01]  /*0ee0*/  LOP3.LUT R5, R10, R5, RZ, 0xc0, !PT ;  /* 0x000000050a057212 */ /* 0x000fe200078ec0ff */
[----:B------:R-:W-:Y:S01]  /*0ef0*/  IMAD R3, R2, R4, R3 ;  /* 0x0000000402037224 */ /* 0x000fe200078e0203 */
[----:B------:R-:W-:Y:S01]  /*0f00*/  R2UR UR6, R22 ;  /* 0x00000000160672ca */ /* 0x000fe200000e0000 */
[----:B--2---:R-:W-:-:S02]  /*0f10*/  IMAD R2, R6, R17, R12 ;  /* 0x0000001106027224 */ /* 0x004fc400078e020c */
[----:B---3--:R-:W-:Y:S02]  /*0f20*/  IMAD R0, R3, R16, R0 ;  /* 0x0000001003007224 */ /* 0x008fe400078e0200 */
[----:B------:R-:W-:Y:S02]  /*0f30*/  IMAD R3, R2, R13, R5 ;  /* 0x0000000d02037224 */ /* 0x000fe400078e0205 */
[----:B------:R-:W-:-:S03]  /*0f40*/  IMAD.MOV.U32 R6, RZ, RZ, 0x1 ;  /* 0x00000001ff067424 */ /* 0x000fc600078e00ff */
[----:B------:R-:W-:Y:S02]  /*0f50*/  SEL R2, R3, R0, !P2 ;  /* 0x0000000003027207 */ /* 0x000fe40005000000 */
[----:B------:R-:W-:Y:S02]  /*0f60*/  SEL R0, R0, R3, !P2 ;  /* 0x0000000300007207 */ /* 0x000fe40005000000 */
[----:B------:R-:W-:Y:S02]  /*0f70*/  R2UR UR5, R2 ;  /* 0x00000000020572ca */ /* 0x000fe400000e0000 */
[----:B------:R-:W-:Y:S01]  /*0f80*/  R2UR UR4, R0 ;  /* 0x00000000000472ca */ /* 0x000fe200000e0000 */
[----:B------:R-:W-:-:S05]  /*0f90*/  IMAD.U32 R0, RZ, RZ, UR6 ;  /* 0x00000006ff007e24 */ /* 0x000fca000f8e00ff */
[----:B------:R2:W-:Y:S05]  /*0fa0*/  STL [R1+0x464], R0 ;  /* 0x0004640001007387 */ /* 0x0005ea0000100800 */
[----:B------:R-:W-:Y:S02]  /*0fb0*/  IMAD.U32 R18, RZ, RZ, UR5 ;  /* 0x00000005ff127e24 */ /* 0x000fe4000f8e00ff */
[----:B------:R-:W-:-:S07]  /*0fc0*/  IMAD.U32 R19, RZ, RZ, UR4 ;  /* 0x00000004ff137e24 */ /* 0x000fce000f8e00ff */
.L_x_8:
[----:B------:R-:W-:-:S08]  /*0fd0*/  NOP ;  /* 0x0000000000007918 */ /* 0x000fd00000000000 */
[----:B------:R-:W3:Y:S02]  /*0fe0*/  USETMAXREG.TRY_ALLOC.CTAPOOL UP0, 0xf0 ;  /* 0x000000f0000079c8 */ /* 0x000ee40008000600 */
[----:B---3--:R-:W-:-:S13]  /*0ff0*/  PLOP3.LUT P0, PT, PT, PT, UP0, 0x80, 0x0 ;  /* 0x000000000000781c */ /* 0x008fda0003f0f008 */
[----:B------:R-:W-:Y:S05]  /*1000*/  @!P0 BRA `(.L_x_8) ;  /* 0xfffffffc00f08947 */ /* 0x000fea000383ffff */
[----:B------:R-:W-:Y:S01]  /*1010*/  ULDC.64 UR4, c[0x0][0x598] ;  /* 0x0001660000047ab9 */ /* 0x000fe20000000a00 */
[----:B------:R-:W-:Y:S01]  /*1020*/  ULDC.64 UR60, c[0x0][0x208] ;  /* 0x00008200003c7ab9 */ /* 0x000fe20000000a00 */
[----:B------:R-:W-:-:S04]  /*1030*/  ISETP.NE.U32.AND P0, PT, RZ, UR4, PT ;  /* 0x00000004ff007c0c */ /* 0x000fc8000bf05070 */
[----:B------:R-:W-:-:S13]  /*1040*/  ISETP.NE.AND.EX P0, PT, RZ, UR5, PT, P0 ;  /* 0x00000005ff007c0c */ /* 0x000fda000bf05300 */
[----:B------:R-:W-:Y:S05]  /*1050*/  @!P0 BRA `(.L_x_11) ;  /* 0x00000000001c8947 */ /* 0x000fea0003800000 */
[----:B------:R-:W3:Y:S02]  /*1060*/  LDC.64 R2, c[0x0][0x598] ;  /* 0x00016600ff027b82 */ /* 0x000ee40000000a00 */
[----:B---3--:R-:W3:Y:S02]  /*1070*/  LDG.E.64 R2, desc[UR60][R2.64] ;  /* 0x0000003c02027981 */ /* 0x008ee4000c1e1b00 */
[----:B---3--:R-:W-:-:S04]  /*1080*/  ISETP.NE.U32.AND P0, PT, R2, RZ, PT ;  /* 0x000000ff0200720c */ /* 0x008fc80003f05070 */
[----:B------:R-:W-:-:S13]  /*1090*/  ISETP.NE.AND.EX P0, PT, R3, RZ, PT, P0 ;  /* 0x000000ff0300720c */ /* 0x000fda0003f05300 */
[----:B------:R-:W-:Y:S05]  /*10a0*/  @!P0 BRA `(.L_x_11) ;  /* 0x0000000000088947 */ /* 0x000fea0003800000 */
[----:B------:R3:W5:Y:S01]  /*10b0*/  LD.E R2, desc[UR60][R2.64] ;  /* 0x0000003c02027980 */ /* 0x000762000c101900 */
[----:B------:R-:W-:Y:S05]  /*10c0*/  BRA `(.L_x_12) ;  /* 0x0000000000247947 */ /* 0x000fea0003800000 */
.L_x_11:
[----:B------:R-:W-:Y:S02]  /*10d0*/  ULDC.64 UR4, c[0x0][0x588] ;  /* 0x0001620000047ab9 */ /* 0x000fe40000000a00 */
[----:B------:R-:W-:-:S04]  /*10e0*/  ISETP.NE.U32.AND P0, PT, RZ, UR4, PT ;  /* 0x00000004ff007c0c */ /* 0x000fc8000bf05070 */
[----:B------:R-:W-:-:S13]  /*10f0*/  ISETP.NE.AND.EX P0, PT, RZ, UR5, PT, P0 ;  /* 0x00000005ff007c0c */ /* 0x000fda000bf05300 */
[----:B------:R-:W-:Y:S05]  /*1100*/  @!P0 BRA `(.L_x_13) ;  /* 0x00000000000c8947 */ /* 0x000fea0003800000 */
[----:B------:R-:W3:Y:S02]  /*1110*/  LDC.64 R2, c[0x0][0x588] ;  /* 0x00016200ff027b82 */ /* 0x000ee40000000a00 */
[----:B---3--:R4:W5:Y:S01]  /*1120*/  LDG.E R2, desc[UR60][R2.64] ;  /* 0x0000003c02027981 */ /* 0x008962000c1e1900 */
[----:B------:R-:W-:Y:S05]  /*1130*/  BRA `(.L_x_12) ;  /* 0x0000000000087947 */ /* 0x000fea0003800000 */
.L_x_13:
[----:B------:R-:W-:Y:S02]  /*1140*/  ULDC UR4, c[0x0][0x580] ;  /* 0x0001600000047ab9 */ /* 0x000fe40000000800 */
[----:B------:R-:W-:-:S07]  /*1150*/  IMAD.U32 R2, RZ, RZ, UR4 ;  /* 0x00000004ff027e24 */ /* 0x000fce000f8e00ff */
.L_x_12:
[----:B------:R-:W-:Y:S02]  /*1160*/  ULDC.64 UR4, c[0x0][0x5a0] ;  /* 0x0001680000047ab9 */ /* 0x000fe40000000a00 */
[----:B------:R-:W-:-:S04]  /*1170*/  ISETP.NE.U32.AND P0, PT, RZ, UR4, PT ;  /* 0x00000004ff007c0c */ /* 0x000fc8000bf05070 */
[----:B------:R-:W-:-:S13]  /*1180*/  ISETP.NE.AND.EX P0, PT, RZ, UR5, PT, P0 ;  /* 0x00000005ff007c0c */ /* 0x000fda000bf05300 */
[----:B------:R-:W-:Y:S05]  /*1190*/  @!P0 BRA `(.L_x_14) ;  /* 0x00000000001c8947 */ /* 0x000fea0003800000 */
[----:B-1----:R-:W1:Y:S02]  /*11a0*/  LDC.64 R4, c[0x0][0x5a0] ;  /* 0x00016800ff047b82 */ /* 0x002e640000000a00 */
[----:B-1----:R-:W2:Y:S02]  /*11b0*/  LDG.E.64 R4, desc[UR60][R4.64] ;  /* 0x0000003c04047981 */ /* 0x002ea4000c1e1b00 */
[----:B--2---:R-:W-:-:S04]  /*11c0*/  ISETP.NE.U32.AND P0, PT, R4, RZ, PT ;  /* 0x000000ff0400720c */ /* 0x004fc80003f05070 */
[----:B------:R-:W-:-:S13]  /*11d0*/  ISETP.NE.AND.EX P0, PT, R5, RZ, PT, P0 ;  /* 0x000000ff0500720c */ /* 0x000fda0003f05300 */
[----:B------:R-:W-:Y:S05]  /*11e0*/  @!P0 BRA `(.L_x_14) ;  /* 0x0000000000088947 */ /* 0x000fea0003800000 */
[----:B------:R1:W5:Y:S01]  /*11f0*/  LD.E R16, desc[UR60][R4.64] ;  /* 0x0000003c04107980 */ /* 0x000362000c101900 */
[----:B------:R-:W-:Y:S05]  /*1200*/  BRA `(.L_x_15) ;  /* 0x0000000000247947 */ /* 0x000fea0003800000 */
.L_x_14:
[----:B------:R-:W-:Y:S02]  /*1210*/  ULDC.64 UR4, c[0x0][0x590] ;  /* 0x0001640000047ab9 */ /* 0x000fe40000000a00 */
[----:B------:R-:W-:-:S04]  /*1220*/  ISETP.NE.U32.AND P0, PT, RZ, UR4, PT ;  /* 0x00000004ff007c0c */ /* 0x000fc8000bf05070 */
[----:B------:R-:W-:-:S13]  /*1230*/  ISETP.NE.AND.EX P0, PT, RZ, UR5, PT, P0 ;  /* 0x00000005ff007c0c */ /* 0x000fda000bf05300 */
[----:B------:R-:W-:Y:S05]  /*1240*/  @!P0 BRA `(.L_x_16) ;  /* 0x00000000000c8947 */ /* 0x000fea0003800000 */
[----:B------:R-:W0:Y:S02]  /*1250*/  LDC.64 R16, c[0x0][0x590] ;  /* 0x00016400ff107b82 */ /* 0x000e240000000a00 */
[----:B0-----:R0:W5:Y:S01]  /*1260*/  LDG.E R16, desc[UR60][R16.64] ;  /* 0x0000003c10107981 */ /* 0x001162000c1e1900 */
[----:B------:R-:W-:Y:S05]  /*1270*/  BRA `(.L_x_15) ;  /* 0x0000000000087947 */ /* 0x000fea0003800000 */
.L_x_16:
[----:B------:R-:W-:Y:S02]  /*1280*/  ULDC UR4, c[0x0][0x584] ;  /* 0x0001610000047ab9 */ /* 0x000fe40000000800 */
[----:B------:R-:W-:-:S07]  /*1290*/  IMAD.U32 R16, RZ, RZ, UR4 ;  /* 0x00000004ff107e24 */ /* 0x000fce000f8e00ff */
.L_x_15:
[----:B------:R-:W-:-:S13]  /*12a0*/  LOP3.LUT P0, RZ, R6, 0xff, RZ, 0xc0, !PT ;  /* 0x000000ff06ff7812 */ /* 0x000fda000780c0ff */
[----:B------:R-:W-:Y:S05]  /*12b0*/  @!P0 EXIT ;  /* 0x000000000000894d */ /* 0x000fea0003800000 */
[----:B------:R-:W-:Y:S02]  /*12c0*/  ULDC UR4, c[0x0][0x28c] ;  /* 0x0000a30000047ab9 */ /* 0x000fe40000000800 */
[----:B------:R-:W-:-:S04]  /*12d0*/  UIADD3 UR4, UR4, 0x1f, URZ ;  /* 0x0000001f04047890 */ /* 0x000fc8000fffe03f */
[----:B------:R-:W-:-:S04]  /*12e0*/  USHF.R.S32.HI UR5, URZ, 0x1f, UR4 ;  /* 0x0000001f3f057899 */ /* 0x000fc80008011404 */
[----:B------:R-:W-:-:S03]  /*12f0*/  ULEA.HI UR5, UR5, UR4, URZ, 0x5 ;  /* 0x0000000405057291 */ /* 0x000fc6000f8f283f */
[----:B------:R-:W-:Y:S01]  /*1300*/  UMOV UR4, URZ ;  /* 0x0000003f00047c82 */ /* 0x000fe20008000000 */
[----:B------:R-:W-:Y:S01]  /*1310*/  USHF.R.S32.HI UR6, URZ, 0x5, UR5 ;  /* 0x000000053f067899 */ /* 0x000fe20008011405 */
[----:B---34-:R-:W-:Y:S02]  /*1320*/  IMAD.U32 R3, RZ, RZ, UR4 ;  /* 0x00000004ff037e24 */ /* 0x018fe4000f8e00ff */
[----:B------:R-:W-:Y:S02]  /*1330*/  UMOV UR5, URZ ;  /* 0x0000003f00057c82 */ /* 0x000fe40008000000 */
[----:B--2---:R-:W-:Y:S02]  /*1340*/  IMAD.U32 R0, RZ, RZ, UR5 ;  /* 0x00000005ff007e24 */ /* 0x004fe4000f8e00ff */
[----:B-1----:R-:W-:-:S05]  /*1350*/  IMAD.U32 R4, RZ, RZ, UR6 ;  /* 0x00000006ff047e24 */ /* 0x002fca000f8e00ff */
[----:B------:R1:W-:Y:S04]  /*1360*/  STL [R1+0x498], R4 ;  /* 0x0004980401007387 */ /* 0x0003e80000100800 */
[----:B------:R1:W-:Y:S04]  /*1370*/  STL [R1+0x494], R0 ;  /* 0x0004940001007387 */ /* 0x0003e80000100800 */
[----:B------:R1:W-:Y:S02]  /*1380*/  STL [R1+0x490], R3 ;  /* 0x0004900301007387 */ /* 0x0003e40000100800 */
.L_x_982:
[----:B-1----:R-:W1:Y:S01]  /*1390*/  S2R R0, SR_TID.X ;  /* 0x0000000000007919 */ /* 0x002e620000002100 */
[----:B------:R-:W2:Y:S01]  /*13a0*/  S2UR UR7, SR_CgaCtaId ;  /* 0x00000000000779c3 */ /* 0x000ea20000008800 */
[----:B------:R-:W-:Y:S02]  /*13b0*/  UMOV UR6, 0x400 ;  /* 0x0000040000067882 */ /* 0x000fe40000000000 */
[----:B--2---:R-:W-:-:S06]  /*13c0*/  ULEA UR8, UR7, UR6, 0x18 ;  /* 0x0000000607087291 */ /* 0x004fcc000f8ec03f */
[----:B0----5:R-:W-:Y:S01]  /*13d0*/  IMAD.U32 R17, RZ, RZ, UR8 ;  /* 0x00000008ff117e24 */ /* 0x021fe2000f8e00ff */
[----:B-1----:R-:W-:-:S04]  /*13e0*/  LOP3.LUT R0, R0, 0x80, RZ, 0xc0, !PT ;  /* 0x0000008000007812 */ /* 0x002fc800078ec0ff */
[----:B------:R-:W-:-:S06]  /*13f0*/  SHF.R.U32.HI R0, RZ, 0x7, R0 ;  /* 0x00000007ff007819 */ /* 0x000fcc0000011600 */
[----:B------:R-:W0:Y:S02]  /*1400*/  SHFL.IDX PT, R0, R0, RZ, 0x1f ;  /* 0x00001fff00007589 */ /* 0x000e2400000e0000 */
[----:B0-----:R-:W-:-:S13]  /*1410*/  R2UR UR4, R0 ;  /* 0x00000000000472ca */ /* 0x001fda00000e0000 */
[----:B------:R-:W-:-:S04]  /*1420*/  ULEA.HI UR5, UR4, UR4, URZ, 0x1 ;  /* 0x0000000404057291 */ /* 0x000fc8000f8f083f */
[----:B------:R-:W-:-:S04]  /*1430*/  ULOP3.LUT UR5, UR5, 0xffffe, URZ, 0xc0, !UPT ;  /* 0x000ffffe05057892 */ /* 0x000fc8000f8ec03f */
[----:B------:R-:W-:-:S03]  /*1440*/  UIADD3 UR5, UR4, -UR5, URZ ;  /* 0x8000000504057290 */ /* 0x000fc6000fffe03f */
[----:B------:R-:W-:Y:S01]  /*1450*/  ULDC UR4, c[0x0][0x28c] ;  /* 0x0000a30000047ab9 */ /* 0x000fe20000000800 */
[----:B------:R-:W-:Y:S01]  /*1460*/  ULEA UR5, UR5, UR8, 0xc ;  /* 0x0000000805057291 */ /* 0x000fe2000f8e603f */
[----:B------:R-:W-:-:S03]  /*1470*/  ISETP.LT.AND P0, PT, RZ, UR4, PT ;  /* 0x00000004ff007c0c */ /* 0x000fc6000bf01270 */
[----:B------:R-:W-:-:S04]  /*1480*/  UIADD3 UR5, UR5, 0x100, URZ ;  /* 0x0000010005057890 */ /* 0x000fc8000fffe03f */
[----:B------:R-:W-:-:S04]  /*1490*/  USHF.R.U32.HI UR5, URZ, 0x4, UR5 ;  /* 0x000000043f057899 */ /* 0x000fc80008011605 */
[----:B------:R-:W-:Y:S02]  /*14a0*/  ULOP3.LUT UR36, UR5, 0x3fff, URZ, 0xc0, !UPT ;  /* 0x00003fff05247892 */ /* 0x000fe4000f8ec03f */
[----:B---34-:R-:W-:Y:S10]  /*14b0*/  @P0 BRA `(.L_x_17) ;  /* 0x0000000000400947 */ /* 0x018ff40003800000 */
[----:B------:R-:W-:Y:S01]  /*14c0*/  MOV R0, 0x0 ;  /* 0x0000000000007802 */ /* 0x000fe20000000f00 */
[----:B------:R-:W-:Y:S01]  /*14d0*/  ULDC.64 UR4, c[0x4][0x68] ;  /* 0x01001a0000047ab9 */ /* 0x000fe20000000a00 */
[----:B------:R-:W-:Y:S01]  /*14e0*/  ULDC.64 UR6, c[0x4][0x8] ;  /* 0x0100020000067ab9 */ /* 0x000fe20000000a00 */
[----:B------:R-:W-:Y:S01]  /*14f0*/  IMAD.U32 R4, RZ, RZ, UR4 ;  /* 0x00000004ff047e24 */ /* 0x000fe2000f8e00ff */
[----:B------:R0:W1:Y:S01]  /*1500*/  LDC.64 R14, c[0x4][R0] ;  /* 0x01000000000e7b82 */ /* 0x0000620000000a00 */
[----:B------:R-:W-:Y:S01]  /*1510*/  IMAD.U32 R5, RZ, RZ, UR5 ;  /* 0x00000005ff057e24 */ /* 0x000fe2000f8e00ff */
[----:B------:R-:W-:Y:S01]  /*1520*/  ULDC.64 UR4, c[0x4][0x70] ;  /* 0x01001c0000047ab9 */ /* 0x000fe20000000a00 */
[----:B------:R-:W-:Y:S02]  /*1530*/  IMAD.U32 R10, RZ, RZ, UR6 ;  /* 0x00000006ff0a7e24 */ /* 0x000fe4000f8e00ff */
[----:B------:R-:W-:Y:S02]  /*1540*/  IMAD.U32 R6, RZ, RZ, UR4 ;  /* 0x00000004ff067e24 */ /* 0x000fe4000f8e00ff */
[----:B------:R-:W-:-:S02]  /*1550*/  IMAD.U32 R7, RZ, RZ, UR5 ;  /* 0x00000005ff077e24 */ /* 0x000fc4000f8e00ff */
[----:B------:R-:W-:Y:S02]  /*1560*/  IMAD.U32 R11, RZ, RZ, UR7 ;  /* 0x00000007ff0b7e24 */ /* 0x000fe4000f8e00ff */
[----:B------:R-:W-:Y:S02]  /*1570*/  IMAD.MOV.U32 R8, RZ, RZ, 0x1e1 ;  /* 0x000001e1ff087424 */ /* 0x000fe400078e00ff */
[----:B------:R-:W-:Y:S02]  /*1580*/  IMAD.MOV.U32 R12, RZ, RZ, 0x1 ;  /* 0x00000001ff0c7424 */ /* 0x000fe400078e00ff */
[----:B0-----:R-:W-:-:S07]  /*1590*/  IMAD.MOV.U32 R13, RZ, RZ, RZ ;  /* 0x000000ffff0d7224 */ /* 0x001fce00078e00ff */
[----:B------:R-:W-:-:S07]  /*15a0*/  LEPC R20, `(.L_x_17) ;  /* 0x000000001014794e */ /* 0x000fce0000000000 */
[----:B-1---5:R-:W-:Y:S05]  /*15b0*/  CALL.ABS.NOINC R14 ;  /* 0x000000000e007343 */ /* 0x022fea0003c00000 */
.L_x_17:
[----:B------:R-:W2:Y:S02]  /*15c0*/  LDL R20, [R1+0x460] ;  /* 0x0004600001147983 */ /* 0x000ea40000100800 */
[----:B--2---:R-:W-:-:S13]  /*15d0*/  R2UR UR4, R20 ;  /* 0x00000000140472ca */ /* 0x004fda00000e0000 */
[----:B------:R-:W-:-:S06]  /*15e0*/  ULOP3.LUT UR4, UR4, 0x1, URZ, 0xfc, !UPT ;  /* 0x0000000104047892 */ /* 0x000fcc000f8efc3f */
[----:B------:R-:W-:-:S05]  /*15f0*/  IMAD.U32 R0, RZ, RZ, UR4 ;  /* 0x00000004ff007e24 */ /* 0x000fca000f8e00ff */
[----:B------:R-:W-:-:S13]  /*1600*/  ISETP.NE.AND P0, PT, R0, 0x3, PT ;  /* 0x000000030000780c */ /* 0x000fda0003f05270 */
[----:B------:R-:W-:Y:S05]  /*1610*/  @!P0 BRA `(.L_x_18) ;  /* 0x0000000000048947 */ /* 0x000fea0003800000 */
[----:B------:R-:W-:Y:S01]  /*1620*/  BPT.TRAP 0x1 ;  /* 0x000000040000795c */ /* 0x000fe20000300000 */
.L_x_18:
[----:B------:R-:W2:Y:S04]  /*1630*/  LDL R3, [R1+0x490] ;  /* 0x0004900001037983 */ /* 0x000ea80000100800 */
[----:B------:R-:W3:Y:S01]  /*1640*/  LDL R0, [R1+0x494] ;  /* 0x0004940001007983 */ /* 0x000ee20000100800 */
[----:B------:R-:W-:Y:S02]  /*1650*/  R2UR UR4, R17 ;  /* 0x00000000110472ca */ /* 0x000fe400000e0000 */
[----:B--2---:R-:W-:Y:S02]  /*1660*/  R2UR UR6, R3 ;  /* 0x00000000030672ca */ /* 0x004fe400000e0000 */
[----:B---3--:R-:W-:-:S11]  /*1670*/  R2UR UR5, R0 ;  /* 0x00000000000572ca */ /* 0x008fd600000e0000 */
[----:B------:R-:W-:Y:S02]  /*1680*/  IMAD.U32 R3, RZ, RZ, UR6 ;  /* 0x00000006ff037e24 */ /* 0x000fe4000f8e00ff */
[----:B------:R-:W-:-:S03]  /*1690*/  IMAD.U32 R0, RZ, RZ, UR5 ;  /* 0x00000005ff007e24 */ /* 0x000fc6000f8e00ff */
[----:B------:R-:W-:Y:S02]  /*16a0*/  LEA R3, R3, UR4, 0x3 ;  /* 0x0000000403037c11 */ /* 0x000fe4000f8e18ff */
[----:B------:R-:W-:-:S04]  /*16b0*/  SHF.L.U32 R0, R0, 0x1f, RZ ;  /* 0x0000001f00007819 */ /* 0x000fc800000006ff */
[----:B------:R0:W1:Y:S01]  /*16c0*/  SYNCS.PHASECHK.TRANS64.TRYWAIT P1, [R3+URZ], R0 ;  /* 0x00000000030075a7 */ /* 0x000062000802017f */
[----:B------:R-:W-:Y:S05]  /*16d0*/  @!P0 BRA `(.L_x_19) ;  /* 0x0000000000048947 */ /* 0x000fea0003800000 */
[----:B------:R-:W-:Y:S01]  /*16e0*/  BPT.TRAP 0x1 ;  /* 0x000000040000795c */ /* 0x000fe20000300000 */
.L_x_19:
[----:B-1----:R-:W-:Y:S05]  /*16f0*/  @P1 BRA `(.L_x_20) ;  /* 0x0000000000081947 */ /* 0x002fea0003800000 */
[----:B------:R-:W1:Y:S02]  /*1700*/  SYNCS.PHASECHK.TRANS64.TRYWAIT P1, [R3+URZ], R0 ;  /* 0x00000000030075a7 */ /* 0x000e64000802017f */
[----:B-1----:R-:W-:Y:S05]  /*1710*/  @!P1 BRA `(.L_x_21) ;  /* 0x000003b8004c9947 */ /* 0x002fea0003800000 */
.L_x_20:
[----:B------:R-:W2:Y:S02]  /*1720*/  LDL R4, [R1+0x498] ;  /* 0x0004980001047983 */ /* 0x000ea40000100800 */
[----:B--2---:R-:W-:-:S13]  /*1730*/  R2UR UR5, R4 ;  /* 0x00000000040572ca */ /* 0x004fda00000e0000 */
[----:B------:R-:W-:-:S04]  /*1740*/  UISETP.LT.AND UP0, UPT, UR5, 0x1, UPT ;  /* 0x000000010500788c */ /* 0x000fc8000bf01270 */
[----:B------:R-:W-:-:S06]  /*1750*/  USEL UR4, UR5, 0x1, UP0 ;  /* 0x0000000105047887 */ /* 0x000fcc0008000000 */
[----:B------:R-:W-:-:S05]  /*1760*/  IMAD.U32 R10, RZ, RZ, UR4 ;  /* 0x00000004ff0a7e24 */ /* 0x000fca000f8e00ff */
[----:B------:R-:W-:Y:S01]  /*1770*/  IADD3 R10, -R10, UR5, RZ ;  /* 0x000000050a0a7c10 */ /* 0x000fe2000fffe1ff */
[----:B------:R-:W-:Y:S05]  /*1780*/  WARPSYNC.ALL ;  /* 0x0000000000007948 */ /* 0x000fea0003800000 */
[----:B------:R-:W-:Y:S01]  /*1790*/  ISETP.GE.AND P1, PT, R10, 0x1, PT ;  /* 0x000000010a00780c */ /* 0x000fe20003f26270 */
[----:B------:R-:W-:Y:S04]  /*17a0*/  STL [R1+0x5b0], R19 ;  /* 0x0005b01301007387 */ /* 0x000fe80000100800 */
[----:B------:R-:W-:Y:S04]  /*17b0*/  STL [R1+0x5ac], R18 ;  /* 0x0005ac1201007387 */ /* 0x000fe80000100800 */
[----:B-----5:R-:W-:Y:S04]  /*17c0*/  STL [R1+0x5a8], R16 ;  /* 0x0005a81001007387 */ /* 0x020fe80000100800 */
[----:B------:R2:W-:Y:S04]  /*17d0*/  STL [R1+0x5a4], R10 ;  /* 0x0005a40a01007387 */ /* 0x0005e80000100800 */
[----:B------:R3:W-:Y:S04]  /*17e0*/  STL [R1+0x5a0], R2 ;  /* 0x0005a00201007387 */ /* 0x0007e80000100800 */
[----:B------:R-:W4:Y:S01]  /*17f0*/  LDL R6, [R1+0x490] ;  /* 0x0004900001067983 */ /* 0x000f220000100800 */
[----:B------:R-:W-:Y:S01]  /*1800*/  R2UR UR4, R17 ;  /* 0x00000000110472ca */ /* 0x000fe200000e0000 */
[----:B------:R-:W-:Y:S01]  /*1810*/  ULOP3.LUT UR6, UR36, 0x10000, URZ, 0xfc, !UPT ;  /* 0x0001000024067892 */ /* 0x000fe2000f8efc3f */
[----:B------:R-:W-:Y:S01]  /*1820*/  WARPGROUP.ARRIVE ;  /* 0x00000000000079c5 */ /* 0x000fe20000000000 */
[----:B------:R-:W-:Y:S01]  /*1830*/  UMOV UR45, 0x80000020 ;  /* 0x80000020002d7882 */ /* 0x000fe20000000000 */
[----:B------:R-:W-:Y:S01]  /*1840*/  UMOV UR47, 0x80000020 ;  /* 0x80000020002f7882 */ /* 0x000fe20000000000 */
[----:B------:R-:W-:Y:S01]  /*1850*/  UMOV UR53, UR45 ;  /* 0x0000002d00357c82 */ /* 0x000fe20008000000 */
[----:B------:R-:W-:Y:S01]  /*1860*/  UMOV UR55, 0x80000020 ;  /* 0x8000002000377882 */ /* 0x000fe20000000000 */
[----:B------:R-:W-:Y:S01]  /*1870*/  IMAD.U32 R8, RZ, RZ, UR6 ;  /* 0x00000006ff087e24 */ /* 0x000fe2000f8e00ff */
[----:B------:R-:W-:Y:S01]  /*1880*/  UMOV UR13, UR45 ;  /* 0x0000002d000d7c82 */ /* 0x000fe20008000000 */
[----:B------:R-:W-:Y:S01]  /*1890*/  UMOV UR15, 0x80000020 ;  /* 0x80000020000f7882 */ /* 0x000fe20000000000 */
[----:B------:R-:W-:Y:S01]  /*18a0*/  UMOV UR9, UR45 ;  /* 0x0000002d00097c82 */ /* 0x000fe20008000000 */
[----:B------:R-:W-:Y:S01]  /*18b0*/  UMOV UR11, 0x80000020 ;  /* 0x80000020000b7882 */ /* 0x000fe20000000000 */
[----:B------:R3:W-:Y:S01]  /*18c0*/  STL [R1+0x5b4], R17 ;  /* 0x0005b41101007387 */ /* 0x0007e20000100800 */
[----:B------:R-:W-:Y:S01]  /*18d0*/  UIADD3 UR4, UR4, 0x20100, URZ ;  /* 0x0002010004047890 */ /* 0x000fe2000fffe03f */
[----:B01----:R-:W-:Y:S01]  /*18e0*/  MOV R3, UR47 ;  /* 0x0000002f00037c02 */ /* 0x003fe20008000f00 */
[----:B------:R-:W-:Y:S01]  /*18f0*/  UMOV UR57, UR45 ;  /* 0x0000002d00397c82 */ /* 0x000fe20008000000 */
[----:B------:R-:W-:Y:S01]  /*1900*/  UMOV UR59, 0x80000020 ;  /* 0x80000020003b7882 */ /* 0x000fe20000000000 */
[----:B------:R-:W-:Y:S01]  /*1910*/  USHF.R.U32.HI UR4, URZ, 0x4, UR4 ;  /* 0x000000043f047899 */ /* 0x000fe20008011604 */
[----:B------:R-:W-:Y:S01]  /*1920*/  UMOV UR37, UR45 ;  /* 0x0000002d00257c82 */ /* 0x000fe20008000000 */
[----:B------:R-:W-:-:S02]  /*1930*/  UMOV UR39, 0x80000020 ;  /* 0x8000002000277882 */ /* 0x000fc40000000000 */
[----:B------:R-:W-:Y:S01]  /*1940*/  ULOP3.LUT UR4, UR4, 0x3fff, URZ, 0xc0, !UPT ;  /* 0x00003fff04047892 */ /* 0x000fe2000f8ec03f */
[----:B------:R-:W-:Y:S01]  /*1950*/  UMOV UR33, UR45 ;  /* 0x0000002d00217c82 */ /* 0x000fe20008000000 */
[----:B------:R-:W-:Y:S01]  /*1960*/  UMOV UR35, 0x80000020 ;  /* 0x8000002000237882 */ /* 0x000fe20000000000 */
        /* <DEDUP_REMOVED lines=12> */
[----:B----4-:R-:W-:Y:S01]  /*1a30*/  R2UR UR5, R6 ;  /* 0x00000000060572ca */ /* 0x010fe200000e0000 */
[----:B------:R-:W-:Y:S04]  /*1a40*/  STL [R1+0x5b8], R6 ;  /* 0x0005b80601007387 */ /* 0x000fe80000100800 */
[----:B------:R-:W-:Y:S08]  /*1a50*/  STL [R1+0x5bc], R8 ;  /* 0x0005bc0801007387 */ /* 0x000ff00000100800 */
[----:B------:R-:W-:-:S02]  /*1a60*/  ULEA UR7, UR5, UR6, 0xb ;  /* 0x0000000605077291 */ /* 0x000fc4000f8e583f */
[----:B------:R-:W-:-:S04]  /*1a70*/  ULOP3.LUT UR6, UR4, 0x10000, URZ, 0xfc, !UPT ;  /* 0x0001000004067892 */ /* 0x000fc8000f8efc3f */
[----:B------:R-:W-:Y:S01]  /*1a80*/  UIMAD UR46, UR5, 0x3c0, UR6 ;  /* 0x000003c0052e78a4 */ /* 0x000fe2000f8e0206 */
[----:B------:R-:W-:Y:S01]  /*1a90*/  UMOV UR44, UR7 ;  /* 0x00000007002c7c82 */ /* 0x000fe20008000000 */
[----:B------:R-:W-:Y:S02]  /*1aa0*/  IMAD.U32 R9, RZ, RZ, UR6 ;  /* 0x00000006ff097e24 */ /* 0x000fe4000f8e00ff */
[----:B------:R-:W-:Y:S01]  /*1ab0*/  UIADD3 UR4, UR46, 0x40, URZ ;  /* 0x000000402e047890 */ /* 0x000fe2000fffe03f */
[----:B------:R-:W-:Y:S01]  /*1ac0*/  UMOV UR52, UR44 ;  /* 0x0000002c00347c82 */ /* 0x000fe20008000000 */
[----:B------:R-:W-:Y:S01]  /*1ad0*/  UIADD3 UR5, UR46, 0x80, URZ ;  /* 0x000000802e057890 */ /* 0x000fe2000fffe03f */
[----:B------:R0:W-:Y:S02]  /*1ae0*/  STL [R1+0x5c0], R9 ;  /* 0x0005c00901007387 */ /* 0x0001e40000100800 */
[----:B------:R-:W-:Y:S01]  /*1af0*/  HGMMA.64x16x16.F32 R24, gdesc[UR44], RZ, !UPT, gsb0 ;  /* 0x002000002c1879f0 */ /* 0x000fe2000c0008ff */
[----:B------:R-:W-:Y:S01]  /*1b00*/  UMOV UR12, UR44 ;  /* 0x0000002c000c7c82 */ /* 0x000fe20008000000 */
[----:B------:R-:W-:Y:S01]  /*1b10*/  UMOV UR54, UR4 ;  /* 0x0000000400367c82 */ /* 0x000fe20008000000 */
[----:B------:R-:W-:-:S02]  /*1b20*/  UIADD3 UR6, UR46, 0xc0, URZ ;  /* 0x000000c02e067890 */ /* 0x000fc4000fffe03f */
[----:B------:R-:W-:Y:S01]  /*1b30*/  MOV R0, UR46 ;  /* 0x0000002e00007c02 */ /* 0x000fe20008000f00 */
[----:B------:R-:W-:Y:S01]  /*1b40*/  UMOV UR14, UR5 ;  /* 0x00000005000e7c82 */ /* 0x000fe20008000000 */
[----:B------:R-:W-:Y:S01]  /*1b50*/  UMOV UR8, UR44 ;  /* 0x0000002c00087c82 */ /* 0x000fe20008000000 */
[----:B------:R-:W-:Y:S01]  /*1b60*/  UIADD3 UR58, UR46, 0x100, URZ ;  /* 0x000001002e3a7890 */ /* 0x000fe2000fffe03f */
[----:B------:R-:W-:Y:S01]  /*1b70*/  UMOV UR56, UR44 ;  /* 0x0000002c00387c82 */ /* 0x000fe20008000000 */
[----:B------:R-:W-:Y:S01]  /*1b80*/  UMOV UR10, UR6 ;  /* 0x00000006000a7c82 */ /* 0x000fe20008000000 */
[----:B------:R-:W-:Y:S01]  /*1b90*/  UIADD3 UR38, UR46, 0x140, URZ ;  /* 0x000001402e267890 */ /* 0x000fe2000fffe03f */
        /* <DEDUP_REMOVED lines=17> */
[----:B------:R-:W-:Y:S01]  /*1cb0*/  UMOV UR5, UR15 ;  /* 0x0000000f00057c82 */ /* 0x000fe20008000000 */
[----:B------:R-:W-:-:S02]  /*1cc0*/  WARPGROUP.DEPBAR.LE gsb0, 0x0 ;  /* 0x00008000000079c5 */ /* 0x000fc40000010000 */
[----:B------:R-:W-:Y:S02]  /*1cd0*/  IMAD.MOV.U32 R234, RZ, RZ, R26 ;  /* 0x000000ffffea7224 */ /* 0x000fe400078e001a */
[----:B------:R-:W-:Y:S02]  /*1ce0*/  IMAD.MOV.U32 R233, RZ, RZ, R27 ;  /* 0x000000ffffe97224 */ /* 0x000fe400078e001b */
[----:B------:R-:W-:Y:S02]  /*1cf0*/  IMAD.MOV.U32 R232, RZ, RZ, R28 ;  /* 0x000000ffffe87224 */ /* 0x000fe400078e001c */
[----:B------:R-:W-:Y:S02]  /*1d00*/  IMAD.MOV.U32 R23, RZ, RZ, R29 ;  /* 0x000000ffff177224 */ /* 0x000fe400078e001d */
[----:B------:R-:W-:Y:S02]  /*1d10*/  IMAD.MOV.U32 R22, RZ, RZ, R30 ;  /* 0x000000ffff167224 */ /* 0x000fe400078e001e */
[----:B--2---:R-:W-:-:S02]  /*1d20*/  IMAD.MOV.U32 R10, RZ, RZ, R31 ;  /* 0x000000ffff0a7224 */ /* 0x004fc400078e001f */
[----:B---3--:R-:W-:Y:S02]  /*1d30*/  IMAD.MOV.U32 R2, RZ, RZ, R24 ;  /* 0x000000ffff027224 */ /* 0x008fe400078e0018 */
[----:B------:R-:W-:Y:S02]  /*1d40*/  IMAD.MOV.U32 R19, RZ, RZ, R25 ;  /* 0x000000ffff137224 */ /* 0x000fe400078e0019 */
[----:B------:R-:W-:-:S06]  /*1d50*/  WARPGROUP.ARRIVE ;  /* 0x00000000000079c5 */ /* 0x000fcc0000000000 */
[----:B------:R-:W-:Y:S01]  /*1d60*/  HGMMA.64x16x16.F32 R24, gdesc[UR52], RZ, !UPT, gsb0 ;  /* 0x00200000341879f0 */ /* 0x000fe2000c0008ff */
[----:B------:R-:W-:Y:S01]  /*1d70*/  UMOV UR52, UR54 ;  /* 0x0000003600347c82 */ /* 0x000fe20008000000 */
[----:B------:R-:W-:Y:S01]  /*1d80*/  UMOV UR53, UR55 ;  /* 0x0000003700357c82 */ /* 0x000fe20008000000 */
[----:B------:R-:W-:Y:S01]  /*1d90*/  UMOV UR54, UR6 ;  /* 0x0000000600367c82 */ /* 0x000fe20008000000 */
[----:B------:R-:W-:Y:S02]  /*1da0*/  WARPGROUP.DEPBAR.LE gsb0, 0x0 ;  /* 0x00008000000079c5 */ /* 0x000fe40000010000 */
[----:B------:R-:W-:Y:S01]  /*1db0*/  WARPGROUP.ARRIVE ;  /* 0x00000000000079c5 */ /* 0x000fe20000000000 */
[----:B------:R-:W-:Y:S02]  /*1dc0*/  IMAD.MOV.U32 R15, RZ, RZ, R27 ;  /* 0x000000ffff0f7224 */ /* 0x000fe400078e001b */
[----:B------:R-:W-:Y:S02]  /*1dd0*/  IMAD.MOV.U32 R14, RZ, RZ, R28 ;  /* 0x000000ffff0e7224 */ /* 0x000fe400078e001c */
[----:B------:R-:W-:Y:S01]  /*1de0*/  IMAD.MOV.U32 R7, RZ, RZ, R24 ;  /* 0x000000ffff077224 */ /* 0x000fe200078e0018 */
[----:B------:R-:W-:Y:S01]  /*1df0*/  HGMMA.64x16x16.F32 R32, gdesc[UR12], RZ, !UPT, gsb0 ;  /* 0x002000000c2079f0 */ /* 0x000fe2000c0008ff */
[----:B------:R-:W-:Y:S01]  /*1e00*/  IMAD.MOV.U32 R5, RZ, RZ, R25 ;  /* 0x000000ffff057224 */ /* 0x000fe200078e0019 */
[----:B------:R-:W-:Y:S01]  /*1e10*/  UIADD3 UR14, UR46, 0x380, URZ ;  /* 0x000003802e0e7890 */ /* 0x000fe2000fffe03f */
[----:B------:R-:W-:Y:S01]  /*1e20*/  IMAD.MOV.U32 R4, RZ, RZ, R26 ;  /* 0x000000ffff047224 */ /* 0x000fe200078e001a */
[----:B------:R-:W-:Y:S01]  /*1e30*/  UMOV UR12, UR44 ;  /* 0x0000002c000c7c82 */ /* 0x000fe20008000000 */
[----:B------:R-:W-:Y:S01]  /*1e40*/  UMOV UR13, UR45 ;  /* 0x0000002d000d7c82 */ /* 0x000fe20008000000 */
[----:B------:R-:W-:Y:S01]  /*1e50*/  UMOV UR15, 0x80000020 ;  /* 0x80000020000f7882 */ /* 0x000fe20000000000 */
[----:B------:R-:W-:-:S02]  /*1e60*/  IMAD.MOV.U32 R13, RZ, RZ, R29 ;  /* 0x000000ffff0d7224 */ /* 0x000fc400078e001d */
[----:B------:R-:W-:Y:S02]  /*1e70*/  IMAD.MOV.U32 R12, RZ, RZ, R30 ;  /* 0x000000ffff0c7224 */ /* 0x000fe400078e001e */
[----:B------:R-:W-:Y:S01]  /*1e80*/  IMAD.MOV.U32 R11, RZ, RZ, R31 ;  /* 0x000000ffff0b7224 */ /* 0x000fe200078e001f */
[----:B------:R-:W-:Y:S02]  /*1e90*/  WARPGROUP.DEPBAR.LE gsb0, 0x0 ;  /* 0x00008000000079c5 */ /* 0x000fe40000010000 */
[----:B------:R-:W-:Y:S02]  /*1ea0*/  IMAD.MOV.U32 R28, RZ, RZ, R35 ;  /* 0x000000ffff1c7224 */ /* 0x000fe400078e0023 */
[----:B------:R-:W-:Y:S02]  /*1eb0*/  IMAD.MOV.U32 R27, RZ, RZ, R36 ;  /* 0x000000ffff1b7224 */ /* 0x000fe400078e0024 */
[----:B------:R-:W-:Y:S02]  /*1ec0*/  IMAD.MOV.U32 R26, RZ, RZ, R37 ;  /* 0x000000ffff1a7224 */ /* 0x000fe400078e0025 */
[----:B------:R-:W-:-:S02]  /*1ed0*/  IMAD.MOV.U32 R25, RZ, RZ, R38 ;  /* 0x000000ffff197224 */ /* 0x000fc400078e0026 */
[----:B------:R-:W-:Y:S02]  /*1ee0*/  IMAD.MOV.U32 R24, RZ, RZ, R39 ;  /* 0x000000ffff187224 */ /* 0x000fe400078e0027 */
[----:B------:R-:W-:Y:S02]  /*1ef0*/  IMAD.MOV.U32 R21, RZ, RZ, R32 ;  /* 0x000000ffff157224 */ /* 0x000fe400078e0020 */
[----:B------:R-:W-:Y:S02]  /*1f00*/  IMAD.MOV.U32 R20, RZ, RZ, R34 ;  /* 0x000000ffff147224 */ /* 0x000fe400078e0022 */
[----:B------:R-:W-:Y:S02]  /*1f10*/  IMAD.MOV.U32 R235, RZ, RZ, R33 ;  /* 0x000000ffffeb7224 */ /* 0x000fe400078e0021 */
[----:B------:R-:W-:-:S06]  /*1f20*/  WARPGROUP.ARRIVE ;  /* 0x00000000000079c5 */ /* 0x000fcc0000000000 */
[----:B------:R-:W-:Y:S01]  /*1f30*/  HGMMA.64x16x16.F32 R32, gdesc[UR8], RZ, !UPT, gsb0 ;  /* 0x00200000082079f0 */ /* 0x000fe2000c0008ff */
[----:B------:R-:W-:Y:S01]  /*1f40*/  UMOV UR8, UR10 ;  /* 0x0000000a00087c82 */ /* 0x000fe20008000000 */
[----:B------:R-:W-:Y:S01]  /*1f50*/  UMOV UR9, UR11 ;  /* 0x0000000b00097c82 */ /* 0x000fe20008000000 */
[----:B------:R-:W-:Y:S01]  /*1f60*/  UMOV UR10, UR14 ;  /* 0x0000000e000a7c82 */ /* 0x000fe20008000000 */
[----:B------:R-:W-:Y:S01]  /*1f70*/  UMOV UR11, UR15 ;  /* 0x0000000f000b7c82 */ /* 0x000fe20008000000 */
[----:B------:R-:W-:Y:S02]  /*1f80*/  WARPGROUP.DEPBAR.LE gsb0, 0x0 ;  /* 0x00008000000079c5 */ /* 0x000fe40000010000 */
[----:B------:R-:W-:Y:S01]  /*1f90*/  IMAD.MOV.U32 R18, RZ, RZ, R35 ;  /* 0x000000ffff127224 */ /* 0x000fe200078e0023 */
[----:B------:R1:W-:Y:S01]  /*1fa0*/  STL.64 [R1+0x2b8], R38 ;  /* 0x0002b82601007387 */ /* 0x0003e20000100a00 */
[----:B------:R-:W-:Y:S02]  /*1fb0*/  IMAD.MOV.U32 R17, RZ, RZ, R36 ;  /* 0x000000ffff117224 */ /* 0x000fe400078e0024 */
[----:B------:R-:W-:-:S02]  /*1fc0*/  IMAD.MOV.U32 R16, RZ, RZ, R37 ;  /* 0x000000ffff107224 */ /* 0x000fc400078e0025 */
[----:B0-----:R-:W-:Y:S02]  /*1fd0*/  IMAD.MOV.U32 R9, RZ, RZ, R32 ;  /* 0x000000ffff097224 */ /* 0x001fe400078e0020 */
[----:B------:R-:W-:Y:S02]  /*1fe0*/  IMAD.MOV.U32 R8, RZ, RZ, R33 ;  /* 0x000000ffff087224 */ /* 0x000fe400078e0021 */
[----:B------:R-:W-:Y:S02]  /*1ff0*/  IMAD.MOV.U32 R6, RZ, RZ, R34 ;  /* 0x000000ffff067224 */ /* 0x000fe400078e0022 */
[----:B-1----:R-:W-:-:S06]  /*2000*/  WARPGROUP.ARRIVE ;  /* 0x00000000000079c5 */ /* 0x002fcc0000000000 */
[----:B------:R-:W-:Y:S01]  /*2010*/  HGMMA.64x16x16.F32 R32, gdesc[UR56], RZ, !UPT, gsb0 ;  /* 0x00200000382079f0 */ /* 0x000fe2000c0008ff */
[----:B------:R-:W-:Y:S01]  /*2020*/  UMOV UR56, UR8 ;  /* 0x0000000800387c82 */ /* 0x000fe20008000000 */
[----:B------:R-:W-:Y:S01]  /*2030*/  UMOV UR57, UR9 ;  /* 0x0000000900397c82 */ /* 0x000fe20008000000 */
[----:B------:R-:W-:Y:S01]  /*2040*/  UMOV UR9, 0x80000020 ;  /* 0x8000002000097882 */ /* 0x000fe20000000000 */
[----:B------:R-:W-:Y:S02]  /*2050*/  WARPGROUP.DEPBAR.LE gsb0, 0x0 ;  /* 0x00008000000079c5 */ /* 0x000fe40000010000 */
[----:B------:R-:W-:Y:S04]  /*2060*/  STL.64 [R1+0x220], R32 ;  /* 0x0002202001007387 */ /* 0x000fe80000100a00 */
[----:B------:R-:W-:Y:S04]  /*2070*/  STL.64 [R1+0x228], R34 ;  /* 0x0002282201007387 */ /* 0x000fe80000100a00 */
[----:B------:R-:W-:Y:S04]  /*2080*/  STL.64 [R1+0x230], R36 ;  /* 0x0002302401007387 */ /* 0x000fe80000100a00 */
[----:B------:R0:W-:Y:S02]  /*2090*/  STL.64 [R1+0x238], R38 ;  /* 0x0002382601007387 */ /* 0x0001e40000100a00 */
[----:B0-----:R-:W-:-:S06]  /*20a0*/  WARPGROUP.ARRIVE ;  /* 0x00000000000079c5 */ /* 0x001fcc0000000000 */
[----:B------:R-:W-:Y:S01]  /*20b0*/  HGMMA.64x16x16.F32 R32, gdesc[UR36], RZ, !UPT, gsb0 ;  /* 0x00200000242079f0 */ /* 0x000fe2000c0008ff */
[----:B------:R-:W-:Y:S01]  /*20c0*/  UMOV UR37, UR7 ;  /* 0x0000000700257c82 */ /* 0x000fe20008000000 */
[----:B------:R-:W-:Y:S01]  /*20d0*/  UMOV UR7, 0x80000020 ;  /* 0x8000002000077882 */ /* 0x000fe20000000000 */
[----:B------:R-:W-:Y:S01]  /*20e0*/  UIADD3 UR8, UR37, 0x200, URZ ;  /* 0x0000020025087890 */ /* 0x000fe2000fffe03f */
[----:B------:R-:W-:Y:S01]  /*20f0*/  UMOV UR55, UR7 ;  /* 0x0000000700377c82 */ /* 0x000fe20008000000 */
        /* <DEDUP_REMOVED lines=8> */
[----:B------:R-:W-:Y:S01]  /*2180*/  UMOV UR33, UR5 ;  /* 0x0000000500217c82 */ /* 0x000fe20008000000 */
[----:B------:R-:W-:Y:S01]  /*2190*/  UMOV UR4, UR44 ;  /* 0x0000002c00047c82 */ /* 0x000fe20008000000 */
[----:B------:R-:W-:Y:S01]  /*21a0*/  UMOV UR5, UR45 ;  /* 0x0000002d00057c82 */ /* 0x000fe20008000000 */
[----:B------:R-:W-:Y:S02]  /*21b0*/  WARPGROUP.DEPBAR.LE gsb0, 0x0 ;  /* 0x00008000000079c5 */ /* 0x000fe40000010000 */
[----:B------:R-:W-:Y:S04]  /*21c0*/  STL.64 [R1+0x120], R32 ;  /* 0x0001202001007387 */ /* 0x000fe80000100a00 */
[----:B------:R-:W-:Y:S04]  /*21d0*/  STL.64 [R1+0x128], R34 ;  /* 0x0001282201007387 */ /* 0x000fe80000100a00 */
[----:B------:R-:W-:Y:S04]  /*21e0*/  STL.64 [R1+0x130], R36 ;  /* 0x0001302401007387 */ /* 0x000fe80000100a00 */
[----:B------:R0:W-:Y:S02]  /*21f0*/  STL.64 [R1+0x138], R38 ;  /* 0x0001382601007387 */ /* 0x0001e40000100a00 */
[----:B0-----:R-:W-:-:S06]  /*2200*/  WARPGROUP.ARRIVE ;  /* 0x00000000000079c5 */ /* 0x001fcc0000000000 */
[----:B------:R-:W-:Y:S03]  /*2210*/  HGMMA.64x16x16.F32 R32, gdesc[UR24], RZ, !UPT, gsb0 ;  /* 0x00200000182079f0 */ /* 0x000fe6000c0008ff */
        /* <DEDUP_REMOVED lines=8> */
[----:B------:R-:W-:Y:S01]  /*22a0*/  WARPGROUP.ARRIVE ;  /* 0x00000000000079c5 */ /* 0x000fe20000000000 */
[----:B------:R-:W-:Y:S04]  /*22b0*/  STL.64 [R1+0x20], R32 ;  /* 0x0000202001007387 */ /* 0x000fe80000100a00 */
[----:B------:R-:W-:Y:S01]  /*22c0*/  STL.64 [R1+0x28], R34 ;  /* 0x0000282201007387 */ /* 0x000fe20000100a00 */
[----:B------:R-:W-:Y:S03]  /*22d0*/  HGMMA.64x16x16.F32 R208, gdesc[UR20], RZ, !UPT, gsb0 ;  /* 0x0020000014d079f0 */ /* 0x000fe6000c0008ff */
[----:B------:R-:W-:Y:S04]  /*22e0*/  STL.64 [R1+0x30], R36 ;  /* 0x0000302401007387 */ /* 0x000fe80000100a00 */
[----:B------:R-:W-:Y:S01]  /*22f0*/  STL.64 [R1+0x38], R38 ;  /* 0x0000382601007387 */ /* 0x000fe20000100a00 */
[----:B------:R-:W-:-:S02]  /*2300*/  WARPGROUP.DEPBAR.LE gsb0, 0x0 ;  /* 0x00008000000079c5 */ /* 0x000fc40000010000 */
[----:B------:R-:W-:Y:S01]  /*2310*/  WARPGROUP.ARRIVE ;  /* 0x00000000000079c5 */ /* 0x000fe20000000000 */
[----:B------:R0:W-:Y:S04]  /*2320*/  STL.64 [R1+0x730], R214 ;  /* 0x000730d601007387 */ /* 0x0001e80000100a00 */
[----:B------:R1:W-:Y:S01]  /*2330*/  STL.64 [R1+0x728], R212 ;  /* 0x000728d401007387 */ /* 0x0003e20000100a00 */
[----:B------:R-:W-:Y:S03]  /*2340*/  HGMMA.64x16x16.F32 R176, gdesc[UR48], RZ, !UPT, gsb0 ;  /* 0x0020000030b079f0 */ /* 0x000fe6000c0008ff */
[----:B------:R2:W-:Y:S04]  /*2350*/  STL.64 [R1+0x720], R210 ;  /* 0x000720d201007387 */ /* 0x0005e80000100a00 */
[----:B------:R3:W-:Y:S01]  /*2360*/  STL.64 [R1+0x718], R208 ;  /* 0x000718d001007387 */ /* 0x0007e20000100a00 */
[----:B0-----:R-:W-:-:S02]  /*2370*/  IMAD.MOV.U32 R214, RZ, RZ, R24 ;  /* 0x000000ffffd67224 */ /* 0x001fc400078e0018 */
[----:B------:R-:W-:Y:S02]  /*2380*/  IMAD.MOV.U32 R215, RZ, RZ, R21 ;  /* 0x000000ffffd77224 */ /* 0x000fe400078e0015 */
[----:B-1----:R-:W-:Y:S02]  /*2390*/  IMAD.MOV.U32 R212, RZ, RZ, R26 ;  /* 0x000000ffffd47224 */ /* 0x002fe400078e001a */
[----:B------:R-:W-:Y:S02]  /*23a0*/  IMAD.MOV.U32 R213, RZ, RZ, R25 ;  /* 0x000000ffffd57224 */ /* 0x000fe400078e0019 */
[----:B--2---:R-:W-:Y:S02]  /*23b0*/  IMAD.MOV.U32 R210, RZ, RZ, R28 ;  /* 0x000000ffffd27224 */ /* 0x004fe400078e001c */
[----:B------:R-:W-:Y:S02]  /*23c0*/  IMAD.MOV.U32 R211, RZ, RZ, R27 ;  /* 0x000000ffffd37224 */ /* 0x000fe400078e001b */
[----:B---3--:R-:W-:-:S02]  /*23d0*/  IMAD.MOV.U32 R209, RZ, RZ, R20 ;  /* 0x000000ffffd17224 */ /* 0x008fc400078e0014 */
[----:B------:R-:W-:Y:S01]  /*23e0*/  IMAD.MOV.U32 R208, RZ, RZ, R5 ;  /* 0x000000ffffd07224 */ /* 0x000fe200078e0005 */
[----:B------:R-:W-:Y:S02]  /*23f0*/  WARPGROUP.DEPBAR.LE gsb0, 0x0 ;  /* 0x00008000000079c5 */ /* 0x000fe40000010000 */
[----:B------:R-:W-:Y:S01]  /*2400*/  WARPGROUP.ARRIVE ;  /* 0x00000000000079c5 */ /* 0x000fe20000000000 */
[----:B------:R-:W-:Y:S04]  /*2410*/  STL [R1+0x7c4], R176 ;  /* 0x0007c4b001007387 */ /* 0x000fe80000100800 */
[----:B------:R-:W-:Y:S01]  /*2420*/  STL [R1+0x7c0], R177 ;  /* 0x0007c0b101007387 */ /* 0x000fe20000100800 */
[----:B------:R-:W-:Y:S03]  /*2430*/  HGMMA.64x16x16.F32 R144, gdesc[UR40], RZ, !UPT, gsb0 ;  /* 0x00200000289079f0 */ /* 0x000fe6000c0008ff */
[----:B------:R-:W-:Y:S04]  /*2440*/  STL [R1+0x7bc], R178 ;  /* 0x0007bcb201007387 */ /* 0x000fe80000100800 */
[----:B------:R-:W-:Y:S04]  /*2450*/  STL [R1+0x7b8], R179 ;  /* 0x0007b8b301007387 */ /* 0x000fe80000100800 */
[----:B------:R-:W-:Y:S04]  /*2460*/  STL [R1+0x714], R180 ;  /* 0x000714b401007387 */ /* 0x000fe80000100800 */
[----:B------:R-:W-:Y:S04]  /*2470*/  STL [R1+0x710], R181 ;  /* 0x000710b501007387 */ /* 0x000fe80000100800 */
[----:B------:R-:W-:Y:S04]  /*2480*/  STL [R1+0x70c], R182 ;  /* 0x00070cb601007387 */ /* 0x000fe80000100800 */
[----:B------:R-:W-:Y:S01]  /*2490*/  STL [R1+0x708], R183 ;  /* 0x000708b701007387 */ /* 0x000fe20000100800 */
[----:B------:R-:W-:-:S02]  /*24a0*/  WARPGROUP.DEPBAR.LE gsb0, 0x0 ;  /* 0x00008000000079c5 */ /* 0x000fc40000010000 */
        /* <DEDUP_REMOVED lines=14> */
[----:B------:R-:W-:Y:S01]  /*2590*/  HGMMA.64x16x16.F32 R80, gdesc[UR4], RZ, !UPT, gsb0 ;  /* 0x00200000045079f0 */ /* 0x000fe2000c0008ff */
[----:B------:R-:W-:Y:S01]  /*25a0*/  UMOV UR4, UR8 ;  /* 0x0000000800047c82 */ /* 0x000fe20008000000 */
[----:B------:R-:W-:Y:S01]  /*25b0*/  UMOV UR5, UR9 ;  /* 0x0000000900057c82 */ /* 0x000fe20008000000 */
        /* <DEDUP_REMOVED lines=11> */
[----:B------:R-:W-:Y:S02]  /*2670*/  UIADD3 UR12, UR37, 0x600, URZ ;  /* 0x00000600250c7890 */ /* 0x000fe4000fffe03f */
[----:B------:R-:W-:Y:S01]  /*2680*/  STL [R1+0x6bc], R82 ;  /* 0x0006bc5201007387 */ /* 0x000fe20000100800 */
[----:B------:R-:W-:-:S02]  /*2690*/  UMOV UR13, 0x80000020 ;  /* 0x80000020000d7882 */ /* 0x000fc40000000000 */
[----:B------:R-:W-:Y:S01]  /*26a0*/  UMOV UR29, UR13 ;  /* 0x0000000d001d7c82 */ /* 0x000fe20008000000 */
[----:B------:R-:W-:Y:S01]  /*26b0*/  STL [R1+0x6b8], R83 ;  /* 0x0006b85301007387 */ /* 0x000fe20000100800 */
[----:B------:R-:W-:Y:S01]  /*26c0*/  UMOV UR28, UR12 ;  /* 0x0000000c001c7c82 */ /* 0x000fe20008000000 */
[----:B------:R-:W-:Y:S01]  /*26d0*/  UMOV UR40, UR12 ;  /* 0x0000000c00287c82 */ /* 0x000fe20008000000 */
        /* <DEDUP_REMOVED lines=32> */
[----:B------:R-:W-:-:S03]  /*28e0*/  UMOV UR5, 0x80000020 ;  /* 0x8000002000057882 */ /* 0x000fc60000000000 */
[----:B------:R-:W-:Y:S04]  /*28f0*/  STL [R1+0x7c8], R43 ;  /* 0x0007c82b01007387 */ /* 0x000fe80000100800 */
[----:B------:R0:W-:Y:S04]  /*2900*/  STL.64 [R1+0x750], R50 ;  /* 0x0007503201007387 */ /* 0x0001e80000100a00 */
[----:B------:R1:W-:Y:S04]  /*2910*/  STL.64 [R1+0x748], R48 ;  /* 0x0007483001007387 */ /* 0x0003e80000100a00 */
        /* <DEDUP_REMOVED lines=9> */
[----:B------:R-:W-:Y:S02]  /*29b0*/  IMAD.MOV.U32 R44, RZ, RZ, R49 ;  /* 0x000000ffff2c7224 */ /* 0x000fe400078e0031 */
[----:B------:R-:W-:Y:S02]  /*29c0*/  IMAD.MOV.U32 R49, RZ, RZ, R210 ;  /* 0x000000ffff317224 */ /* 0x000fe400078e00d2 */
[----:B------:R-:W-:Y:S01]  /*29d0*/  IMAD.MOV.U32 R210, RZ, RZ, R233 ;  /* 0x000000ffffd27224 */ /* 0x000fe200078e00e9 */
[----:B------:R-:W-:Y:S02]  /*29e0*/  WARPGROUP.DEPBAR.LE gsb0, 0x0 ;  /* 0x00008000000079c5 */ /* 0x000fe40000010000 */
[----:B------:R-:W-:Y:S01]  /*29f0*/  WARPGROUP.ARRIVE ;  /* 0x00000000000079c5 */ /* 0x000fe20000000000 */
[----:B------:R-:W-:Y:S04]  /*2a00*/  STL.64 [R1+0x770], R78 ;  /* 0x0007704e01007387 */ /* 0x000fe80000100a00 */
[----:B------:R-:W-:Y:S01]  /*2a10*/  STL.64 [R1+0x768], R76 ;  /* 0x0007684c01007387 */ /* 0x000fe20000100a00 */
[----:B------:R-:W-:Y:S01]  /*2a20*/  HGMMA.64x16x16.F32 R104, gdesc[UR8], RZ, !UPT, gsb0 ;  /* 0x00200000086879f0 */ /* 0x000fe2000c0008ff */
[----:B------:R-:W-:Y:S01]  /*2a30*/  UMOV UR10, UR42 ;  /* 0x0000002a000a7c82 */ /* 0x000fe20008000000 */
[----:B------:R-:W-:Y:S01]  /*2a40*/  UMOV UR11, UR43 ;  /* 0x0000002b000b7c82 */ /* 0x000fe20008000000 */
[----:B------:R-:W-:Y:S04]  /*2a50*/  STL.64 [R1+0x760], R74 ;  /* 0x0007604a01007387 */ /* 0x000fe80000100a00 */
[----:B------:R-:W-:Y:S01]  /*2a60*/  STL.64 [R1+0x758], R72 ;  /* 0x0007584801007387 */ /* 0x000fe20000100a00 */
[----:B------:R-:W-:-:S02]  /*2a70*/  WARPGROUP.DEPBAR.LE gsb0, 0x0 ;  /* 0x00008000000079c5 */ /* 0x000fc40000010000 */
[----:B------:R-:W-:Y:S01]  /*2a80*/  WARPGROUP.ARRIVE ;  /* 0x00000000000079c5 */ /* 0x000fe20000000000 */
[----:B------:R-:W-:Y:S04]  /*2a90*/  STL.64 [R1+0x790], R110 ;  /* 0x0007906e01007387 */ /* 0x000fe80000100a00 */
[----:B------:R0:W-:Y:S01]  /*2aa0*/  STL.64 [R1+0x788], R108 ;  /* 0x0007886c01007387 */ /* 0x0001e20000100a00 */
[----:B------:R-:W-:Y:S01]  /*2ab0*/  HGMMA.64x16x16.F32 R136, gdesc[UR8], RZ, !UPT, gsb0 ;  /* 0x00200000088879f0 */ /* 0x000fe2000c0008ff */
[----:B------:R-:W-:Y:S01]  /*2ac0*/  UMOV UR10, UR50 ;  /* 0x00000032000a7c82 */ /* 0x000fe20008000000 */
[----:B------:R-:W-:Y:S01]  /*2ad0*/  UMOV UR11, UR51 ;  /* 0x00000033000b7c82 */ /* 0x000fe20008000000 */
[----:B------:R1:W-:Y:S04]  /*2ae0*/  STL.64 [R1+0x780], R106 ;  /* 0x0007806a01007387 */ /* 0x0003e80000100a00 */
[----:B------:R-:W-:Y:S01]  /*2af0*/  STL.64 [R1+0x778], R104 ;  /* 0x0007786801007387 */ /* 0x000fe20000100a00 */
[----:B0-----:R-:W-:-:S02]  /*2b00*/  IMAD.MOV.U32 R109, RZ, RZ, R210 ;  /* 0x000000ffff6d7224 */ /* 0x001fc400078e00d2 */
[----:B------:R-:W-:Y:S02]  /*2b10*/  IMAD.MOV.U32 R210, RZ, RZ, R9 ;  /* 0x000000ffffd27224 */ /* 0x000fe400078e0009 */
[----:B-1----:R-:W-:Y:S01]  /*2b20*/  IMAD.MOV.U32 R107, RZ, RZ, R19 ;  /* 0x000000ffff6b7224 */ /* 0x002fe200078e0013 */
[----:B------:R-:W-:Y:S02]  /*2b30*/  WARPGROUP.DEPBAR.LE gsb0, 0x0 ;  /* 0x00008000000079c5 */ /* 0x000fe40000010000 */
[----:B------:R-:W-:Y:S01]  /*2b40*/  WARPGROUP.ARRIVE ;  /* 0x00000000000079c5 */ /* 0x000fe20000000000 */
[----:B------:R-:W-:Y:S04]  /*2b50*/  STL.64 [R1+0x7b0], R142 ;  /* 0x0007b08e01007387 */ /* 0x000fe80000100a00 */
[----:B------:R-:W-:Y:S01]  /*2b60*/  STL.64 [R1+0x7a8], R140 ;  /* 0x0007a88c01007387 */ /* 0x000fe20000100a00 */
[----:B------:R-:W-:Y:S01]  /*2b70*/  HGMMA.64x16x16.F32 R168, gdesc[UR8], RZ, !UPT, gsb0 ;  /* 0x0020000008a879f0 */ /* 0x000fe2000c0008ff */
[----:B------:R-:W-:Y:S01]  /*2b80*/  UMOV UR10, UR22 ;  /* 0x00000016000a7c82 */ /* 0x000fe20008000000 */
[----:B------:R-:W-:Y:S01]  /*2b90*/  UMOV UR11, UR23 ;  /* 0x00000017000b7c82 */ /* 0x000fe20008000000 */
[----:B------:R0:W-:Y:S04]  /*2ba0*/  STL.64 [R1+0x7a0], R138 ;  /* 0x0007a08a01007387 */ /* 0x0001e80000100a00 */
[----:B------:R1:W-:Y:S01]  /*2bb0*/  STL.64 [R1+0x798], R136 ;  /* 0x0007988801007387 */ /* 0x0003e20000100a00 */
[----:B0-----:R-:W-:-:S02]  /*2bc0*/  IMAD.MOV.U32 R139, RZ, RZ, R109 ;  /* 0x000000ffff8b7224 */ /* 0x001fc400078e006d */
[----:B-1----:R-:W-:Y:S01]  /*2bd0*/  IMAD.MOV.U32 R137, RZ, RZ, R107 ;  /* 0x000000ffff897224 */ /* 0x002fe200078e006b */
[----:B------:R-:W-:Y:S02]  /*2be0*/  WARPGROUP.DEPBAR.LE gsb0, 0x0 ;  /* 0x00008000000079c5 */ /* 0x000fe40000010000 */
        /* <DEDUP_REMOVED lines=13> */
[----:B------:R-:W-:-:S06]  /*2cc0*/  WARPGROUP.ARRIVE ;  /* 0x00000000000079c5 */ /* 0x000fcc0000000000 */
[----:B------:R-:W-:Y:S01]  /*2cd0*/  HGMMA.64x16x16.F32 R32, gdesc[UR8], RZ, !UPT, gsb0 ;  /* 0x00200000082079f0 */ /* 0x000fe2000c0008ff */
[----:B------:R-:W-:Y:S01]  /*2ce0*/  UMOV UR10, UR26 ;  /* 0x0000001a000a7c82 */ /* 0x000fe20008000000 */
[----:B------:R-:W-:Y:S01]  /*2cf0*/  UMOV UR11, UR27 ;  /* 0x0000001b000b7c82 */ /* 0x000fe20008000000 */
[----:B------:R-:W-:Y:S02]  /*2d00*/  WARPGROUP.DEPBAR.LE gsb0, 0x0 ;  /* 0x00008000000079c5 */ /* 0x000fe40000010000 */
[----:B------:R-:W-:Y:S04]  /*2d10*/  STL.64 [R1], R32 ;  /* 0x0000002001007387 */ /* 0x000fe80000100a00 */
[----:B------:R-:W-:Y:S04]  /*2d20*/  STL.64 [R1+0x8], R34 ;  /* 0x0000082201007387 */ /* 0x000fe80000100a00 */
[----:B------:R-:W-:Y:S04]  /*2d30*/  STL.64 [R1+0x10], R36 ;  /* 0x0000102401007387 */ /* 0x000fe80000100a00 */
[----:B------:R0:W-:Y:S02]  /*2d40*/  STL.64 [R1+0x18], R38 ;  /* 0x0000182601007387 */ /* 0x0001e40000100a00 */
[----:B0-----:R-:W-:-:S06]  /*2d50*/  WARPGROUP.ARRIVE ;  /* 0x00000000000079c5 */ /* 0x001fcc0000000000 */
[----:B------:R-:W-:Y:S01]  /*2d60*/  HGMMA.64x16x16.F32 R32, gdesc[UR8], RZ, !UPT, gsb0 ;  /* 0x00200000082079f0 */ /* 0x000fe2000c0008ff */
[----:B------:R-:W-:Y:S01]  /*2d70*/  UMOV UR10, UR34 ;  /* 0x00000022000a7c82 */ /* 0x000fe20008000000 */
[----:B------:R-:W-:Y:S01]  /*2d80*/  UMOV UR11, UR35 ;  /* 0x00000023000b7c82 */ /* 0x000fe20008000000 */
        /* <DEDUP_REMOVED lines=88> */
[----:B------:R-:W-:Y:S01]  /*3310*/  UMOV UR9, 0x80000020 ;  /* 0x8000002000097882 */ /* 0x000fe20000000000 */
[----:B------:R-:W-:Y:S01]  /*3320*/  UMOV UR46, UR52 ;  /* 0x00000034002e7c82 */ /* 0x000fe20008000000 */
[----:B------:R-:W-:Y:S01]  /*3330*/  UMOV UR47, UR53 ;  /* 0x00000035002f7c82 */ /* 0x000fe20008000000 */
[----:B------:R-:W-:Y:S01]  /*3340*/  UMOV UR52, UR8 ;  /* 0x0000000800347c82 */ /* 0x000fe20008000000 */
[----:B------:R-:W-:Y:S01]  /*3350*/  UMOV UR53, UR9 ;  /* 0x0000000900357c82 */ /* 0x000fe20008000000 */
[----:B------:R-:W-:Y:S01]  /*3360*/  UIADD3 UR4, UR37, 0x2, URZ ;  /* 0x0000000225047890 */ /* 0x000fe2000fffe03f */
[----:B------:R-:W-:-:S02]  /*3370*/  WARPGROUP.DEPBAR.LE gsb0, 0x0 ;  /* 0x00008000000079c5 */ /* 0x000fc40000010000 */
        /* <DEDUP_REMOVED lines=79> */
[----:B------:R0:W-:Y:S01]  /*3870*/  STL.64 [R1+0x78], R38 ;  /* 0x0000782601007387 */ /* 0x0001e20000100a00 */
        /* <DEDUP_REMOVED lines=59> */
[----:B------:R-:W-:Y:S01]  /*3c30*/  STL [R1+0x64c], R101 ;  /* 0x00064c6501007387 */ /* 0x000fe20000100800 */
[----:B------:R-:W-:Y:S01]  /*3c40*/  UMOV UR32, UR12 ;  /* 0x0000000c00207c82 */ /* 0x000fe20008000000 */
[----:B------:R-:W-:Y:S01]  /*3c50*/  UMOV UR33, UR13 ;  /* 0x0000000d00217c82 */ /* 0x000fe20008000000 */
[----:B------:R-:W-:Y:S01]  /*3c60*/  UMOV UR52, UR12 ;  /* 0x0000000c00347c82 */ /* 0x000fe20008000000 */
[----:B------:R-:W-:Y:S01]  /*3c70*/  STL [R1+0x648], R102 ;  /* 0x0006486601007387 */ /* 0x000fe20000100800 */
[----:B------:R-:W-:-:S03]  /*3c80*/  UMOV UR53, UR13 ;  /* 0x0000000d00357c82 */ /* 0x000fc60008000000 */
[----:B------:R-:W-:Y:S01]  /*3c90*/  STL [R1+0x644], R103 ;  /* 0x0006446701007387 */ /* 0x000fe20000100800 */
[----:B------:R-:W-:Y:S02]  /*3ca0*/  WARPGROUP.DEPBAR.LE gsb0, 0x0 ;  /* 0x00008000000079c5 */ /* 0x000fe40000010000 */
[----:B0-----:R-:W-:Y:S01]  /*3cb0*/  WARPGROUP.ARRIVE ;  /* 0x00000000000079c5 */ /* 0x001fe20000000000 */
[----:B------:R-:W-:Y:S04]  /*3cc0*/  STL.64 [R1+0x670], R70 ;  /* 0x0006704601007387 */ /* 0x000fe80000100a00 */
[----:B------:R-:W-:Y:S01]  /*3cd0*/  STL.64 [R1+0x668], R68 ;  /* 0x0006684401007387 */ /* 0x000fe20000100a00 */
[----:B------:R-:W-:Y:S01]  /*3ce0*/  HGMMA.64x16x16.F32 R32, gdesc[UR8], RZ, !UPT, gsb0 ;  /* 0x00200000082079f0 */ /* 0x000fe2000c0008ff */
[----:B------:R-:W-:Y:S01]  /*3cf0*/  UMOV UR10, UR56 ;  /* 0x00000038000a7c82 */ /* 0x000fe20008000000 */
[----:B------:R-:W-:Y:S01]  /*3d00*/  UMOV UR11, UR57 ;  /* 0x00000039000b7c82 */ /* 0x000fe20008000000 */
[----:B------:R-:W-:Y:S01]  /*3d10*/  STL.64 [R1+0x660], R66 ;  /* 0x0006604201007387 */ /* 0x000fe20000100a00 */
[----:B------:R-:W-:Y:S01]  /*3d20*/  UMOV UR56, UR12 ;  /* 0x0000000c00387c82 */ /* 0x000fe20008000000 */
[----:B------:R-:W-:Y:S01]  /*3d30*/  UMOV UR57, UR13 ;  /* 0x0000000d00397c82 */ /* 0x000fe20008000000 */
[----:B------:R-:W-:Y:S01]  /*3d40*/  UMOV UR8, UR4 ;  /* 0x0000000400087c82 */ /* 0x000fe20008000000 */
[----:B------:R0:W-:Y:S01]  /*3d50*/  STL.64 [R1+0x658], R64 ;  /* 0x0006584001007387 */ /* 0x0001e20000100a00 */
[----:B------:R-:W-:Y:S01]  /*3d60*/  UMOV UR9, UR5 ;  /* 0x0000000500097c82 */ /* 0x000fe20008000000 */
[----:B------:R-:W-:-:S02]  /*3d70*/  WARPGROUP.DEPBAR.LE gsb0, 0x0 ;  /* 0x00008000000079c5 */ /* 0x000fc40000010000 */
[----:B------:R-:W-:Y:S01]  /*3d80*/  WARPGROUP.ARRIVE ;  /* 0x00000000000079c5 */ /* 0x000fe20000000000 */
[----:B------:R-:W-:Y:S04]  /*3d90*/  STL.64 [R1+0x690], R38 ;  /* 0x0006902601007387 */ /* 0x000fe80000100a00 */
[----:B------:R-:W-:Y:S01]  /*3da0*/  STL.64 [R1+0x688], R36 ;  /* 0x0006882401007387 */ /* 0x000fe20000100a00 */
[----:B------:R-:W-:Y:S01]  /*3db0*/  HGMMA.64x16x16.F32 R24, gdesc[UR12], RZ, !UPT, gsb0 ;  /* 0x002000000c1879f0 */ /* 0x000fe2000c0008ff */
[----:B------:R-:W-:Y:S01]  /*3dc0*/  UMOV UR14, UR6 ;  /* 0x00000006000e7c82 */ /* 0x000fe20008000000 */
[----:B------:R-:W-:Y:S01]  /*3dd0*/  UMOV UR15, UR7 ;  /* 0x00000007000f7c82 */ /* 0x000fe20008000000 */
[----:B------:R-:W-:Y:S01]  /*3de0*/  STL.64 [R1+0x680], R34 ;  /* 0x0006802201007387 */ /* 0x000fe20000100a00 */
[----:B------:R-:W-:Y:S01]  /*3df0*/  UMOV UR6, UR12 ;  /* 0x0000000c00067c82 */ /* 0x000fe20008000000 */
[----:B------:R-:W-:-:S02]  /*3e00*/  UMOV UR7, UR13 ;  /* 0x0000000d00077c82 */ /* 0x000fc40008000000 */
[----:B------:R1:W-:Y:S01]  /*3e10*/  STL.64 [R1+0x678], R32 ;  /* 0x0006782001007387 */ /* 0x0003e20000100a00 */
[----:B------:R-:W-:Y:S02]  /*3e20*/  WARPGROUP.DEPBAR.LE gsb0, 0x0 ;  /* 0x00008000000079c5 */ /* 0x000fe40000010000 */
[----:B------:R-:W-:-:S06]  /*3e30*/  WARPGROUP.ARRIVE ;  /* 0x00000000000079c5 */ /* 0x000fcc0000000000 */
[----:B------:R-:W-:Y:S01]  /*3e40*/  HGMMA.64x16x16.F32 R56, gdesc[UR12], RZ, !UPT, gsb0 ;  /* 0x002000000c3879f0 */ /* 0x000fe2000c0008ff */
[----:B------:R-:W-:Y:S01]  /*3e50*/  UMOV UR15, UR37 ;  /* 0x00000025000f7c82 */ /* 0x000fe20008000000 */
[----:B------:R-:W-:Y:S01]  /*3e60*/  UMOV UR37, UR13 ;  /* 0x0000000d00257c82 */ /* 0x000fe20008000000 */
[----:B------:R-:W-:Y:S02]  /*3e70*/  WARPGROUP.DEPBAR.LE gsb0, 0x0 ;  /* 0x00008000000079c5 */ /* 0x000fe40000010000 */
[----:B------:R-:W-:-:S06]  /*3e80*/  WARPGROUP.ARRIVE ;  /* 0x00000000000079c5 */ /* 0x000fcc0000000000 */
[----:B------:R-:W-:Y:S01]  /*3e90*/  HGMMA.64x16x16.F32 R88, gdesc[UR28], RZ, !UPT, gsb0 ;  /* 0x002000001c5879f0 */ /* 0x000fe2000c0008ff */
[----:B------:R-:W-:Y:S01]  /*3ea0*/  UMOV UR30, UR54 ;  /* 0x00000036001e7c82 */ /* 0x000fe20008000000 */
        /* <DEDUP_REMOVED lines=9> */
[----:B------:R-:W-:-:S02]  /*3f40*/  WARPGROUP.DEPBAR.LE gsb0, 0x0 ;  /* 0x00008000000079c5 */ /* 0x000fc40000010000 */
[----:B------:R-:W-:-:S06]  /*3f50*/  WARPGROUP.ARRIVE ;  /* 0x00000000000079c5 */ /* 0x000fcc0000000000 */
[----:B------:R-:W-:Y:S01]  /*3f60*/  HGMMA.64x16x16.F32 R120, gdesc[UR40], RZ, !UPT, gsb0 ;  /* 0x00200000287879f0 */ /* 0x000fe2000c0008ff */
[----:B------:R-:W-:Y:S01]  /*3f70*/  UMOV UR31, 0x80000020 ;  /* 0x80000020001f7882 */ /* 0x000fe20000000000 */
[----:B0-----:R-:W-:Y:S01]  /*3f80*/  IMAD.MOV.U32 R64, RZ, RZ, R168 ;  /* 0x000000ffff407224 */ /* 0x001fe200078e00a8 */
[----:B------:R-:W-:Y:S01]  /*3f90*/  UMOV UR40, UR4 ;  /* 0x0000000400287c82 */ /* 0x000fe20008000000 */
[----:B------:R-:W-:Y:S01]  /*3fa0*/  IMAD.MOV.U32 R65, RZ, RZ, R169 ;  /* 0x000000ffff417224 */ /* 0x000fe200078e00a9 */
[----:B------:R-:W-:Y:S01]  /*3fb0*/  UMOV UR41, UR5 ;  /* 0x0000000500297c82 */ /* 0x000fe20008000000 */
[----:B------:R-:W-:Y:S02]  /*3fc0*/  WARPGROUP.DEPBAR.LE gsb0, 0x0 ;  /* 0x00008000000079c5 */ /* 0x000fe40000010000 */
[----:B------:R-:W-:-:S06]  /*3fd0*/  WARPGROUP.ARRIVE ;  /* 0x00000000000079c5 */ /* 0x000fcc0000000000 */
[----:B------:R-:W-:Y:S01]  /*3fe0*/  HGMMA.64x16x16.F32 R152, gdesc[UR48], RZ, !UPT, gsb0 ;  /* 0x00200000309879f0 */ /* 0x000fe2000c0008ff */
[----:B------:R-:W-:Y:S01]  /*3ff0*/  UMOV UR48, UR12 ;  /* 0x0000000c00307c82 */ /* 0x000fe20008000000 */
[----:B------:R-:W-:Y:S01]  /*4000*/  UMOV UR49, UR13 ;  /* 0x0000000d00317c82 */ /* 0x000fe20008000000 */
[----:B------:R-:W-:Y:S01]  /*4010*/  MOV R4, UR48 ;  /* 0x0000003000047c02 */ /* 0x000fe20008000f00 */
[----:B------:R-:W-:Y:S01]  /*4020*/  UMOV UR48, UR6 ;  /* 0x0000000600307c82 */ /* 0x000fe20008000000 */
[----:B------:R-:W-:Y:S01]  /*4030*/  MOV R5, UR49 ;  /* 0x0000003100057c02 */ /* 0x000fe20008000f00 */
[----:B------:R-:W-:Y:S01]  /*4040*/  UMOV UR49, UR7 ;  /* 0x0000000700317c82 */ /* 0x000fe20008000000 */
[----:B------:R-:W-:Y:S01]  /*4050*/  UMOV UR50, UR10 ;  /* 0x0000000a00327c82 */ /* 0x000fe20008000000 */
[----:B------:R-:W-:Y:S01]  /*4060*/  UMOV UR51, UR11 ;  /* 0x0000000b00337c82 */ /* 0x000fe20008000000 */
[----:B------:R-:W-:Y:S01]  /*4070*/  UMOV UR7, 0x80000020 ;  /* 0x8000002000077882 */ /* 0x000fe20000000000 */
[----:B------:R-:W-:Y:S01]  /*4080*/  UMOV UR12, UR4 ;  /* 0x00000004000c7c82 */ /* 0x000fe20008000000 */
[----:B------:R-:W-:Y:S01]  /*4090*/  UMOV UR13, UR5 ;  /* 0x00000005000d7c82 */ /* 0x000fe20008000000 */
[----:B------:R-:W-:-:S02]  /*40a0*/  WARPGROUP.DEPBAR.LE gsb0, 0x0 ;  /* 0x00008000000079c5 */ /* 0x000fc40000010000 */
        /* <DEDUP_REMOVED lines=12> */
[----:B------:R-:W-:Y:S01]  /*4170*/  UMOV UR19, 0x80000020 ;  /* 0x8000002000137882 */ /* 0x000fe20000000000 */
[----:B------:R-:W-:Y:S01]  /*4180*/  UMOV UR23, 0x80000020 ;  /* 0x8000002000177882 */ /* 0x000fe20000000000 */
[----:B------:R-:W-:Y:S01]  /*4190*/  UMOV UR24, UR4 ;  /* 0x0000000400187c82 */ /* 0x000fe20008000000 */
[----:B------:R-:W-:Y:S01]  /*41a0*/  UMOV UR25, UR5 ;  /* 0x0000000500197c82 */ /* 0x000fe20008000000 */
[----:B------:R-:W-:Y:S02]  /*41b0*/  WARPGROUP.DEPBAR.LE gsb0, 0x0 ;  /* 0x00008000000079c5 */ /* 0x000fe40000010000 */
[----:B-1----:R-:W-:Y:S01]  /*41c0*/  WARPGROUP.ARRIVE ;  /* 0x00000000000079c5 */ /* 0x002fe20000000000 */
[----:B------:R-:W-:Y:S02]  /*41d0*/  IMAD.MOV.U32 R13, RZ, RZ, R76 ;  /* 0x000000ffff0d7224 */ /* 0x000fe400078e004c */
[----:B------:R-:W-:-:S02]  /*41e0*/  IMAD.MOV.U32 R7, RZ, RZ, R79 ;  /* 0x000000ffff077224 */ /* 0x000fc400078e004f */
[----:B------:R-:W-:Y:S01]  /*41f0*/  IMAD.MOV.U32 R15, RZ, RZ, R74 ;  /* 0x000000ffff0f7224 */ /* 0x000fe200078e004a */
[----:B------:R-:W-:Y:S01]  /*4200*/  HGMMA.64x16x16.F32 R32, gdesc[UR32], RZ, !UPT, gsb0 ;  /* 0x00200000202079f0 */ /* 0x000fe2000c0008ff */
[----:B------:R-:W-:Y:S01]  /*4210*/  IMAD.MOV.U32 R14, RZ, RZ, R75 ;  /* 0x000000ffff0e7224 */ /* 0x000fe200078e004b */
[----:B------:R-:W-:Y:S01]  /*4220*/  UMOV UR27, 0x80000020 ;  /* 0x80000020001b7882 */ /* 0x000fe20000000000 */
[----:B------:R-:W-:Y:S01]  /*4230*/  IMAD.MOV.U32 R12, RZ, RZ, R77 ;  /* 0x000000ffff0c7224 */ /* 0x000fe200078e004d */
[----:B------:R-:W-:Y:S01]  /*4240*/  UMOV UR32, UR4 ;  /* 0x0000000400207c82 */ /* 0x000fe20008000000 */
[----:B------:R-:W-:Y:S01]  /*4250*/  IMAD.MOV.U32 R76, RZ, RZ, R45 ;  /* 0x000000ffff4c7224 */ /* 0x000fe200078e002d */
[----:B------:R-:W-:Y:S01]  /*4260*/  UMOV UR33, UR5 ;  /* 0x0000000500217c82 */ /* 0x000fe20008000000 */
[----:B------:R-:W-:Y:S02]  /*4270*/  IMAD.MOV.U32 R79, RZ, RZ, R48 ;  /* 0x000000ffff4f7224 */ /* 0x000fe400078e0030 */
[----:B------:R-:W-:-:S02]  /*4280*/  IMAD.MOV.U32 R11, RZ, RZ, R78 ;  /* 0x000000ffff0b7224 */ /* 0x000fc400078e004e */
[----:B------:R-:W-:Y:S02]  /*4290*/  IMAD.MOV.U32 R77, RZ, RZ, R46 ;  /* 0x000000ffff4d7224 */ /* 0x000fe400078e002e */
[----:B------:R-:W-:Y:S02]  /*42a0*/  IMAD.MOV.U32 R45, RZ, RZ, R50 ;  /* 0x000000ffff2d7224 */ /* 0x000fe400078e0032 */
        /* <DEDUP_REMOVED lines=18> */
[----:B------:R-:W-:Y:S01]  /*43d0*/  IMAD.MOV.U32 R108, RZ, RZ, R73 ;  /* 0x000000ffff6c7224 */ /* 0x000fe200078e0049 */
[----:B------:R-:W-:Y:S02]  /*43e0*/  WARPGROUP.DEPBAR.LE gsb0, 0x0 ;  /* 0x00008000000079c5 */ /* 0x000fe40000010000 */
        /* <DEDUP_REMOVED lines=8> */
[----:B------:R-:W-:Y:S01]  /*4470*/  WARPGROUP.ARRIVE ;  /* 0x00000000000079c5 */ /* 0x000fe20000000000 */
[----:B------:R-:W-:-:S02]  /*4480*/  IMAD.MOV.U32 R110, RZ, RZ, R211 ;  /* 0x000000ffff6e7224 */ /* 0x000fc400078e00d3 */
[----:B------:R-:W-:Y:S02]  /*4490*/  IMAD.MOV.U32 R111, RZ, RZ, R212 ;  /* 0x000000ffff6f7224 */ /* 0x000fe400078e00d4 */
[----:B------:R-:W-:Y:S01]  /*44a0*/  IMAD.MOV.U32 R72, RZ, RZ, R213 ;  /* 0x000000ffff487224 */ /* 0x000fe200078e00d5 */
[----:B------:R-:W-:Y:S01]  /*44b0*/  HGMMA.64x16x16.F32 R32, gdesc[UR36], RZ, !UPT, gsb0 ;  /* 0x00200000242079f0 */ /* 0x000fe2000c0008ff */
[----:B------:R-:W-:Y:S02]  /*44c0*/  IMAD.MOV.U32 R73, RZ, RZ, R214 ;  /* 0x000000ffff497224 */ /* 0x000fe400078e00d6 */
[----:B------:R-:W-:Y:S02]  /*44d0*/  IMAD.MOV.U32 R66, RZ, RZ, R170 ;  /* 0x000000ffff427224 */ /* 0x000fe400078e00aa */
[----:B------:R-:W-:Y:S02]  /*44e0*/  IMAD.MOV.U32 R67, RZ, RZ, R171 ;  /* 0x000000ffff437224 */ /* 0x000fe400078e00ab */
[----:B------:R-:W-:-:S02]  /*44f0*/  IMAD.MOV.U32 R68, RZ, RZ, R172 ;  /* 0x000000ffff447224 */ /* 0x000fc400078e00ac */
[----:B------:R-:W-:Y:S02]  /*4500*/  IMAD.MOV.U32 R69, RZ, RZ, R173 ;  /* 0x000000ffff457224 */ /* 0x000fe400078e00ad */
[----:B------:R-:W-:Y:S02]  /*4510*/  IMAD.MOV.U32 R70, RZ, RZ, R174 ;  /* 0x000000ffff467224 */ /* 0x000fe400078e00ae */
[----:B------:R-:W-:Y:S01]  /*4520*/  IMAD.MOV.U32 R71, RZ, RZ, R175 ;  /* 0x000000ffff477224 */ /* 0x000fe200078e00af */
[----:B------:R-:W-:Y:S01]  /*4530*/  UMOV UR35, 0x80000020 ;  /* 0x8000002000237882 */ /* 0x000fe20000000000 */
[----:B------:R-:W-:Y:S01]  /*4540*/  IMAD.MOV.U32 R106, RZ, RZ, R215 ;  /* 0x000000ffff6a7224 */ /* 0x000fe200078e00d7 */
[----:B------:R-:W-:Y:S01]  /*4550*/  UMOV UR36, UR4 ;  /* 0x0000000400247c82 */ /* 0x000fe20008000000 */
[----:B------:R-:W-:Y:S01]  /*4560*/  IMAD.MOV.U32 R213, RZ, RZ, R18 ;  /* 0x000000ffffd57224 */ /* 0x000fe200078e0012 */
[----:B------:R-:W-:Y:S01]  /*4570*/  UMOV UR37, UR5 ;  /* 0x0000000500257c82 */ /* 0x000fe20008000000 */
        /* <DEDUP_REMOVED lines=11> */
[----:B------:R-:W-:Y:S01]  /*4630*/  IMAD.MOV.U32 R138, RZ, RZ, R108 ;  /* 0x000000ffff8a7224 */ /* 0x000fe200078e006c */
[----:B------:R-:W2:Y:S01]  /*4640*/  LDL.LU R208, [R1+0x2b8] ;  /* 0x0002b80001d07983 */ /* 0x000ea20000300800 */
[----:B------:R-:W-:-:S02]  /*4650*/  IMAD.MOV.U32 R107, RZ, RZ, R75 ;  /* 0x000000ffff6b7224 */ /* 0x000fc400078e004b */
[----:B------:R-:W-:Y:S02]  /*4660*/  IMAD.MOV.U32 R74, RZ, RZ, R46 ;  /* 0x000000ffff4a7224 */ /* 0x000fe400078e002e */
[----:B------:R-:W-:Y:S02]  /*4670*/  IMAD.MOV.U32 R45, RZ, RZ, R209 ;  /* 0x000000ffff2d7224 */ /* 0x000fe400078e00d1 */
[----:B------:R-:W-:Y:S01]  /*4680*/  IMAD.MOV.U32 R108, RZ, RZ, R76 ;  /* 0x000000ffff6c7224 */ /* 0x000fe200078e004c */
[----:B------:R-:W3:Y:S01]  /*4690*/  LDL.LU R209, [R1+0x2bc] ;  /* 0x0002bc0001d17983 */ /* 0x000ee20000300800 */
[----:B------:R-:W-:Y:S01]  /*46a0*/  IMAD.MOV.U32 R75, RZ, RZ, R47 ;  /* 0x000000ffff4b7224 */ /* 0x000fe200078e002f */
[----:B------:R-:W-:Y:S02]  /*46b0*/  WARPGROUP.DEPBAR.LE gsb0, 0x0 ;  /* 0x00008000000079c5 */ /* 0x000fe40000010000 */
        /* <DEDUP_REMOVED lines=8> */
[----:B------:R-:W-:Y:S01]  /*4740*/  WARPGROUP.ARRIVE ;  /* 0x00000000000079c5 */ /* 0x000fe20000000000 */
[----:B------:R-:W-:Y:S02]  /*4750*/  IMAD.MOV.U32 R46, RZ, RZ, R210 ;  /* 0x000000ffff2e7224 */ /* 0x000fe400078e00d2 */
[----:B------:R-:W-:Y:S01]  /*4760*/  IMAD.MOV.U32 R140, RZ, RZ, R110 ;  /* 0x000000ffff8c7224 */ /* 0x000fe200078e006e */
[----:B------:R-:W4:Y:S01]  /*4770*/  LDL.LU R210, [R1+0xa0] ;  /* 0x0000a00001d27983 */ /* 0x000f220000300800 */
[----:B------:R-:W-:Y:S01]  /*4780*/  IMAD.MOV.U32 R109, RZ, RZ, R77 ;  /* 0x000000ffff6d7224 */ /* 0x000fe200078e004d */
[----:B------:R-:W-:Y:S01]  /*4790*/  HGMMA.64x16x16.F32 R32, gdesc[UR44], RZ, !UPT, gsb0 ;  /* 0x002000002c2079f0 */ /* 0x000fe2000c0008ff */
[----:B------:R-:W-:Y:S01]  /*47a0*/  IMAD.MOV.U32 R76, RZ, RZ, R48 ;  /* 0x000000ffff4c7224 */ /* 0x000fe200078e0030 */
[----:B------:R-:W-:Y:S01]  /*47b0*/  R2UR UR47, R3 ;  /* 0x00000000032f72ca */ /* 0x000fe200000e0000 */
[----:B------:R-:W-:Y:S01]  /*47c0*/  IMAD.MOV.U32 R47, RZ, RZ, R211 ;  /* 0x000000ffff2f7224 */ /* 0x000fe200078e00d3 */
[----:B------:R-:W-:Y:S01]  /*47d0*/  R2UR UR46, R0 ;  /* 0x00000000002e72ca */ /* 0x000fe200000e0000 */
[----:B------:R-:W-:Y:S01]  /*47e0*/  IMAD.MOV.U32 R141, RZ, RZ, R111 ;  /* 0x000000ffff8d7224 */ /* 0x000fe200078e006f */
[----:B------:R-:W4:Y:S01]  /*47f0*/  LDL.LU R211, [R1+0xa4] ;  /* 0x0000a40001d37983 */ /* 0x000f220000300800 */
[----:B------:R-:W-:Y:S01]  /*4800*/  IMAD.MOV.U32 R110, RZ, RZ, R78 ;  /* 0x000000ffff6e7224 */ /* 0x000fe200078e004e */
[----:B------:R-:W-:Y:S01]  /*4810*/  UMOV UR39, 0x80000020 ;  /* 0x8000002000277882 */ /* 0x000fe20000000000 */
[----:B------:R-:W-:Y:S01]  /*4820*/  IMAD.MOV.U32 R77, RZ, RZ, R49 ;  /* 0x000000ffff4d7224 */ /* 0x000fe200078e0031 */
[----:B------:R-:W-:Y:S01]  /*4830*/  UMOV UR43, 0x80000020 ;  /* 0x80000020002b7882 */ /* 0x000fe20000000000 */
[----:B------:R-:W-:Y:S01]  /*4840*/  IMAD.MOV.U32 R48, RZ, RZ, R212 ;  /* 0x000000ffff307224 */ /* 0x000fe200078e00d4 */
[----:B------:R-:W-:Y:S01]  /*4850*/  UMOV UR44, UR4 ;  /* 0x00000004002c7c82 */ /* 0x000fe20008000000 */
[----:B------:R-:W-:Y:S01]  /*4860*/  IMAD.MOV.U32 R111, RZ, RZ, R79 ;  /* 0x000000ffff6f7224 */ /* 0x000fe200078e004f */
[----:B------:R-:W4:Y:S01]  /*4870*/  LDL.LU R212, [R1+0xa8] ;  /* 0x0000a80001d47983 */ /* 0x000f220000300800 */
[----:B------:R-:W-:Y:S01]  /*4880*/  IMAD.MOV.U32 R78, RZ, RZ, R50 ;  /* 0x000000ffff4e7224 */ /* 0x000fe200078e0032 */
[----:B------:R-:W-:Y:S01]  /*4890*/  UMOV UR45, UR5 ;  /* 0x00000005002d7c82 */ /* 0x000fe20008000000 */
[----:B------:R-:W-:Y:S01]  /*48a0*/  IMAD.MOV.U32 R49, RZ, RZ, R213 ;  /* 0x000000ffff317224 */ /* 0x000fe200078e00d5 */
[----:B------:R-:W-:Y:S01]  /*48b0*/  UIADD3 UR6, UR46, 0x2, URZ ;  /* 0x000000022e067890 */ /* 0x000fe2000fffe03f */
[----:B------:R-:W-:Y:S01]  /*48c0*/  IMAD.MOV.U32 R79, RZ, RZ, R51 ;  /* 0x000000ffff4f7224 */ /* 0x000fe200078e0033 */
[----:B------:R-:W4:Y:S01]  /*48d0*/  LDL.LU R213, [R1+0xac] ;  /* 0x0000ac0001d57983 */ /* 0x000f220000300800 */
[----:B------:R-:W-:Y:S01]  /*48e0*/  IMAD.MOV.U32 R50, RZ, RZ, R214 ;  /* 0x000000ffff327224 */ /* 0x000fe200078e00d6 */
[----:B------:R-:W-:Y:S01]  /*48f0*/  UIADD3 UR10, UR46, 0x42, URZ ;  /* 0x000000422e0a7890 */ /* 0x000fe2000fffe03f */
[----:B------:R-:W-:Y:S01]  /*4900*/  IMAD.MOV.U32 R51, RZ, RZ, R215 ;  /* 0x000000ffff337224 */ /* 0x000fe200078e00d7 */
[----:B------:R-:W4:Y:S01]  /*4910*/  LDL.LU R214, [R1+0xb0] ;  /* 0x0000b00001d67983 */ /* 0x000f220000300800 */
[----:B------:R-:W-:-:S03]  /*4920*/  UIADD3 UR11, UR46, 0x82, URZ ;  /* 0x000000822e0b7890 */ /* 0x000fc6000fffe03f */
[----:B------:R-:W4:Y:S01]  /*4930*/  LDL.LU R215, [R1+0xb4] ;  /* 0x0000b40001d77983 */ /* 0x000f220000300800 */
[----:B------:R-:W-:Y:S02]  /*4940*/  WARPGROUP.DEPBAR.LE gsb0, 0x0 ;  /* 0x00008000000079c5 */ /* 0x000fe40000010000 */
        /* <DEDUP_REMOVED lines=8> */
[----:B------:R-:W-:-:S06]  /*49d0*/  WARPGROUP.ARRIVE ;  /* 0x00000000000079c5 */ /* 0x000fcc0000000000 */
[----:B------:R-:W-:Y:S01]  /*49e0*/  HGMMA.64x16x16.F32 R32, gdesc[UR48], RZ, !UPT, gsb0 ;  /* 0x00200000302079f0 */ /* 0x000fe2000c0008ff */
[----:B------:R-:W-:Y:S01]  /*49f0*/  R2UR UR49, R5 ;  /* 0x00000000053172ca */ /* 0x000fe200000e0000 */
[----:B------:R-:W-:Y:S01]  /*4a00*/  UMOV UR50, UR46 ;  /* 0x0000002e00327c82 */ /* 0x000fe20008000000 */
[----:B------:R-:W-:Y:S01]  /*4a10*/  R2UR UR48, R4 ;  /* 0x00000000043072ca */ /* 0x000fe200000e0000 */
[----:B------:R-:W-:Y:S01]  /*4a20*/  UMOV UR51, UR47 ;  /* 0x0000002f00337c82 */ /* 0x000fe20008000000 */
        /* <DEDUP_REMOVED lines=23> */
[----:B------:R-:W-:Y:S03]  /*4ba0*/  HGMMA.64x16x16.F32 R32, gdesc[UR52], RZ, !UPT, gsb0 ;  /* 0x00200000342079f0 */ /* 0x000fe6000c0008ff */
        /* <DEDUP_REMOVED lines=12> */
[----:B------:R-:W-:Y:S01]  /*4c70*/  WARPGROUP.ARRIVE ;  /* 0x00000000000079c5 */ /* 0x000fe20000000000 */
[----:B------:R-:W-:Y:S01]  /*4c80*/  UMOV UR58, UR10 ;  /* 0x0000000a003a7c82 */ /* 0x000fe20008000000 */
[----:B------:R-:W-:Y:S01]  /*4c90*/  UMOV UR59, 0x80000020 ;  /* 0x80000020003b7882 */ /* 0x000fe20000000000 */
[----:B------:R-:W-:Y:S01]  /*4ca0*/  UMOV UR52, UR4 ;  /* 0x0000000400347c82 */ /* 0x000fe20008000000 */
[----:B------:R-:W-:Y:S01]  /*4cb0*/  UMOV UR53, UR5 ;  /* 0x0000000500357c82 */ /* 0x000fe20008000000 */
[----:B------:R-:W-:Y:S01]  /*4cc0*/  UMOV UR54, UR11 ;  /* 0x0000000b00367c82 */ /* 0x000fe20008000000 */
[----:B------:R-:W-:Y:S01]  /*4cd0*/  HGMMA.64x16x16.F32 R136, gdesc[UR4], R136, gsb0 ;  /* 0x00200000048879f0 */ /* 0x000fe20008000888 */
[----:B------:R-:W-:Y:S01]  /*4ce0*/  UMOV UR55, 0x80000020 ;  /* 0x8000002000377882 */ /* 0x000fe20000000000 */
[----:B------:R-:W-:Y:S01]  /*4cf0*/  UIADD3 UR14, UR46, 0xc2, URZ ;  /* 0x000000c22e0e7890 */ /* 0x000fe2000fffe03f */
[----:B------:R-:W-:Y:S01]  /*4d00*/  IMAD.MOV.U32 R99, RZ, RZ, R32 ;  /* 0x000000ffff637224 */ /* 0x000fe200078e0020 */
[----:B------:R-:W-:Y:S01]  /*4d10*/  UIADD3 UR18, UR46, 0x102, URZ ;  /* 0x000001022e127890 */ /* 0x000fe2000fffe03f */
[----:B------:R-:W-:Y:S01]  /*4d20*/  IMAD.MOV.U32 R100, RZ, RZ, R33 ;  /* 0x000000ffff647224 */ /* 0x000fe200078e0021 */
[----:B------:R-:W-:Y:S01]  /*4d30*/  UIADD3 UR22, UR46, 0x142, URZ ;  /* 0x000001422e167890 */ /* 0x000fe2000fffe03f */
[----:B------:R-:W-:Y:S01]  /*4d40*/  IMAD.MOV.U32 R101, RZ, RZ, R34 ;  /* 0x000000ffff657224 */ /* 0x000fe200078e0022 */
[----:B------:R-:W-:Y:S01]  /*4d50*/  UIADD3 UR26, UR46, 0x1c2, URZ ;  /* 0x000001c22e1a7890 */ /* 0x000fe2000fffe03f */
[----:B------:R-:W-:Y:S01]  /*4d60*/  IMAD.MOV.U32 R102, RZ, RZ, R35 ;  /* 0x000000ffff667224 */ /* 0x000fe200078e0023 */
[----:B------:R-:W-:Y:S01]  /*4d70*/  UIADD3 UR30, UR46, 0x202, URZ ;  /* 0x000002022e1e7890 */ /* 0x000fe2000fffe03f */
[----:B------:R-:W-:-:S02]  /*4d80*/  IMAD.MOV.U32 R103, RZ, RZ, R36 ;  /* 0x000000ffff677224 */ /* 0x000fc400078e0024 */
[----:B------:R-:W-:Y:S02]  /*4d90*/  IMAD.MOV.U32 R128, RZ, RZ, R37 ;  /* 0x000000ffff807224 */ /* 0x000fe400078e0025 */
[----:B------:R-:W-:Y:S02]  /*4da0*/  IMAD.MOV.U32 R129, RZ, RZ, R38 ;  /* 0x000000ffff817224 */ /* 0x000fe400078e0026 */
[----:B------:R-:W-:Y:S01]  /*4db0*/  IMAD.MOV.U32 R130, RZ, RZ, R39 ;  /* 0x000000ffff827224 */ /* 0x000fe200078e0027 */
[----:B------:R-:W-:Y:S02]  /*4dc0*/  WARPGROUP.DEPBAR.LE gsb0, 0x0 ;  /* 0x00008000000079c5 */ /* 0x000fe40000010000 */
[----:B------:R0:W-:Y:S04]  /*4dd0*/  STL.64 [R1+0x420], R136 ;  /* 0x0004208801007387 */ /* 0x0001e80000100a00 */
[----:B------:R1:W-:Y:S04]  /*4de0*/  STL.64 [R1+0x428], R138 ;  /* 0x0004288a01007387 */ /* 0x0003e80000100a00 */
[----:B------:R-:W-:Y:S04]  /*4df0*/  STL.64 [R1+0x430], R140 ;  /* 0x0004308c01007387 */ /* 0x000fe80000100a00 */
[----:B------:R1:W-:Y:S01]  /*4e00*/  STL.64 [R1+0x438], R142 ;  /* 0x0004388e01007387 */ /* 0x0003e20000100a00 */
[----:B0-----:R-:W-:-:S02]  /*4e10*/  IMAD.MOV.U32 R136, RZ, RZ, R106 ;  /* 0x000000ffff887224 */ /* 0x001fc400078e006a */
[----:B------:R-:W-:Y:S02]  /*4e20*/  IMAD.MOV.U32 R137, RZ, RZ, R107 ;  /* 0x000000ffff897224 */ /* 0x000fe400078e006b */
[----:B------:R-:W-:Y:S02]  /*4e30*/  IMAD.MOV.U32 R106, RZ, RZ, R74 ;  /* 0x000000ffff6a7224 */ /* 0x000fe400078e004a */
[----:B-1----:R-:W-:Y:S02]  /*4e40*/  IMAD.MOV.U32 R138, RZ, RZ, R108 ;  /* 0x000000ffff8a7224 */ /* 0x002fe400078e006c */
[----:B------:R-:W-:Y:S02]  /*4e50*/  IMAD.MOV.U32 R107, RZ, RZ, R75 ;  /* 0x000000ffff6b7224 */ /* 0x000fe400078e004b */
[----:B------:R-:W-:Y:S02]  /*4e60*/  IMAD.MOV.U32 R142, RZ, RZ, R72 ;  /* 0x000000ffff8e7224 */ /* 0x000fe400078e0048 */
[----:B------:R-:W-:-:S02]  /*4e70*/  IMAD.MOV.U32 R143, RZ, RZ, R73 ;  /* 0x000000ffff8f7224 */ /* 0x000fc400078e0049 */
[----:B------:R-:W-:Y:S02]  /*4e80*/  IMAD.MOV.U32 R72, RZ, RZ, R44 ;  /* 0x000000ffff487224 */ /* 0x000fe400078e002c */
[----:B------:R-:W-:Y:S02]  /*4e90*/  IMAD.MOV.U32 R73, RZ, RZ, R45 ;  /* 0x000000ffff497224 */ /* 0x000fe400078e002d */
[----:B--2---:R-:W-:Y:S02]  /*4ea0*/  IMAD.MOV.U32 R44, RZ, RZ, R208 ;  /* 0x000000ffff2c7224 */ /* 0x004fe400078e00d0 */
[----:B------:R-:W-:Y:S01]  /*4eb0*/  IMAD.MOV.U32 R74, RZ, RZ, R46 ;  /* 0x000000ffff4a7224 */ /* 0x000fe200078e002e */
[----:B------:R-:W2:Y:S01]  /*4ec0*/  LDL.LU R208, [R1+0xb8] ;  /* 0x0000b80001d07983 */ /* 0x000ea20000300800 */
[----:B---3--:R-:W-:Y:S02]  /*4ed0*/  IMAD.MOV.U32 R45, RZ, RZ, R209 ;  /* 0x000000ffff2d7224 */ /* 0x008fe400078e00d1 */
[----:B------:R-:W-:Y:S01]  /*4ee0*/  IMAD.MOV.U32 R139, RZ, RZ, R109 ;  /* 0x000000ffff8b7224 */ /* 0x000fe200078e006d */
[----:B------:R-:W3:Y:S01]  /*4ef0*/  LDL.LU R209, [R1+0xbc] ;  /* 0x0000bc0001d17983 */ /* 0x000ee20000300800 */
[----:B------:R-:W-:-:S02]  /*4f00*/  IMAD.MOV.U32 R108, RZ, RZ, R76 ;  /* 0x000000ffff6c7224 */ /* 0x000fc400078e004c */
[----:B------:R-:W-:Y:S02]  /*4f10*/  IMAD.MOV.U32 R75, RZ, RZ, R47 ;  /* 0x000000ffff4b7224 */ /* 0x000fe400078e002f */
[----:B----4-:R-:W-:Y:S02]  /*4f20*/  IMAD.MOV.U32 R46, RZ, RZ, R210 ;  /* 0x000000ffff2e7224 */ /* 0x010fe400078e00d2 */
[----:B------:R-:W-:Y:S01]  /*4f30*/  IMAD.MOV.U32 R140, RZ, RZ, R110 ;  /* 0x000000ffff8c7224 */ /* 0x000fe200078e006e */
[----:B------:R-:W4:Y:S01]  /*4f40*/  LDL.LU R210, [R1+0x120] ;  /* 0x0001200001d27983 */ /* 0x000f220000300800 */
[----:B------:R-:W-:Y:S02]  /*4f50*/  IMAD.MOV.U32 R109, RZ, RZ, R77 ;  /* 0x000000ffff6d7224 */ /* 0x000fe400078e004d */
[----:B------:R-:W-:Y:S02]  /*4f60*/  IMAD.MOV.U32 R76, RZ, RZ, R48 ;  /* 0x000000ffff4c7224 */ /* 0x000fe400078e0030 */
[----:B------:R-:W-:-:S02]  /*4f70*/  IMAD.MOV.U32 R47, RZ, RZ, R211 ;  /* 0x000000ffff2f7224 */ /* 0x000fc400078e00d3 */
[----:B------:R-:W-:Y:S01]  /*4f80*/  IMAD.MOV.U32 R141, RZ, RZ, R111 ;  /* 0x000000ffff8d7224 */ /* 0x000fe200078e006f */
[----:B------:R-:W4:Y:S01]  /*4f90*/  LDL.LU R211, [R1+0x124] ;  /* 0x0001240001d37983 */ /* 0x000f220000300800 */
[----:B------:R-:W-:Y:S02]  /*4fa0*/  IMAD.MOV.U32 R110, RZ, RZ, R78 ;  /* 0x000000ffff6e7224 */ /* 0x000fe400078e004e */
[----:B------:R-:W-:Y:S02]  /*4fb0*/  IMAD.MOV.U32 R77, RZ, RZ, R49 ;  /* 0x000000ffff4d7224 */ /* 0x000fe400078e0031 */
[----:B------:R-:W-:Y:S02]  /*4fc0*/  IMAD.MOV.U32 R48, RZ, RZ, R212 ;  /* 0x000000ffff307224 */ /* 0x000fe400078e00d4 */
[----:B------:R-:W-:Y:S01]  /*4fd0*/  IMAD.MOV.U32 R111, RZ, RZ, R79 ;  /* 0x000000ffff6f7224 */ /* 0x000fe200078e004f */
[----:B------:R-:W4:Y:S01]  /*4fe0*/  LDL.LU R212, [R1+0x128] ;  /* 0x0001280001d47983 */ /* 0x000f220000300800 */
[----:B------:R-:W-:-:S02]  /*4ff0*/  IMAD.MOV.U32 R78, RZ, RZ, R50 ;  /* 0x000000ffff4e7224 */ /* 0x000fc400078e0032 */
[----:B------:R-:W-:Y:S02]  /*5000*/  IMAD.MOV.U32 R49, RZ, RZ, R213 ;  /* 0x000000ffff317224 */ /* 0x000fe400078e00d5 */
[----:B------:R-:W-:Y:S01]  /*5010*/  IMAD.MOV.U32 R79, RZ, RZ, R51 ;  /* 0x000000ffff4f7224 */ /* 0x000fe200078e0033 */
[----:B------:R-:W4:Y:S01]  /*5020*/  LDL.LU R213, [R1+0x12c] ;  /* 0x00012c0001d57983 */ /* 0x000f220000300800 */
[----:B------:R-:W-:Y:S02]  /*5030*/  IMAD.MOV.U32 R50, RZ, RZ, R214 ;  /* 0x000000ffff327224 */ /* 0x000fe400078e00d6 */
[----:B------:R-:W-:Y:S01]  /*5040*/  IMAD.MOV.U32 R51, RZ, RZ, R215 ;  /* 0x000000ffff337224 */ /* 0x000fe200078e00d7 */
[----:B------:R-:W4:Y:S04]  /*5050*/  LDL.LU R214, [R1+0x130] ;  /* 0x0001300001d67983 */ /* 0x000f280000300800 */
[----:B------:R-:W4:Y:S01]  /*5060*/  LDL.LU R215, [R1+0x134] ;  /* 0x0001340001d77983 */ /* 0x000f220000300800 */
[----:B------:R-:W-:-:S06]  /*5070*/  WARPGROUP.ARRIVE ;  /* 0x00000000000079c5 */ /* 0x000fcc0000000000 */
[----:B------:R-:W-:Y:S03]  /*5080*/  HGMMA.64x16x16.F32 R136, gdesc[UR56], R136, gsb0 ;  /* 0x00200000388879f0 */ /* 0x000fe60008000888 */
[----:B------:R-:W-:Y:S02]  /*5090*/  WARPGROUP.DEPBAR.LE gsb0, 0x0 ;  /* 0x00008000000079c5 */ /* 0x000fe40000010000 */
[----:B------:R0:W-:Y:S04]  /*50a0*/  STL.64 [R1+0x3a0], R136 ;  /* 0x0003a08801007387 */ /* 0x0001e80000100a00 */
[----:B------:R-:W-:Y:S04]  /*50b0*/  STL.64 [R1+0x3a8], R138 ;  /* 0x0003a88a01007387 */ /* 0x000fe80000100a00 */
        /* <DEDUP_REMOVED lines=24> */
[----:B--2---:R-:W-:Y:S02]  /*5240*/  IMAD.MOV.U32 R50, RZ, RZ, R208 ;  /* 0x000000ffff327224 */ /* 0x004fe400078e00d0 */
[----:B------:R-:W2:Y:S01]  /*5250*/  LDL.LU R208, [R1+0x138] ;  /* 0x0001380001d07983 */ /* 0x000ea20000300800 */
[----:B---3--:R-:W-:-:S03]  /*5260*/  IMAD.MOV.U32 R51, RZ, RZ, R209 ;  /* 0x000000ffff337224 */ /* 0x008fc600078e00d1 */
[----:B------:R-:W3:Y:S01]  /*5270*/  LDL.LU R209, [R1+0x13c] ;  /* 0x00013c0001d17983 */ /* 0x000ee20000300800 */
[----:B----4-:R-:W-:-:S03]  /*5280*/  IMAD.MOV.U32 R74, RZ, RZ, R210 ;  /* 0x000000ffff4a7224 */ /* 0x010fc600078e00d2 */
[----:B------:R-:W4:Y:S01]  /*5290*/  LDL.LU R210, [R1+0x220] ;  /* 0x0002200001d27983 */ /* 0x000f220000300800 */
[----:B------:R-:W-:-:S03]  /*52a0*/  IMAD.MOV.U32 R75, RZ, RZ, R211 ;  /* 0x000000ffff4b7224 */ /* 0x000fc600078e00d3 */
        /* <DEDUP_REMOVED lines=9> */
[----:B------:R-:W-:-:S06]  /*5340*/  WARPGROUP.ARRIVE ;  /* 0x00000000000079c5 */ /* 0x000fcc0000000000 */
[----:B------:R-:W-:Y:S03]  /*5350*/  HGMMA.64x16x16.F32 R136, gdesc[UR52], R136, gsb0 ;  /* 0x00200000348879f0 */ /* 0x000fe60008000888 */
[----:B------:R-:W-:Y:S02]  /*5360*/  WARPGROUP.DEPBAR.LE gsb0, 0x0 ;  /* 0x00008000000079c5 */ /* 0x000fe40000010000 */
[----:B------:R0:W-:Y:S04]  /*5370*/  STL.64 [R1+0x320], R136 ;  /* 0x0003208801007387 */ /* 0x0001e80000100a00 */
[----:B------:R1:W-:Y:S04]  /*5380*/  STL.64 [R1+0x328], R138 ;  /* 0x0003288a01007387 */ /* 0x0003e80000100a00 */
[----:B------:R-:W-:Y:S04]  /*5390*/  STL.64 [R1+0x330], R140 ;  /* 0x0003308c01007387 */ /* 0x000fe80000100a00 */
[----:B------:R1:W-:Y:S01]  /*53a0*/  STL.64 [R1+0x338], R142 ;  /* 0x0003388e01007387 */ /* 0x0003e20000100a00 */
[----:B0-----:R-:W-:-:S02]  /*53b0*/  IMAD.MOV.U32 R136, RZ, RZ, R106 ;  /* 0x000000ffff887224 */ /* 0x001fc400078e006a */
[----:B------:R-:W-:Y:S02]  /*53c0*/  IMAD.MOV.U32 R137, RZ, RZ, R107 ;  /* 0x000000ffff897224 */ /* 0x000fe400078e006b */
[----:B-1----:R-:W-:Y:S02]  /*53d0*/  IMAD.MOV.U32 R138, RZ, RZ, R108 ;  /* 0x000000ffff8a7224 */ /* 0x002fe400078e006c */
        /* <DEDUP_REMOVED lines=10> */
[----:B------:R-:W-:Y:S01]  /*5480*/  IMAD.MOV.U32 R141, RZ, RZ, R111 ;  /* 0x000000ffff8d7224 */ /* 0x000fe200078e006f */
[----:B------:R-:W-:Y:S01]  /*5490*/  UMOV UR10, UR14 ;  /* 0x0000000e000a7c82 */ /* 0x000fe20008000000 */
[----:B------:R-:W-:-:S04]  /*54a0*/  UMOV UR11, 0x80000020 ;  /* 0x80000020000b7882 */ /* 0x000fc80000000000 */
[----:B------:R-:W-:-:S06]  /*54b0*/  WARPGROUP.ARRIVE ;  /* 0x00000000000079c5 */ /* 0x000fcc0000000000 */
[----:B------:R-:W-:Y:S01]  /*54c0*/  HGMMA.64x16x16.F32 R136, gdesc[UR8], R136, gsb0 ;  /* 0x00200000088879f0 */ /* 0x000fe20008000888 */
        /* <DEDUP_REMOVED lines=16> */
[----:B------:R-:W-:-:S03]  /*55d0*/  WARPGROUP.DEPBAR.LE gsb0, 0x0 ;  /* 0x00008000000079c5 */ /* 0x000fc60000010000 */
[----:B------:R-:W-:Y:S04]  /*55e0*/  STL.64 [R1+0x2a0], R136 ;  /* 0x0002a08801007387 */ /* 0x000fe80000100a00 */
[----:B------:R-:W-:Y:S04]  /*55f0*/  STL.64 [R1+0x2a8], R138 ;  /* 0x0002a88a01007387 */ /* 0x000fe80000100a00 */
[----:B------:R0:W-:Y:S04]  /*5600*/  STL.64 [R1+0x2b0], R140 ;  /* 0x0002b08c01007387 */ /* 0x0001e80000100a00 */
[----:B------:R2:W-:Y:S01]  /*5610*/  STL.64 [R1+0x2b8], R142 ;  /* 0x0002b88e01007387 */ /* 0x0005e20000100a00 */
[----:B0-----:R-:W-:-:S02]  /*5620*/  IMAD.MOV.U32 R140, RZ, RZ, R110 ;  /* 0x000000ffff8c7224 */ /* 0x001fc400078e006e */
[----:B------:R-:W-:Y:S01]  /*5630*/  IMAD.MOV.U32 R141, RZ, RZ, R111 ;  /* 0x000000ffff8d7224 */ /* 0x000fe200078e006f */
[----:B------:R-:W4:Y:S04]  /*5640*/  LDL.LU R110, [R1+0x1b8] ;  /* 0x0001b800016e7983 */ /* 0x000f280000300800 */
[----:B------:R-:W4:Y:S01]  /*5650*/  LDL.LU R111, [R1+0x1bc] ;  /* 0x0001bc00016f7983 */ /* 0x000f220000300800 */
[----:B------:R-:W-:Y:S02]  /*5660*/  IMAD.MOV.U32 R136, RZ, RZ, R106 ;  /* 0x000000ffff887224 */ /* 0x000fe400078e006a */
[----:B------:R-:W-:Y:S02]  /*5670*/  IMAD.MOV.U32 R137, RZ, RZ, R107 ;  /* 0x000000ffff897224 */ /* 0x000fe400078e006b */
[----:B------:R-:W-:-:S02]  /*5680*/  IMAD.MOV.U32 R138, RZ, RZ, R108 ;  /* 0x000000ffff8a7224 */ /* 0x000fc400078e006c */
[----:B------:R-:W-:Y:S01]  /*5690*/  IMAD.MOV.U32 R139, RZ, RZ, R109 ;  /* 0x000000ffff8b7224 */ /* 0x000fe200078e006d */
[----:B------:R-:W-:Y:S01]  /*56a0*/  UMOV UR9, UR15 ;  /* 0x0000000f00097c82 */ /* 0x000fe20008000000 */
[----:B------:R-:W-:Y:S01]  /*56b0*/  UMOV UR14, UR18 ;  /* 0x00000012000e7c82 */ /* 0x000fe20008000000 */
[----:B------:R-:W-:Y:S01]  /*56c0*/  UMOV UR15, 0x80000020 ;  /* 0x80000020000f7882 */ /* 0x000fe20000000000 */
[----:B------:R-:W-:Y:S01]  /*56d0*/  UMOV UR18, UR22 ;  /* 0x0000001600127c82 */ /* 0x000fe20008000000 */
[----:B------:R-:W-:-:S07]  /*56e0*/  UIADD3 UR8, UR46, 0x182, URZ ;  /* 0x000001822e087890 */ /* 0x000fce000fffe03f */
[----:B------:R-:W-:Y:S01]  /*56f0*/  UMOV UR22, UR8 ;  /* 0x0000000800167c82 */ /* 0x000fe20008000000 */
[----:B--2---:R-:W-:Y:S02]  /*5700*/  IMAD.MOV.U32 R142, RZ, RZ, R208 ;  /* 0x000000ffff8e7224 */ /* 0x004fe400078e00d0 */
[----:B------:R-:W2:Y:S01]  /*5710*/  LDL.LU R208, [R1+0x20] ;  /* 0x0000200001d07983 */ /* 0x000ea20000300800 */
[----:B---3--:R-:W-:-:S03]  /*5720*/  IMAD.MOV.U32 R143, RZ, RZ, R209 ;  /* 0x000000ffff8f7224 */ /* 0x008fc600078e00d1 */
[----:B------:R-:W2:Y:S01]  /*5730*/  LDL.LU R209, [R1+0x24] ;  /* 0x0000240001d17983 */ /* 0x000ea20000300800 */
[----:B----4-:R-:W-:-:S03]  /*5740*/  IMAD.MOV.U32 R104, RZ, RZ, R210 ;  /* 0x000000ffff687224 */ /* 0x010fc600078e00d2 */
[----:B------:R-:W2:Y:S01]  /*5750*/  LDL.LU R210, [R1+0x28] ;  /* 0x0000280001d27983 */ /* 0x000ea20000300800 */
[----:B------:R-:W-:-:S03]  /*5760*/  IMAD.MOV.U32 R105, RZ, RZ, R211 ;  /* 0x000000ffff697224 */ /* 0x000fc600078e00d3 */
        /* <DEDUP_REMOVED lines=9> */
[----:B------:R-:W-:-:S03]  /*5800*/  WARPGROUP.ARRIVE ;  /* 0x00000000000079c5 */ /* 0x000fc60000000000 */
[----:B------:R-:W3:Y:S03]  /*5810*/  LDL.LU R168, [R1+0x7f4] ;  /* 0x0007f40001a87983 */ /* 0x000ee60000300800 */
[----:B------:R-:W-:Y:S01]  /*5820*/  HGMMA.64x16x16.F32 R136, gdesc[UR12], R136, gsb0 ;  /* 0x002000000c8879f0 */ /* 0x000fe20008000888 */
[----:B------:R-:W3:Y:S04]  /*5830*/  LDL.LU R169, [R1+0x7f0] ;  /* 0x0007f00001a97983 */ /* 0x000ee80000300800 */
[----:B------:R-:W3:Y:S04]  /*5840*/  LDL.LU R170, [R1+0x7ec] ;  /* 0x0007ec0001aa7983 */ /* 0x000ee80000300800 */
[----:B------:R-:W3:Y:S01]  /*5850*/  LDL.LU R171, [R1+0x7e8] ;  /* 0x0007e80001ab7983 */ /* 0x000ee20000300800 */
[----:B------:R-:W-:-:S03]  /*5860*/  IMAD.MOV.U32 R32, RZ, RZ, R40 ;  /* 0x000000ffff207224 */ /* 0x000fc600078e0028 */
        /* <DEDUP_REMOVED lines=8> */
[----:B------:R-:W4:Y:S01]  /*58f0*/  LDL.LU R40, [R1+0x7d4] ;  /* 0x0007d40001287983 */ /* 0x000f220000300800 */
[----:B------:R-:W-:-:S03]  /*5900*/  IMAD.MOV.U32 R37, RZ, RZ, R177 ;  /* 0x000000ffff257224 */ /* 0x000fc600078e00b1 */
[----:B------:R-:W4:Y:S01]  /*5910*/  LDL.LU R41, [R1+0x7d0] ;  /* 0x0007d00001297983 */ /* 0x000f220000300800 */
[----:B------:R-:W-:-:S03]  /*5920*/  IMAD.MOV.U32 R38, RZ, RZ, R178 ;  /* 0x000000ffff267224 */ /* 0x000fc600078e00b2 */
[----:B------:R-:W4:Y:S01]  /*5930*/  LDL.LU R42, [R1+0x7cc] ;  /* 0x0007cc00012a7983 */ /* 0x000f220000300800 */
[----:B------:R-:W-:-:S03]  /*5940*/  IMAD.MOV.U32 R39, RZ, RZ, R179 ;  /* 0x000000ffff277224 */ /* 0x000fc600078e00b3 */
[----:B------:R-:W4:Y:S04]  /*5950*/  LDL.LU R43, [R1+0x7c8] ;  /* 0x0007c800012b7983 */ /* 0x000f280000300800 */
[----:B------:R-:W3:Y:S04]  /*5960*/  LDL.LU R176, [R1+0x7c4] ;  /* 0x0007c40001b07983 */ /* 0x000ee80000300800 */
[----:B------:R-:W3:Y:S01]  /*5970*/  LDL.LU R177, [R1+0x7c0] ;  /* 0x0007c00001b17983 */ /* 0x000ee20000300800 */
[----:B------:R-:W-:Y:S02]  /*5980*/  WARPGROUP.DEPBAR.LE gsb0, 0x0 ;  /* 0x00008000000079c5 */ /* 0x000fe40000010000 */
[----:B------:R-:W-:Y:S01]  /*5990*/  WARPGROUP.ARRIVE ;  /* 0x00000000000079c5 */ /* 0x000fe20000000000 */
[----:B------:R-:W3:Y:S04]  /*59a0*/  LDL.LU R178, [R1+0x7bc] ;  /* 0x0007bc0001b27983 */ /* 0x000ee80000300800 */
[----:B------:R-:W3:Y:S01]  /*59b0*/  LDL.LU R179, [R1+0x7b8] ;  /* 0x0007b80001b37983 */ /* 0x000ee20000300800 */
[----:B------:R-:W-:Y:S03]  /*59c0*/  HGMMA.64x16x16.F32 R104, gdesc[UR16], R104, gsb0 ;  /* 0x00200000106879f0 */ /* 0x000fe60008000868 */
[----:B------:R-:W-:-:S02]  /*59d0*/  WARPGROUP.DEPBAR.LE gsb0, 0x0 ;  /* 0x00008000000079c5 */ /* 0x000fc40000010000 */
[----:B------:R-:W-:-:S06]  /*59e0*/  WARPGROUP.ARRIVE ;  /* 0x00000000000079c5 */ /* 0x000fcc0000000000 */
[----:B------:R-:W-:Y:S03]  /*59f0*/  HGMMA.64x16x16.F32 R72, gdesc[UR20], R72, gsb0 ;  /* 0x00200000144879f0 */ /* 0x000fe60008000848 */
[----:B------:R-:W-:Y:S02]  /*5a00*/  WARPGROUP.DEPBAR.LE gsb0, 0x0 ;  /* 0x00008000000079c5 */ /* 0x000fe40000010000 */
[----:B------:R-:W-:-:S06]  /*5a10*/  WARPGROUP.ARRIVE ;  /* 0x00000000000079c5 */ /* 0x000fcc0000000000 */
[----:B------:R-:W-:Y:S01]  /*5a20*/  HGMMA.64x16x16.F32 R44, gdesc[UR24], R44, gsb0 ;  /* 0x00200000182c79f0 */ /* 0x000fe2000800082c */
[----:B------:R-:W-:Y:S04]  /*5a30*/  STL.64 [R1+0x220], R136 ;  /* 0x0002208801007387 */ /* 0x000fe80000100a00 */
[----:B------:R-:W-:Y:S04]  /*5a40*/  STL.64 [R1+0x228], R138 ;  /* 0x0002288a01007387 */ /* 0x000fe80000100a00 */
[----:B------:R-:W-:Y:S04]  /*5a50*/  STL.64 [R1+0x230], R140 ;  /* 0x0002308c01007387 */ /* 0x000fe80000100a00 */
[----:B------:R0:W-:Y:S04]  /*5a60*/  STL.64 [R1+0x238], R142 ;  /* 0x0002388e01007387 */ /* 0x0001e80000100a00 */
[----:B0-----:R-:W4:Y:S04]  /*5a70*/  LDL.LU.64 R142, [R1+0x7b0] ;  /* 0x0007b000018e7983 */ /* 0x001f280000300a00 */
[----:B------:R-:W4:Y:S04]  /*5a80*/  LDL.LU.64 R140, [R1+0x7a8] ;  /* 0x0007a800018c7983 */ /* 0x000f280000300a00 */
[----:B------:R-:W4:Y:S04]  /*5a90*/  LDL.LU.64 R138, [R1+0x7a0] ;  /* 0x0007a000018a7983 */ /* 0x000f280000300a00 */
[----:B------:R-:W4:Y:S01]  /*5aa0*/  LDL.LU.64 R136, [R1+0x798] ;  /* 0x0007980001887983 */ /* 0x000f220000300a00 */
[----:B------:R-:W-:-:S03]  /*5ab0*/  WARPGROUP.DEPBAR.LE gsb0, 0x0 ;  /* 0x00008000000079c5 */ /* 0x000fc60000010000 */
        /* <DEDUP_REMOVED lines=8> */
[----:B--2---:R-:W-:-:S06]  /*5b40*/  WARPGROUP.ARRIVE ;  /* 0x00000000000079c5 */ /* 0x004fcc0000000000 */
[----:B------:R-:W-:Y:S01]  /*5b50*/  HGMMA.64x16x16.F32 R208, gdesc[UR28], R208, gsb0 ;  /* 0x002000001cd079f0 */ /* 0x000fe200080008d0 */
[----:B------:R-:W-:Y:S04]  /*5b60*/  STL.64 [R1+0x120], R72 ;  /* 0x0001204801007387 */ /* 0x000fe80000100a00 */
[----:B------:R-:W-:Y:S04]  /*5b70*/  STL.64 [R1+0x128], R74 ;  /* 0x0001284a01007387 */ /* 0x000fe80000100a00 */
[----:B------:R-:W-:Y:S04]  /*5b80*/  STL.64 [R1+0x130], R76 ;  /* 0x0001304c01007387 */ /* 0x000fe80000100a00 */
[----:B------:R0:W-:Y:S04]  /*5b90*/  STL.64 [R1+0x138], R78 ;  /* 0x0001384e01007387 */ /* 0x0001e80000100a00 */
[----:B0-----:R-:W2:Y:S04]  /*5ba0*/  LDL.LU.64 R78, [R1+0x770] ;  /* 0x00077000014e7983 */ /* 0x001ea80000300a00 */
[----:B------:R-:W2:Y:S04]  /*5bb0*/  LDL.LU.64 R76, [R1+0x768] ;  /* 0x00076800014c7983 */ /* 0x000ea80000300a00 */
[----:B------:R-:W2:Y:S04]  /*5bc0*/  LDL.LU.64 R74, [R1+0x760] ;  /* 0x00076000014a7983 */ /* 0x000ea80000300a00 */
[----:B------:R-:W2:Y:S04]  /*5bd0*/  LDL.LU.64 R72, [R1+0x758] ;  /* 0x0007580001487983 */ /* 0x000ea80000300a00 */
[----:B------:R-:W-:Y:S04]  /*5be0*/  STL.64 [R1+0xa0], R44 ;  /* 0x0000a02c01007387 */ /* 0x000fe80000100a00 */
[----:B------:R-:W-:Y:S04]  /*5bf0*/  STL.64 [R1+0xa8], R46 ;  /* 0x0000a82e01007387 */ /* 0x000fe80000100a00 */
[----:B------:R-:W-:Y:S04]  /*5c00*/  STL.64 [R1+0xb0], R48 ;  /* 0x0000b03001007387 */ /* 0x000fe80000100a00 */
[----:B------:R0:W-:Y:S01]  /*5c10*/  STL.64 [R1+0xb8], R50 ;  /* 0x0000b83201007387 */ /* 0x0001e20000100a00 */
[----:B------:R-:W-:-:S03]  /*5c20*/  WARPGROUP.DEPBAR.LE gsb0, 0x0 ;  /* 0x00008000000079c5 */ /* 0x000fc60000010000 */
[----:B0-----:R-:W4:Y:S04]  /*5c30*/  LDL.LU.64 R50, [R1+0x750] ;  /* 0x0007500001327983 */ /* 0x001f280000300a00 */
[----:B------:R-:W4:Y:S04]  /*5c40*/  LDL.LU.64 R48, [R1+0x748] ;  /* 0x0007480001307983 */ /* 0x000f280000300a00 */
[----:B------:R-:W2:Y:S04]  /*5c50*/  LDL.LU.64 R46, [R1+0x740] ;  /* 0x00074000012e7983 */ /* 0x000ea80000300a00 */
[----:B------:R-:W2:Y:S04]  /*5c60*/  LDL.LU.64 R44, [R1+0x738] ;  /* 0x00073800012c7983 */ /* 0x000ea80000300a00 */
[----:B------:R-:W-:Y:S04]  /*5c70*/  STL.64 [R1+0x20], R208 ;  /* 0x000020d001007387 */ /* 0x000fe80000100a00 */
[----:B------:R-:W-:Y:S04]  /*5c80*/  STL.64 [R1+0x28], R210 ;  /* 0x000028d201007387 */ /* 0x000fe80000100a00 */
[----:B------:R-:W-:Y:S04]  /*5c90*/  STL.64 [R1+0x30], R212 ;  /* 0x000030d401007387 */ /* 0x000fe80000100a00 */
[----:B------:R0:W-:Y:S04]  /*5ca0*/  STL.64 [R1+0x38], R214 ;  /* 0x000038d601007387 */ /* 0x0001e80000100a00 */
[----:B0-----:R-:W3:Y:S04]  /*5cb0*/  LDL.LU.64 R214, [R1+0x730] ;  /* 0x0007300001d67983 */ /* 0x001ee80000300a00 */
[----:B------:R-:W3:Y:S04]  /*5cc0*/  LDL.LU.64 R212, [R1+0x728] ;  /* 0x0007280001d47983 */ /* 0x000ee80000300a00 */
[----:B------:R-:W3:Y:S04]  /*5cd0*/  LDL.LU.64 R210, [R1+0x720] ;  /* 0x0007200001d27983 */ /* 0x000ee80000300a00 */
[----:B------:R-:W3:Y:S01]  /*5ce0*/  LDL.LU.64 R208, [R1+0x718] ;  /* 0x0007180001d07983 */ /* 0x000ee20000300a00 */
[----:B------:R-:W-:Y:S01]  /*5cf0*/  UIADD3 UR34, UR46, 0x242, URZ ;  /* 0x000002422e227890 */ /* 0x000fe2000fffe03f */
[----:B---3--:R-:W-:-:S08]  /*5d00*/  WARPGROUP.ARRIVE ;  /* 0x00000000000079c5 */ /* 0x008fd00000000000 */
[----:B------:R-:W-:Y:S03]  /*5d10*/  HGMMA.64x16x16.F32 R208, gdesc[UR32], R208, gsb0 ;  /* 0x0020000020d079f0 */ /* 0x000fe600080008d0 */
[----:B------:R-:W-:Y:S02]  /*5d20*/  WARPGROUP.DEPBAR.LE gsb0, 0x0 ;  /* 0x00008000000079c5 */ /* 0x000fe40000010000 */
[----:B------:R-:W-:Y:S04]  /*5d30*/  STL.64 [R1+0x4b8], R214 ;  /* 0x0004b8d601007387 */ /* 0x000fe80000100a00 */
[----:B------:R-:W-:Y:S04]  /*5d40*/  STL.64 [R1+0x4b0], R212 ;  /* 0x0004b0d401007387 */ /* 0x000fe80000100a00 */
[----:B------:R0:W-:Y:S04]  /*5d50*/  STL.64 [R1+0x4a8], R210 ;  /* 0x0004a8d201007387 */ /* 0x0001e80000100a00 */
[----:B------:R1:W-:Y:S01]  /*5d60*/  STL.64 [R1+0x4a0], R208 ;  /* 0x0004a0d001007387 */ /* 0x0003e20000100a00 */
[----:B0-----:R-:W-:-:S02]  /*5d70*/  IMAD.MOV.U32 R210, RZ, RZ, R182 ;  /* 0x000000ffffd27224 */ /* 0x001fc400078e00b6 */
[----:B-1----:R-:W-:Y:S02]  /*5d80*/  IMAD.MOV.U32 R208, RZ, RZ, R180 ;  /* 0x000000ffffd07224 */ /* 0x002fe400078e00b4 */
[----:B------:R-:W3:Y:S01]  /*5d90*/  LDL.LU R180, [R1+0x714] ;  /* 0x0007140001b47983 */ /* 0x000ee20000300800 */
[----:B------:R-:W-:Y:S02]  /*5da0*/  IMAD.MOV.U32 R209, RZ, RZ, R181 ;  /* 0x000000ffffd17224 */ /* 0x000fe400078e00b5 */
[----:B------:R-:W-:Y:S01]  /*5db0*/  IMAD.MOV.U32 R211, RZ, RZ, R183 ;  /* 0x000000ffffd37224 */ /* 0x000fe200078e00b7 */
[----:B------:R-:W3:Y:S04]  /*5dc0*/  LDL.LU R181, [R1+0x710] ;  /* 0x0007100001b57983 */ /* 0x000ee80000300800 */
[----:B------:R-:W3:Y:S04]  /*5dd0*/  LDL.LU R182, [R1+0x70c] ;  /* 0x00070c0001b67983 */ /* 0x000ee80000300800 */
[----:B------:R-:W3:Y:S01]  /*5de0*/  LDL.LU R183, [R1+0x708] ;  /* 0x0007080001b77983 */ /* 0x000ee20000300800 */
[----:B------:R-:W-:Y:S01]  /*5df0*/  UIADD3 UR38, UR46, 0x282, URZ ;  /* 0x000002822e267890 */ /* 0x000fe2000fffe03f */
[----:B------:R-:W-:-:S02]  /*5e00*/  IMAD.MOV.U32 R212, RZ, RZ, R144 ;  /* 0x000000ffffd47224 */ /* 0x000fc400078e0090 */
[----:B------:R-:W4:Y:S01]  /*5e10*/  LDL.LU R144, [R1+0x704] ;  /* 0x0007040001907983 */ /* 0x000f220000300800 */
[----:B------:R-:W-:Y:S02]  /*5e20*/  IMAD.MOV.U32 R213, RZ, RZ, R145 ;  /* 0x000000ffffd57224 */ /* 0x000fe400078e0091 */
[----:B------:R-:W-:Y:S01]  /*5e30*/  IMAD.MOV.U32 R214, RZ, RZ, R146 ;  /* 0x000000ffffd67224 */ /* 0x000fe200078e0092 */
[----:B------:R-:W4:Y:S01]  /*5e40*/  LDL.LU R145, [R1+0x700] ;  /* 0x0007000001917983 */ /* 0x000f220000300800 */
[----:B------:R-:W-:-:S03]  /*5e50*/  IMAD.MOV.U32 R215, RZ, RZ, R147 ;  /* 0x000000ffffd77224 */ /* 0x000fc600078e0093 */
[----:B------:R-:W4:Y:S04]  /*5e60*/  LDL.LU R146, [R1+0x6fc] ;  /* 0x0006fc0001927983 */ /* 0x000f280000300800 */
[----:B------:R-:W4:Y:S01]  /*5e70*/  LDL.LU R147, [R1+0x6f8] ;  /* 0x0006f80001937983 */ /* 0x000f220000300800 */
[----:B---3--:R-:W-:-:S06]  /*5e80*/  WARPGROUP.ARRIVE ;  /* 0x00000000000079c5 */ /* 0x008fcc0000000000 */
        /* <DEDUP_REMOVED lines=8> */
[----:B------:R-:W4:Y:S01]  /*5f10*/  LDL.LU R148, [R1+0x6f4] ;  /* 0x0006f40001947983 */ /* 0x000f220000300800 */
[----:B------:R-:W-:Y:S02]  /*5f20*/  IMAD.MOV.U32 R177, RZ, RZ, R149 ;  /* 0x000000ffffb17224 */ /* 0x000fe400078e0095 */
[----:B------:R-:W-:Y:S01]  /*5f30*/  IMAD.MOV.U32 R179, RZ, RZ, R151 ;  /* 0x000000ffffb37224 */ /* 0x000fe200078e0097 */
[----:B------:R-:W4:Y:S04]  /*5f40*/  LDL.LU R149, [R1+0x6f0] ;  /* 0x0006f00001957983 */ /* 0x000f280000300800 */
[----:B------:R-:W4:Y:S04]  /*5f50*/  LDL.LU R150, [R1+0x6ec] ;  /* 0x0006ec0001967983 */ /* 0x000f280000300800 */
[----:B------:R-:W4:Y:S01]  /*5f60*/  LDL.LU R151, [R1+0x6e8] ;  /* 0x0006e80001977983 */ /* 0x000f220000300800 */
[----:B------:R-:W-:Y:S01]  /*5f70*/  UIADD3 UR42, UR46, 0x2c2, URZ ;  /* 0x000002c22e2a7890 */ /* 0x000fe2000fffe03f */
[----:B------:R-:W-:-:S02]  /*5f80*/  IMAD.MOV.U32 R180, RZ, RZ, R112 ;  /* 0x000000ffffb47224 */ /* 0x000fc400078e0070 */
[----:B------:R-:W3:Y:S01]  /*5f90*/  LDL.LU R112, [R1+0x6e4] ;  /* 0x0006e40001707983 */ /* 0x000ee20000300800 */
[----:B------:R-:W-:Y:S02]  /*5fa0*/  IMAD.MOV.U32 R181, RZ, RZ, R113 ;  /* 0x000000ffffb57224 */ /* 0x000fe400078e0071 */
[----:B------:R-:W-:Y:S01]  /*5fb0*/  IMAD.MOV.U32 R182, RZ, RZ, R114 ;  /* 0x000000ffffb67224 */ /* 0x000fe200078e0072 */
[----:B------:R-:W3:Y:S01]  /*5fc0*/  LDL.LU R113, [R1+0x6e0] ;  /* 0x0006e00001717983 */ /* 0x000ee20000300800 */
[----:B------:R-:W-:-:S03]  /*5fd0*/  IMAD.MOV.U32 R183, RZ, RZ, R115 ;  /* 0x000000ffffb77224 */ /* 0x000fc600078e0073 */
[----:B------:R-:W3:Y:S04]  /*5fe0*/  LDL.LU R114, [R1+0x6dc] ;  /* 0x0006dc0001727983 */ /* 0x000ee80000300800 */
[----:B------:R-:W3:Y:S01]  /*5ff0*/  LDL.LU R115, [R1+0x6d8] ;  /* 0x0006d80001737983 */ /* 0x000ee20000300800 */
[----:B----4-:R-:W-:-:S06]  /*6000*/  WARPGROUP.ARRIVE ;  /* 0x00000000000079c5 */ /* 0x010fcc0000000000 */
        /* <DEDUP_REMOVED lines=15> */
[----:B------:R-:W-:Y:S01]  /*6100*/  UMOV UR56, UR54 ;  /* 0x0000003600387c82 */ /* 0x000fe20008000000 */
[----:B------:R-:W-:-:S02]  /*6110*/  UIADD3 UR50, UR46, 0x342, URZ ;  /* 0x000003422e327890 */ /* 0x000fc4000fffe03f */
[----:B------:R-:W-:Y:S01]  /*6120*/  UIADD3 UR54, UR46, 0x382, URZ ;  /* 0x000003822e367890 */ /* 0x000fe2000fffe03f */
[----:B------:R-:W-:Y:S02]  /*6130*/  UMOV UR47, 0x80000020 ;  /* 0x80000020002f7882 */ /* 0x000fe40000000000 */
[----:B------:R-:W-:Y:S01]  /*6140*/  UMOV UR46, UR8 ;  /* 0x00000008002e7c82 */ /* 0x000fe20008000000 */
[----:B------:R-:W-:Y:S02]  /*6150*/  IMAD.MOV.U32 R148, RZ, RZ, R80 ;  /* 0x000000ffff947224 */ /* 0x000fe400078e0050 */
        /* <DEDUP_REMOVED lines=22> */
[----:B------:R-:W-:-:S02]  /*62c0*/  IMAD.MOV.U32 R116, RZ, RZ, R52 ;  /* 0x000000ffff747224 */ /* 0x000fc400078e0034 */
[----:B------:R-:W-:Y:S01]  /*62d0*/  IMAD.MOV.U32 R117, RZ, RZ, R53 ;  /* 0x000000ffff757224 */ /* 0x000fe200078e0035 */
[----:B------:R-:W3:Y:S01]  /*62e0*/  LDL.LU R52, [R1+0x6a4] ;  /* 0x0006a40001347983 */ /* 0x000ee20000300800 */
[----:B------:R-:W-:Y:S02]  /*62f0*/  IMAD.MOV.U32 R118, RZ, RZ, R54 ;  /* 0x000000ffff767224 */ /* 0x000fe400078e0036 */
[----:B------:R-:W-:Y:S01]  /*6300*/  IMAD.MOV.U32 R119, RZ, RZ, R55 ;  /* 0x000000ffff777224 */ /* 0x000fe200078e0037 */
[----:B------:R-:W3:Y:S04]  /*6310*/  LDL.LU R53, [R1+0x6a0] ;  /* 0x0006a00001357983 */ /* 0x000ee80000300800 */
[----:B------:R-:W3:Y:S04]  /*6320*/  LDL.LU R54, [R1+0x69c] ;  /* 0x00069c0001367983 */ /* 0x000ee80000300800 */
[----:B------:R-:W3:Y:S01]  /*6330*/  LDL.LU R55, [R1+0x698] ;  /* 0x0006980001377983 */ /* 0x000ee20000300800 */
[----:B------:R-:W-:Y:S01]  /*6340*/  UMOV UR48, UR4 ;  /* 0x0000000400307c82 */ /* 0x000fe20008000000 */
[----:B------:R-:W-:Y:S01]  /*6350*/  UMOV UR49, UR5 ;  /* 0x0000000500317c82 */ /* 0x000fe20008000000 */
[----:B------:R-:W-:Y:S01]  /*6360*/  UMOV UR51, 0x80000020 ;  /* 0x8000002000337882 */ /* 0x000fe20000000000 */
[----:B------:R-:W-:Y:S01]  /*6370*/  UMOV UR57, UR55 ;  /* 0x0000003700397c82 */ /* 0x000fe20008000000 */
[----:B------:R-:W-:Y:S01]  /*6380*/  UMOV UR52, UR4 ;  /* 0x0000000400347c82 */ /* 0x000fe20008000000 */
[----:B------:R-:W-:Y:S01]  /*6390*/  UMOV UR53, UR5 ;  /* 0x0000000500357c82 */ /* 0x000fe20008000000 */
[----:B------:R-:W-:Y:S01]  /*63a0*/  UMOV UR55, 0x80000020 ;  /* 0x8000002000377882 */ /* 0x000fe20000000000 */
[----:B------:R-:W-:Y:S01]  /*63b0*/  UIADD3 UR8, UR9, 0x202, URZ ;  /* 0x0000020209087890 */ /* 0x000fe2000fffe03f */
[----:B----4-:R-:W-:-:S06]  /*63c0*/  WARPGROUP.ARRIVE ;  /* 0x00000000000079c5 */ /* 0x010fcc0000000000 */
[----:B------:R-:W-:Y:S03]  /*63d0*/  HGMMA.64x16x16.F32 R80, gdesc[UR48], R80, gsb0 ;  /* 0x00200000305079f0 */ /* 0x000fe60008000850 */
[----:B------:R-:W-:Y:S02]  /*63e0*/  WARPGROUP.DEPBAR.LE gsb0, 0x0 ;  /* 0x00008000000079c5 */ /* 0x000fe40000010000 */
[----:B---3--:R-:W-:-:S06]  /*63f0*/  WARPGROUP.ARRIVE ;  /* 0x00000000000079c5 */ /* 0x008fcc0000000000 */
[----:B------:R-:W-:Y:S01]  /*6400*/  HGMMA.64x16x16.F32 R48, gdesc[UR52], R48, gsb0 ;  /* 0x00200000343079f0 */ /* 0x000fe20008000830 */
[----:B------:R-:W-:Y:S01]  /*6410*/  UMOV UR52, UR8 ;  /* 0x0000000800347c82 */ /* 0x000fe20008000000 */
[----:B------:R-:W-:Y:S01]  /*6420*/  UMOV UR53, 0x80000020 ;  /* 0x8000002000357882 */ /* 0x000fe20000000000 */
[----:B------:R-:W-:Y:S04]  /*6430*/  STL.64 [R1+0x538], R86 ;  /* 0x0005385601007387 */ /* 0x000fe80000100a00 */
[----:B------:R-:W-:Y:S01]  /*6440*/  STL.64 [R1+0x530], R84 ;  /* 0x0005305401007387 */ /* 0x000fe20000100a00 */
[----:B------:R-:W-:Y:S02]  /*6450*/  WARPGROUP.DEPBAR.LE gsb0, 0x0 ;  /* 0x00008000000079c5 */ /* 0x000fe40000010000 */
[----:B--2---:R-:W-:-:S06]  /*6460*/  WARPGROUP.ARRIVE ;  /* 0x00000000000079c5 */ /* 0x004fcc0000000000 */
[----:B------:R-:W-:Y:S01]  /*6470*/  HGMMA.64x16x16.F32 R40, gdesc[UR52], R40, gsb0 ;  /* 0x00200000342879f0 */ /* 0x000fe20008000828 */
[----:B------:R-:W-:Y:S04]  /*6480*/  STL.64 [R1+0x528], R82 ;  /* 0x0005285201007387 */ /* 0x000fe80000100a00 */
[----:B------:R0:W-:Y:S04]  /*6490*/  STL.64 [R1+0x520], R80 ;  /* 0x0005205001007387 */ /* 0x0001e80000100a00 */
[----:B0-----:R-:W2:Y:S04]  /*64a0*/  LDL.LU R80, [R1] ;  /* 0x0000000001507983 */ /* 0x001ea80000300800 */
[----:B------:R-:W2:Y:S04]  /*64b0*/  LDL.LU R81, [R1+0x4] ;  /* 0x0000040001517983 */ /* 0x000ea80000300800 */
[----:B------:R-:W2:Y:S04]  /*64c0*/  LDL.LU R82, [R1+0x8] ;  /* 0x0000080001527983 */ /* 0x000ea80000300800 */
[----:B------:R-:W2:Y:S04]  /*64d0*/  LDL.LU R83, [R1+0xc] ;  /* 0x00000c0001537983 */ /* 0x000ea80000300800 */
[----:B------:R-:W2:Y:S04]  /*64e0*/  LDL.LU R84, [R1+0x10] ;  /* 0x0000100001547983 */ /* 0x000ea80000300800 */
[----:B------:R-:W2:Y:S04]  /*64f0*/  LDL.LU R85, [R1+0x14] ;  /* 0x0000140001557983 */ /* 0x000ea80000300800 */
[----:B------:R-:W2:Y:S04]  /*6500*/  LDL.LU R86, [R1+0x18] ;  /* 0x0000180001567983 */ /* 0x000ea80000300800 */
[----:B------:R-:W2:Y:S01]  /*6510*/  LDL.LU R87, [R1+0x1c] ;  /* 0x00001c0001577983 */ /* 0x000ea20000300800 */
[----:B------:R-:W-:Y:S01]  /*6520*/  UMOV UR48, UR52 ;  /* 0x0000003400307c82 */ /* 0x000fe20008000000 */
[----:B------:R-:W-:Y:S01]  /*6530*/  UMOV UR49, UR53 ;  /* 0x0000003500317c82 */ /* 0x000fe20008000000 */
[----:B------:R-:W-:-:S02]  /*6540*/  WARPGROUP.DEPBAR.LE gsb0, 0x0 ;  /* 0x00008000000079c5 */ /* 0x000fc40000010000 */
[----:B------:R-:W-:-:S06]  /*6550*/  WARPGROUP.ARRIVE ;  /* 0x00000000000079c5 */ /* 0x000fcc0000000000 */
[----:B------:R-:W-:Y:S01]  /*6560*/  HGMMA.64x16x16.F32 R72, gdesc[UR48], R72, gsb0 ;  /* 0x00200000304879f0 */ /* 0x000fe20008000848 */
[----:B------:R-:W-:Y:S01]  /*6570*/  UMOV UR44, UR52 ;  /* 0x00000034002c7c82 */ /* 0x000fe20008000000 */
[----:B------:R-:W-:Y:S01]  /*6580*/  UMOV UR45, UR53 ;  /* 0x00000035002d7c82 */ /* 0x000fe20008000000 */
[----:B------:R-:W-:Y:S02]  /*6590*/  WARPGROUP.DEPBAR.LE gsb0, 0x0 ;  /* 0x00008000000079c5 */ /* 0x000fe40000010000 */
        /* <DEDUP_REMOVED lines=20> */
[----:B--2---:R-:W-:-:S06]  /*66e0*/  WARPGROUP.ARRIVE ;  /* 0x00000000000079c5 */ /* 0x004fcc0000000000 */
        /* <DEDUP_REMOVED lines=35> */
[----:B------:R-:W-:Y:S04]  /*6920*/  STL.64 [R1+0x558], R54 ;  /* 0x0005583601007387 */ /* 0x000fe80000100a00 */
[----:B------:R-:W-:Y:S04]  /*6930*/  STL.64 [R1+0x550], R52 ;  /* 0x0005503401007387 */ /* 0x000fe80000100a00 */
[----:B------:R-:W-:Y:S04]  /*6940*/  STL.64 [R1+0x548], R50 ;  /* 0x0005483201007387 */ /* 0x000fe80000100a00 */
[----:B------:R-:W-:Y:S04]  /*6950*/  STL.64 [R1+0x540], R48 ;  /* 0x0005403001007387 */ /* 0x000fe80000100a00 */
[----:B------:R-:W-:Y:S01]  /*6960*/  STL.64 [R1+0x578], R46 ;  /* 0x0005782e01007387 */ /* 0x000fe20000100a00 */
[----:B------:R-:W-:-:S02]  /*6970*/  WARPGROUP.DEPBAR.LE gsb0, 0x0 ;  /* 0x00008000000079c5 */ /* 0x000fc40000010000 */
[----:B------:R-:W-:-:S06]  /*6980*/  WARPGROUP.ARRIVE ;  /* 0x00000000000079c5 */ /* 0x000fcc0000000000 */
[----:B------:R-:W-:Y:S01]  /*6990*/  HGMMA.64x16x16.F32 R64, gdesc[UR56], R64, gsb0 ;  /* 0x00200000384079f0 */ /* 0x000fe20008000840 */
[----:B------:R-:W-:Y:S04]  /*69a0*/  STL.64 [R1+0x570], R44 ;  /* 0x0005702c01007387 */ /* 0x000fe80000100a00 */
[----:B------:R-:W-:Y:S04]  /*69b0*/  STL.64 [R1+0x568], R42 ;  /* 0x0005682a01007387 */ /* 0x000fe80000100a00 */
[----:B------:R-:W-:Y:S04]  /*69c0*/  STL.64 [R1+0x560], R40 ;  /* 0x0005602801007387 */ /* 0x000fe80000100a00 */
[----:B------:R-:W-:Y:S04]  /*69d0*/  STL.64 [R1+0x598], R78 ;  /* 0x0005984e01007387 */ /* 0x000fe80000100a00 */
[----:B------:R-:W-:Y:S04]  /*69e0*/  STL.64 [R1+0x590], R76 ;  /* 0x0005904c01007387 */ /* 0x000fe80000100a00 */
[----:B------:R-:W-:Y:S04]  /*69f0*/  STL.64 [R1+0x588], R74 ;  /* 0x0005884a01007387 */ /* 0x000fe80000100a00 */
[----:B------:R-:W-:Y:S04]  /*6a00*/  STL.64 [R1+0x580], R72 ;  /* 0x0005804801007387 */ /* 0x000fe80000100a00 */
[----:B------:R-:W-:Y:S04]  /*6a10*/  STL.64 [R1], R80 ;  /* 0x0000005001007387 */ /* 0x000fe80000100a00 */
[----:B------:R-:W-:Y:S04]  /*6a20*/  STL.64 [R1+0x8], R82 ;  /* 0x0000085201007387 */ /* 0x000fe80000100a00 */
        /* <DEDUP_REMOVED lines=14> */
[----:B------:R0:W-:Y:S04]  /*6b10*/  STL.64 [R1+0x200], R208 ;  /* 0x000200d001007387 */ /* 0x0001e80000100a00 */
[----:B------:R1:W-:Y:S04]  /*6b20*/  STL.64 [R1+0x208], R210 ;  /* 0x000208d201007387 */ /* 0x0003e80000100a00 */
[----:B------:R2:W-:Y:S04]  /*6b30*/  STL.64 [R1+0x210], R212 ;  /* 0x000210d401007387 */ /* 0x0005e80000100a00 */
[----:B------:R3:W-:Y:S04]  /*6b40*/  STL.64 [R1+0x218], R214 ;  /* 0x000218d601007387 */ /* 0x0007e80000100a00 */
[----:B------:R4:W-:Y:S04]  /*6b50*/  STL.64 [R1+0x280], R32 ;  /* 0x0002802001007387 */ /* 0x0009e80000100a00 */
[----:B------:R4:W-:Y:S04]  /*6b60*/  STL.64 [R1+0x288], R34 ;  /* 0x0002882201007387 */ /* 0x0009e80000100a00 */
[----:B------:R4:W-:Y:S01]  /*6b70*/  STL.64 [R1+0x290], R36 ;  /* 0x0002902401007387 */ /* 0x0009e20000100a00 */
[----:B------:R-:W-:-:S03]  /*6b80*/  WARPGROUP.DEPBAR.LE gsb0, 0x0 ;  /* 0x00008000000079c5 */ /* 0x000fc60000010000 */
[----:B------:R4:W-:Y:S04]  /*6b90*/  STL.64 [R1+0x298], R38 ;  /* 0x0002982601007387 */ /* 0x0009e80000100a00 */
[----:B0-----:R-:W4:Y:S04]  /*6ba0*/  LDL.LU R208, [R1+0x60] ;  /* 0x0000600001d07983 */ /* 0x001f280000300800 */
[----:B------:R-:W4:Y:S04]  /*6bb0*/  LDL.LU R209, [R1+0x64] ;  /* 0x0000640001d17983 */ /* 0x000f280000300800 */
[----:B------:R0:W-:Y:S04]  /*6bc0*/  STL.64 [R1+0x300], R64 ;  /* 0x0003004001007387 */ /* 0x0001e80000100a00 */
[----:B------:R0:W-:Y:S04]  /*6bd0*/  STL.64 [R1+0x308], R66 ;  /* 0x0003084201007387 */ /* 0x0001e80000100a00 */
[----:B------:R0:W-:Y:S04]  /*6be0*/  STL.64 [R1+0x310], R68 ;  /* 0x0003104401007387 */ /* 0x0001e80000100a00 */
[----:B------:R0:W-:Y:S04]  /*6bf0*/  STL.64 [R1+0x318], R70 ;  /* 0x0003184601007387 */ /* 0x0001e80000100a00 */
[----:B-1----:R-:W4:Y:S04]  /*6c00*/  LDL.LU R210, [R1+0x68] ;  /* 0x0000680001d27983 */ /* 0x002f280000300800 */
[----:B------:R-:W4:Y:S04]  /*6c10*/  LDL.LU R211, [R1+0x6c] ;  /* 0x00006c0001d37983 */ /* 0x000f280000300800 */
[----:B--2---:R-:W2:Y:S04]  /*6c20*/  LDL.LU R212, [R1+0x70] ;  /* 0x0000700001d47983 */ /* 0x004ea80000300800 */
[----:B------:R-:W2:Y:S04]  /*6c30*/  LDL.LU R213, [R1+0x74] ;  /* 0x0000740001d57983 */ /* 0x000ea80000300800 */
[----:B---3--:R-:W2:Y:S04]  /*6c40*/  LDL.LU R214, [R1+0x78] ;  /* 0x0000780001d67983 */ /* 0x008ea80000300800 */
[----:B------:R-:W2:Y:S04]  /*6c50*/  LDL.LU R215, [R1+0x7c] ;  /* 0x00007c0001d77983 */ /* 0x000ea80000300800 */
[----:B------:R-:W3:Y:S04]  /*6c60*/  LDL.LU R144, [R1+0x160] ;  /* 0x0001600001907983 */ /* 0x000ee80000300800 */
[----:B------:R-:W3:Y:S04]  /*6c70*/  LDL.LU R145, [R1+0x164] ;  /* 0x0001640001917983 */ /* 0x000ee80000300800 */
[----:B------:R-:W3:Y:S04]  /*6c80*/  LDL.LU R146, [R1+0x168] ;  /* 0x0001680001927983 */ /* 0x000ee80000300800 */
[----:B------:R-:W3:Y:S04]  /*6c90*/  LDL.LU R147, [R1+0x16c] ;  /* 0x00016c0001937983 */ /* 0x000ee80000300800 */
[----:B------:R-:W3:Y:S04]  /*6ca0*/  LDL.LU R148, [R1+0x170] ;  /* 0x0001700001947983 */ /* 0x000ee80000300800 */
[----:B------:R-:W3:Y:S04]  /*6cb0*/  LDL.LU R149, [R1+0x174] ;  /* 0x0001740001957983 */ /* 0x000ee80000300800 */
[----:B------:R-:W3:Y:S04]  /*6cc0*/  LDL.LU R150, [R1+0x178] ;  /* 0x0001780001967983 */ /* 0x000ee80000300800 */
[----:B------:R-:W3:Y:S04]  /*6cd0*/  LDL.LU R151, [R1+0x17c] ;  /* 0x00017c0001977983 */ /* 0x000ee80000300800 */
[----:B------:R-:W2:Y:S04]  /*6ce0*/  LDL.LU R80, [R1+0x260] ;  /* 0x0002600001507983 */ /* 0x000ea80000300800 */
[----:B------:R-:W2:Y:S04]  /*6cf0*/  LDL.LU R81, [R1+0x264] ;  /* 0x0002640001517983 */ /* 0x000ea80000300800 */
[----:B------:R-:W2:Y:S04]  /*6d00*/  LDL.LU R82, [R1+0x268] ;  /* 0x0002680001527983 */ /* 0x000ea80000300800 */
[----:B------:R-:W2:Y:S04]  /*6d10*/  LDL.LU R83, [R1+0x26c] ;  /* 0x00026c0001537983 */ /* 0x000ea80000300800 */
[----:B------:R-:W2:Y:S04]  /*6d20*/  LDL.LU R84, [R1+0x270] ;  /* 0x0002700001547983 */ /* 0x000ea80000300800 */
[----:B------:R-:W2:Y:S04]  /*6d30*/  LDL.LU R85, [R1+0x274] ;  /* 0x0002740001557983 */ /* 0x000ea80000300800 */
[----:B------:R-:W2:Y:S04]  /*6d40*/  LDL.LU R86, [R1+0x278] ;  /* 0x0002780001567983 */ /* 0x000ea80000300800 */
        /* <DEDUP_REMOVED lines=17> */
[----:B----4-:R-:W4:Y:S04]  /*6e60*/  LDL.LU R32, [R1+0x380] ;  /* 0x0003800001207983 */ /* 0x010f280000300800 */
[----:B------:R-:W4:Y:S04]  /*6e70*/  LDL.LU R33, [R1+0x384] ;  /* 0x0003840001217983 */ /* 0x000f280000300800 */
[----:B------:R-:W4:Y:S04]  /*6e80*/  LDL.LU R34, [R1+0x388] ;  /* 0x0003880001227983 */ /* 0x000f280000300800 */
[----:B------:R-:W4:Y:S04]  /*6e90*/  LDL.LU R35, [R1+0x38c] ;  /* 0x00038c0001237983 */ /* 0x000f280000300800 */
[----:B------:R-:W4:Y:S04]  /*6ea0*/  LDL.LU R36, [R1+0x390] ;  /* 0x0003900001247983 */ /* 0x000f280000300800 */
[----:B------:R-:W4:Y:S04]  /*6eb0*/  LDL.LU R37, [R1+0x394] ;  /* 0x0003940001257983 */ /* 0x000f280000300800 */
[----:B------:R-:W4:Y:S04]  /*6ec0*/  LDL.LU R38, [R1+0x398] ;  /* 0x0003980001267983 */ /* 0x000f280000300800 */
[----:B------:R-:W4:Y:S04]  /*6ed0*/  LDL.LU R39, [R1+0x39c] ;  /* 0x00039c0001277983 */ /* 0x000f280000300800 */
[----:B0-----:R-:W3:Y:S04]  /*6ee0*/  LDL.LU R64, [R1+0x400] ;  /* 0x0004000001407983 */ /* 0x001ee80000300800 */
        /* <DEDUP_REMOVED lines=17> */
[----:B------:R-:W-:Y:S01]  /*7000*/  UMOV UR58, UR44 ;  /* 0x0000002c003a7c82 */ /* 0x000fe20008000000 */
[----:B------:R-:W-:Y:S01]  /*7010*/  UMOV UR59, UR45 ;  /* 0x0000002d003b7c82 */ /* 0x000fe20008000000 */
        /* <DEDUP_REMOVED lines=10> */
[----:B------:R-:W-:Y:S01]  /*70c0*/  UIADD3 UR8, UR49, 0x402, URZ ;  /* 0x0000040231087890 */ /* 0x000fe2000fffe03f */
        /* <DEDUP_REMOVED lines=8> */
[----:B----4-:R-:W-:-:S06]  /*7150*/  WARPGROUP.ARRIVE ;  /* 0x00000000000079c5 */ /* 0x010fcc0000000000 */
[----:B------:R-:W-:Y:S03]  /*7160*/  HGMMA.64x16x16.F32 R32, gdesc[UR56], R32, gsb0 ;  /* 0x00200000382079f0 */ /* 0x000fe60008000820 */
[----:B------:R-:W-:Y:S02]  /*7170*/  WARPGROUP.DEPBAR.LE gsb0, 0x0 ;  /* 0x00008000000079c5 */ /* 0x000fe40000010000 */
[----:B---3--:R-:W-:-:S06]  /*7180*/  WARPGROUP.ARRIVE ;  /* 0x00000000000079c5 */ /* 0x008fcc0000000000 */
[----:B------:R-:W-:Y:S01]  /*7190*/  HGMMA.64x16x16.F32 R64, gdesc[UR4], R64, gsb0 ;  /* 0x00200000044079f0 */ /* 0x000fe20008000840 */
[----:B------:R-:W-:Y:S01]  /*71a0*/  UMOV UR4, UR8 ;  /* 0x0000000800047c82 */ /* 0x000fe20008000000 */
[----:B------:R-:W-:Y:S01]  /*71b0*/  UMOV UR5, 0x80000020 ;  /* 0x8000002000057882 */ /* 0x000fe20000000000 */
[----:B------:R-:W-:Y:S02]  /*71c0*/  WARPGROUP.DEPBAR.LE gsb0, 0x0 ;  /* 0x00008000000079c5 */ /* 0x000fe40000010000 */
[----:B--2---:R-:W-:-:S06]  /*71d0*/  WARPGROUP.ARRIVE ;  /* 0x00000000000079c5 */ /* 0x004fcc0000000000 */
[----:B------:R-:W-:Y:S01]  /*71e0*/  HGMMA.64x16x16.F32 R72, gdesc[UR4], R72, gsb0 ;  /* 0x00200000044879f0 */ /* 0x000fe20008000848 */
[----:B------:R-:W-:Y:S01]  /*71f0*/  UMOV UR56, UR4 ;  /* 0x0000000400387c82 */ /* 0x000fe20008000000 */
        /* <DEDUP_REMOVED lines=37> */
[----:B------:R-:W-:Y:S04]  /*7450*/  STL.64 [R1+0x380], R32 ;  /* 0x0003802001007387 */ /* 0x000fe80000100a00 */
[----:B------:R-:W-:Y:S04]  /*7460*/  STL.64 [R1+0x388], R34 ;  /* 0x0003882201007387 */ /* 0x000fe80000100a00 */
[----:B------:R-:W-:Y:S04]  /*7470*/  STL.64 [R1+0x390], R36 ;  /* 0x0003902401007387 */ /* 0x000fe80000100a00 */
[----:B------:R0:W-:Y:S04]  /*7480*/  STL.64 [R1+0x398], R38 ;  /* 0x0003982601007387 */ /* 0x0001e80000100a00 */
[----:B0-----:R-:W2:Y:S04]  /*7490*/  LDL.LU.64 R38, [R1+0x690] ;  /* 0x0006900001267983 */ /* 0x001ea80000300a00 */
[----:B------:R-:W2:Y:S04]  /*74a0*/  LDL.LU.64 R36, [R1+0x688] ;  /* 0x0006880001247983 */ /* 0x000ea80000300a00 */
[----:B------:R-:W2:Y:S04]  /*74b0*/  LDL.LU.64 R34, [R1+0x680] ;  /* 0x0006800001227983 */ /* 0x000ea80000300a00 */
[----:B------:R-:W2:Y:S01]  /*74c0*/  LDL.LU.64 R32, [R1+0x678] ;  /* 0x0006780001207983 */ /* 0x000ea20000300a00 */
[----:B------:R-:W-:-:S02]  /*74d0*/  WARPGROUP.DEPBAR.LE gsb0, 0x0 ;  /* 0x00008000000079c5 */ /* 0x000fc40000010000 */
[----:B------:R-:W-:-:S06]  /*74e0*/  WARPGROUP.ARRIVE ;  /* 0x00000000000079c5 */ /* 0x000fcc0000000000 */
[----:B------:R-:W-:Y:S01]  /*74f0*/  HGMMA.64x16x16.F32 R208, gdesc[UR24], R208, gsb0 ;  /* 0x0020000018d079f0 */ /* 0x000fe200080008d0 */
[----:B------:R-:W-:Y:S04]  /*7500*/  STL.64 [R1+0x400], R64 ;  /* 0x0004004001007387 */ /* 0x000fe80000100a00 */
[----:B------:R-:W-:Y:S04]  /*7510*/  STL.64 [R1+0x408], R66 ;  /* 0x0004084201007387 */ /* 0x000fe80000100a00 */
[----:B------:R-:W-:Y:S04]  /*7520*/  STL.64 [R1+0x410], R68 ;  /* 0x0004104401007387 */ /* 0x000fe80000100a00 */
[----:B------:R0:W-:Y:S04]  /*7530*/  STL.64 [R1+0x418], R70 ;  /* 0x0004184601007387 */ /* 0x0001e80000100a00 */
[----:B0-----:R-:W3:Y:S04]  /*7540*/  LDL.LU.64 R70, [R1+0x670] ;  /* 0x0006700001467983 */ /* 0x001ee80000300a00 */
[----:B------:R-:W3:Y:S04]  /*7550*/  LDL.LU.64 R68, [R1+0x668] ;  /* 0x0006680001447983 */ /* 0x000ee80000300a00 */
[----:B------:R-:W3:Y:S04]  /*7560*/  LDL.LU.64 R66, [R1+0x660] ;  /* 0x0006600001427983 */ /* 0x000ee80000300a00 */
[----:B------:R-:W3:Y:S04]  /*7570*/  LDL.LU.64 R64, [R1+0x658] ;  /* 0x0006580001407983 */ /* 0x000ee80000300a00 */
        /* <DEDUP_REMOVED lines=24> */
[----:B------:R-:W-:Y:S01]  /*7700*/  STL.64 [R1+0xe0], R176 ;  /* 0x0000e0b001007387 */ /* 0x000fe20000100a00 */
[----:B------:R-:W-:-:S03]  /*7710*/  WARPGROUP.DEPBAR.LE gsb0, 0x0 ;  /* 0x00008000000079c5 */ /* 0x000fc60000010000 */
[----:B------:R-:W-:Y:S04]  /*7720*/  STL.64 [R1+0xe8], R178 ;  /* 0x0000e8b201007387 */ /* 0x000fe80000100a00 */
[----:B------:R-:W-:Y:S04]  /*7730*/  STL.64 [R1+0xf0], R180 ;  /* 0x0000f0b401007387 */ /* 0x000fe80000100a00 */
[----:B------:R-:W-:Y:S04]  /*7740*/  STL.64 [R1+0xf8], R182 ;  /* 0x0000f8b601007387 */ /* 0x000fe80000100a00 */
[----:B------:R0:W-:Y:S04]  /*7750*/  STL.64 [R1+0x60], R208 ;  /* 0x000060d001007387 */ /* 0x0001e80000100a00 */
[----:B------:R1:W-:Y:S04]  /*7760*/  STL.64 [R1+0x68], R210 ;  /* 0x000068d201007387 */ /* 0x0003e80000100a00 */
[----:B------:R4:W-:Y:S04]  /*7770*/  STL.64 [R1+0x70], R212 ;  /* 0x000070d401007387 */ /* 0x0009e80000100a00 */
[----:B------:R4:W-:Y:S01]  /*7780*/  STL.64 [R1+0x78], R214 ;  /* 0x000078d601007387 */ /* 0x0009e20000100a00 */
[----:B0-----:R-:W-:-:S02]  /*7790*/  IMAD.MOV.U32 R208, RZ, RZ, R99 ;  /* 0x000000ffffd07224 */ /* 0x001fc400078e0063 */
[----:B------:R-:W-:Y:S01]  /*77a0*/  IMAD.MOV.U32 R209, RZ, RZ, R100 ;  /* 0x000000ffffd17224 */ /* 0x000fe200078e0064 */
[----:B------:R-:W2:Y:S01]  /*77b0*/  LDL.LU R99, [R1+0x654] ;  /* 0x0006540001637983 */ /* 0x000ea20000300800 */
[----:B-1----:R-:W-:Y:S02]  /*77c0*/  IMAD.MOV.U32 R210, RZ, RZ, R101 ;  /* 0x000000ffffd27224 */ /* 0x002fe400078e0065 */
[----:B------:R-:W-:Y:S01]  /*77d0*/  IMAD.MOV.U32 R211, RZ, RZ, R102 ;  /* 0x000000ffffd37224 */ /* 0x000fe200078e0066 */
        /* <DEDUP_REMOVED lines=67> */
[----:B------:R-:W4:Y:S04]  /*7c10*/  LDL.LU R230, [R1+0x5c8] ;  /* 0x0005c80001e67983 */ /* 0x000f280000300800 */
[----:B------:R-:W4:Y:S01]  /*7c20*/  LDL.LU R231, [R1+0x5c4] ;  /* 0x0005c40001e77983 */ /* 0x000f220000300800 */
        /* <DEDUP_REMOVED lines=12> */
[----:B----4-:R-:W-:-:S06]  /*7cf0*/  WARPGROUP.ARRIVE ;  /* 0x00000000000079c5 */ /* 0x010fcc0000000000 */
[----:B------:R-:W-:Y:S03]  /*7d00*/  HGMMA.64x16x16.F32 R224, gdesc[UR28], R224, gsb0 ;  /* 0x002000001ce079f0 */ /* 0x000fe600080008e0 */
[----:B------:R-:W-:Y:S02]  /*7d10*/  WARPGROUP.DEPBAR.LE gsb0, 0x0 ;  /* 0x00008000000079c5 */ /* 0x000fe40000010000 */
[----:B--2---:R-:W-:-:S06]  /*7d20*/  WARPGROUP.ARRIVE ;  /* 0x00000000000079c5 */ /* 0x004fcc0000000000 */
[----:B------:R-:W-:Y:S03]  /*7d30*/  HGMMA.64x16x16.F32 R192, gdesc[UR32], R192, gsb0 ;  /* 0x0020000020c079f0 */ /* 0x000fe600080008c0 */
[----:B------:R-:W-:Y:S02]  /*7d40*/  WARPGROUP.DEPBAR.LE gsb0, 0x0 ;  /* 0x00008000000079c5 */ /* 0x000fe40000010000 */
[----:B---3--:R-:W-:-:S06]  /*7d50*/  WARPGROUP.ARRIVE ;  /* 0x00000000000079c5 */ /* 0x008fcc0000000000 */
[----:B------:R-:W-:Y:S03]  /*7d60*/  HGMMA.64x16x16.F32 R160, gdesc[UR36], R160, gsb0 ;  /* 0x0020000024a079f0 */ /* 0x000fe600080008a0 */
[----:B------:R-:W-:Y:S02]  /*7d70*/  WARPGROUP.DEPBAR.LE gsb0, 0x0 ;  /* 0x00008000000079c5 */ /* 0x000fe40000010000 */
[----:B------:R-:W-:-:S06]  /*7d80*/  WARPGROUP.ARRIVE ;  /* 0x00000000000079c5 */ /* 0x000fcc0000000000 */
[----:B------:R-:W-:Y:S03]  /*7d90*/  HGMMA.64x16x16.F32 R128, gdesc[UR40], R128, gsb0 ;  /* 0x00200000288079f0 */ /* 0x000fe60008000880 */
        /* <DEDUP_REMOVED lines=9> */
[----:B------:R-:W-:Y:S01]  /*7e30*/  UIADD3 UR8, UR57, 0x602, URZ ;  /* 0x0000060239087890 */ /* 0x000fe2000fffe03f */
[----:B------:R-:W-:Y:S02]  /*7e40*/  UMOV UR56, UR52 ;  /* 0x0000003400387c82 */ /* 0x000fe40008000000 */
[----:B------:R-:W-:Y:S01]  /*7e50*/  UMOV UR57, UR53 ;  /* 0x0000003500397c82 */ /* 0x000fe20008000000 */
[----:B------:R-:W-:Y:S01]  /*7e60*/  UMOV UR52, UR4 ;  /* 0x0000000400347c82 */ /* 0x000fe20008000000 */
[----:B------:R-:W-:Y:S01]  /*7e70*/  UMOV UR53, UR5 ;  /* 0x0000000500357c82 */ /* 0x000fe20008000000 */
[----:B------:R-:W-:Y:S02]  /*7e80*/  WARPGROUP.DEPBAR.LE gsb0, 0x0 ;  /* 0x00008000000079c5 */ /* 0x000fe40000010000 */
[----:B------:R-:W-:-:S06]  /*7e90*/  WARPGROUP.ARRIVE ;  /* 0x00000000000079c5 */ /* 0x000fcc0000000000 */
[----:B------:R-:W-:Y:S01]  /*7ea0*/  HGMMA.64x16x16.F32 R32, gdesc[UR52], R32, gsb0 ;  /* 0x00200000342079f0 */ /* 0x000fe20008000820 */
[----:B------:R-:W-:Y:S01]  /*7eb0*/  UMOV UR52, UR8 ;  /* 0x0000000800347c82 */ /* 0x000fe20008000000 */
[----:B------:R-:W-:Y:S01]  /*7ec0*/  UMOV UR53, 0x80000020 ;  /* 0x8000002000357882 */ /* 0x000fe20000000000 */
        /* <DEDUP_REMOVED lines=33> */
[----:B------:R-:W-:Y:S02]  /*80e0*/  IMAD.MOV.U32 R72, RZ, RZ, R21 ;  /* 0x000000ffff487224 */ /* 0x000fe400078e0015 */
[----:B------:R-:W-:Y:S02]  /*80f0*/  IMAD.MOV.U32 R73, RZ, RZ, R20 ;  /* 0x000000ffff497224 */ /* 0x000fe400078e0014 */
[----:B------:R-:W-:Y:S02]  /*8100*/  IMAD.MOV.U32 R74, RZ, RZ, R15 ;  /* 0x000000ffff4a7224 */ /* 0x000fe400078e000f */
[----:B------:R-:W-:Y:S02]  /*8110*/  IMAD.MOV.U32 R75, RZ, RZ, R14 ;  /* 0x000000ffff4b7224 */ /* 0x000fe400078e000e */
[----:B------:R-:W-:Y:S02]  /*8120*/  IMAD.MOV.U32 R76, RZ, RZ, R13 ;  /* 0x000000ffff4c7224 */ /* 0x000fe400078e000d */
[----:B------:R-:W-:-:S02]  /*8130*/  IMAD.MOV.U32 R77, RZ, RZ, R12 ;  /* 0x000000ffff4d7224 */ /* 0x000fc400078e000c */
[----:B------:R-:W-:Y:S02]  /*8140*/  IMAD.MOV.U32 R78, RZ, RZ, R11 ;  /* 0x000000ffff4e7224 */ /* 0x000fe400078e000b */
[----:B------:R-:W-:Y:S01]  /*8150*/  IMAD.MOV.U32 R79, RZ, RZ, R7 ;  /* 0x000000ffff4f7224 */ /* 0x000fe200078e0007 */
[----:B------:R-:W-:Y:S01]  /*8160*/  UMOV UR24, UR52 ;  /* 0x0000003400187c82 */ /* 0x000fe20008000000 */
[----:B------:R-:W-:Y:S01]  /*8170*/  UMOV UR25, UR53 ;  /* 0x0000003500197c82 */ /* 0x000fe20008000000 */
[----:B------:R-:W-:-:S03]  /*8180*/  WARPGROUP.DEPBAR.LE gsb0, 0x0 ;  /* 0x00008000000079c5 */ /* 0x000fc60000010000 */
        /* <DEDUP_REMOVED lines=23> */
[----:B------:R-:W-:Y:S01]  /*8300*/  UMOV UR17, UR53 ;  /* 0x0000003500117c82 */ /* 0x000fe20008000000 */
[----:B------:R-:W-:Y:S01]  /*8310*/  UMOV UR12, UR52 ;  /* 0x00000034000c7c82 */ /* 0x000fe20008000000 */
[----:B------:R-:W-:Y:S01]  /*8320*/  UMOV UR13, UR53 ;  /* 0x00000035000d7c82 */ /* 0x000fe20008000000 */
[----:B------:R-:W-:Y:S02]  /*8330*/  IMAD.MOV.U32 R118, RZ, RZ, R3 ;  /* 0x000000ffff767224 */ /* 0x000fe400078e0003 */
[----:B------:R-:W-:Y:S01]  /*8340*/  IMAD.MOV.U32 R119, RZ, RZ, R0 ;  /* 0x000000ffff777224 */ /* 0x000fe200078e0000 */
[----:B------:R-:W-:Y:S01]  /*8350*/  UMOV UR8, UR52 ;  /* 0x0000003400087c82 */ /* 0x000fe20008000000 */
[----:B------:R-:W-:Y:S01]  /*8360*/  UMOV UR9, UR53 ;  /* 0x0000003500097c82 */ /* 0x000fe20008000000 */
[----:B------:R-:W-:-:S02]  /*8370*/  IMAD.MOV.U32 R150, RZ, RZ, R5 ;  /* 0x000000ffff967224 */ /* 0x000fc400078e0005 */
[----:B------:R-:W-:Y:S01]  /*8380*/  IMAD.MOV.U32 R151, RZ, RZ, R4 ;  /* 0x000000ffff977224 */ /* 0x000fe200078e0004 */
[----:B------:R-:W-:Y:S01]  /*8390*/  UMOV UR54, UR56 ;  /* 0x0000003800367c82 */ /* 0x000fe20008000000 */
[----:B------:R-:W-:Y:S01]  /*83a0*/  UMOV UR55, UR57 ;  /* 0x0000003900377c82 */ /* 0x000fe20008000000 */
[----:B------:R0:W5:Y:S04]  /*83b0*/  LDL.LU R9, [R1+0x5c0] ;  /* 0x0005c00001097983 */ /* 0x0001680000300800 */
[----:B------:R0:W5:Y:S04]  /*83c0*/  LDL.LU R8, [R1+0x5bc] ;  /* 0x0005bc0001087983 */ /* 0x0001680000300800 */
[----:B------:R0:W5:Y:S04]  /*83d0*/  LDL.LU R6, [R1+0x5b8] ;  /* 0x0005b80001067983 */ /* 0x0001680000300800 */
[----:B------:R0:W5:Y:S04]  /*83e0*/  LDL.LU R17, [R1+0x5b4] ;  /* 0x0005b40001117983 */ /* 0x0001680000300800 */
[----:B------:R0:W5:Y:S04]  /*83f0*/  LDL.LU R19, [R1+0x5b0] ;  /* 0x0005b00001137983 */ /* 0x0001680000300800 */
[----:B------:R0:W5:Y:S01]  /*8400*/  LDL.LU R18, [R1+0x5ac] ;  /* 0x0005ac0001127983 */ /* 0x0001620000300800 */
[----:B------:R-:W-:-:S02]  /*8410*/  WARPGROUP.DEPBAR.LE gsb0, 0x0 ;  /* 0x00008000000079c5 */ /* 0x000fc40000010000 */
[----:B------:R-:W-:Y:S01]  /*8420*/  WARPGROUP.ARRIVE ;  /* 0x00000000000079c5 */ /* 0x000fe20000000000 */
[----:B------:R0:W5:Y:S04]  /*8430*/  LDL.LU R16, [R1+0x5a8] ;  /* 0x0005a80001107983 */ /* 0x0001680000300800 */
[----:B------:R0:W5:Y:S01]  /*8440*/  LDL.LU R10, [R1+0x5a4] ;  /* 0x0005a400010a7983 */ /* 0x0001620000300800 */
[----:B------:R-:W-:Y:S03]  /*8450*/  HGMMA.64x16x16.F32 R48, gdesc[UR16], R48, gsb0 ;  /* 0x00200000103079f0 */ /* 0x000fe60008000830 */
[----:B------:R0:W5:Y:S01]  /*8460*/  LDL.LU R2, [R1+0x5a0] ;  /* 0x0005a00001027983 */ /* 0x0001620000300800 */
[----:B------:R-:W-:-:S02]  /*8470*/  WARPGROUP.DEPBAR.LE gsb0, 0x0 ;  /* 0x00008000000079c5 */ /* 0x000fc40000010000 */
[----:B------:R-:W-:-:S06]  /*8480*/  WARPGROUP.ARRIVE ;  /* 0x00000000000079c5 */ /* 0x000fcc0000000000 */
        /* <DEDUP_REMOVED lines=12> */
[----:B------:R-:W-:Y:S01]  /*8550*/  STL.64 [R1+0x40], R72 ;  /* 0x0000404801007387 */ /* 0x000fe20000100a00 */
[----:B------:R-:W-:Y:S01]  /*8560*/  UMOV UR4, UR52 ;  /* 0x0000003400047c82 */ /* 0x000fe20008000000 */
[----:B------:R-:W-:Y:S02]  /*8570*/  UMOV UR5, UR53 ;  /* 0x0000003500057c82 */ /* 0x000fe40008000000 */
[----:B------:R-:W-:Y:S04]  /*8580*/  STL.64 [R1+0x48], R74 ;  /* 0x0000484a01007387 */ /* 0x000fe80000100a00 */
[----:B------:R-:W-:Y:S04]  /*8590*/  STL.64 [R1+0x50], R76 ;  /* 0x0000504c01007387 */ /* 0x000fe80000100a00 */
[----:B------:R1:W-:Y:S04]  /*85a0*/  STL.64 [R1+0x58], R78 ;  /* 0x0000584e01007387 */ /* 0x0003e80000100a00 */
[----:B-1----:R0:W5:Y:S04]  /*85b0*/  LDL.LU.64 R78, [R1+0x598] ;  /* 0x00059800014e7983 */ /* 0x0021680000300a00 */
[----:B------:R0:W5:Y:S04]  /*85c0*/  LDL.LU.64 R76, [R1+0x590] ;  /* 0x00059000014c7983 */ /* 0x0001680000300a00 */
[----:B------:R0:W5:Y:S04]  /*85d0*/  LDL.LU.64 R74, [R1+0x588] ;  /* 0x00058800014a7983 */ /* 0x0001680000300a00 */
[----:B------:R0:W5:Y:S04]  /*85e0*/  LDL.LU.64 R72, [R1+0x580] ;  /* 0x0005800001487983 */ /* 0x0001680000300a00 */
[----:B------:R-:W-:Y:S01]  /*85f0*/  STL.64 [R1+0xc0], R40 ;  /* 0x0000c02801007387 */ /* 0x000fe20000100a00 */
[----:B------:R-:W-:-:S02]  /*8600*/  WARPGROUP.DEPBAR.LE gsb0, 0x0 ;  /* 0x00008000000079c5 */ /* 0x000fc40000010000 */
[----:B------:R-:W-:Y:S01]  /*8610*/  WARPGROUP.ARRIVE ;  /* 0x00000000000079c5 */ /* 0x000fe20000000000 */
[----:B------:R-:W-:Y:S05]  /*8620*/  STL.64 [R1+0xc8], R42 ;  /* 0x0000c82a01007387 */ /* 0x000fea0000100a00 */
[----:B------:R-:W-:Y:S01]  /*8630*/  HGMMA.64x16x16.F32 R208, gdesc[UR4], R208, gsb0 ;  /* 0x0020000004d079f0 */ /* 0x000fe200080008d0 */
[----:B------:R-:W-:Y:S04]  /*8640*/  STL.64 [R1+0xd0], R44 ;  /* 0x0000d02c01007387 */ /* 0x000fe80000100a00 */
[----:B------:R1:W-:Y:S04]  /*8650*/  STL.64 [R1+0xd8], R46 ;  /* 0x0000d82e01007387 */ /* 0x0003e80000100a00 */
[----:B-1----:R0:W5:Y:S04]  /*8660*/  LDL.LU.64 R46, [R1+0x578] ;  /* 0x00057800012e7983 */ /* 0x0021680000300a00 */
[----:B------:R0:W5:Y:S04]  /*8670*/  LDL.LU.64 R44, [R1+0x570] ;  /* 0x00057000012c7983 */ /* 0x0001680000300a00 */
[----:B------:R0:W5:Y:S04]  /*8680*/  LDL.LU.64 R42, [R1+0x568] ;  /* 0x00056800012a7983 */ /* 0x0001680000300a00 */
[----:B------:R0:W5:Y:S04]  /*8690*/  LDL.LU.64 R40, [R1+0x560] ;  /* 0x0005600001287983 */ /* 0x0001680000300a00 */
[----:B------:R-:W-:Y:S04]  /*86a0*/  STL.64 [R1+0x140], R48 ;  /* 0x0001403001007387 */ /* 0x000fe80000100a00 */
[----:B------:R-:W-:Y:S04]  /*86b0*/  STL.64 [R1+0x148], R50 ;  /* 0x0001483201007387 */ /* 0x000fe80000100a00 */
        /* <DEDUP_REMOVED lines=33> */
[----:B------:R1:W-:Y:S01]  /*88d0*/  STL.64 [R1+0x358], R182 ;  /* 0x000358b601007387 */ /* 0x0003e20000100a00 */
[----:B------:R-:W-:-:S03]  /*88e0*/  WARPGROUP.DEPBAR.LE gsb0, 0x0 ;  /* 0x00008000000079c5 */ /* 0x000fc60000010000 */
        /* <DEDUP_REMOVED lines=11> */
[----:B------:R0:W5:Y:S01]  /*89a0*/  LDL.LU.64 R208, [R1+0x4a0] ;  /* 0x0004a00001d07983 */ /* 0x0001620000300a00 */
[----:B------:R-:W-:Y:S05]  /*89b0*/  @!P1 BRA `(.L_x_22) ;  /* 0x0000007400a49947 */ /* 0x000fea0003800000 */
[----:B------:R-:W2:Y:S01]  /*89c0*/  LDL R0, [R1+0x494] ;  /* 0x0004940001007983 */ /* 0x000ea20000100800 */
[----:B-----5:R-:W-:Y:S01]  /*89d0*/  R2UR UR6, R6 ;  /* 0x00000000060672ca */ /* 0x020fe200000e0000 */
[----:B------:R-:W-:-:S12]  /*89e0*/  IMAD.MOV.U32 R3, RZ, RZ, R10 ;  /* 0x000000ffff037224 */ /* 0x000fd800078e000a */
[----:B------:R-:W-:-:S04]  /*89f0*/  UIADD3 UR4, UR6, 0x1, URZ ;  /* 0x0000000106047890 */ /* 0x000fc8000fffe03f */
[----:B------:R-:W-:-:S04]  /*8a00*/  UISETP.NE.AND UP0, UPT, UR4, 0x4, UPT ;  /* 0x000000040400788c */ /* 0x000fc8000bf05270 */
[----:B------:R-:W-:Y:S02]  /*8a10*/  USEL UR5, URZ, 0x1, UP0 ;  /* 0x000000013f057887 */ /* 0x000fe40008000000 */
[----:B------:R-:W-:Y:S01]  /*8a20*/  USEL UR4, UR4, URZ, UP0 ;  /* 0x0000003f04047287 */ /* 0x000fe20008000000 */
[----:B--2---:R-:W-:-:S05]  /*8a30*/  R2UR UR7, R0 ;  /* 0x00000000000772ca */ /* 0x004fca00000e0000 */
[----:B------:R-:W-:Y:S01]  /*8a40*/  IMAD.U32 R0, RZ, RZ, UR4 ;  /* 0x00000004ff007e24 */ /* 0x000fe2000f8e00ff */
[----:B------:R-:W-:Y:S02]  /*8a50*/  UMOV UR4, UR6 ;  /* 0x0000000600047c82 */ /* 0x000fe40008000000 */
[----:B------:R-:W-:-:S05]  /*8a60*/  IMAD.U32 R5, RZ, RZ, UR4 ;  /* 0x00000004ff057e24 */ /* 0x000fca000f8e00ff */
[----:B------:R-:W-:-:S06]  /*8a70*/  ULOP3.LUT UR5, UR7, UR5, URZ, 0x3c, !UPT ;  /* 0x0000000507057292 */ /* 0x000fcc000f8e3c3f */
[----:B------:R-:W-:-:S07]  /*8a80*/  IMAD.U32 R4, RZ, RZ, UR5 ;  /* 0x00000005ff047e24 */ /* 0x000fce000f8e00ff */
.L_x_29:
[----:B------:R-:W-:Y:S05]  /*8a90*/  @!P0 BRA `(.L_x_23) ;  /* 0x0000000000048947 */ /* 0x000fea0003800000 */
[----:B------:R-:W-:Y:S01]  /*8aa0*/  BPT.TRAP 0x1 ;  /* 0x000000040000795c */ /* 0x000fe20000300000 */
.L_x_23:
[----:B------:R-:W-:Y:S02]  /*8ab0*/  R2UR UR5, R17 ;  /* 0x00000000110572ca */ /* 0x000fe400000e0000 */
[----:B------:R-:W-:Y:S02]  /*8ac0*/  R2UR UR4, R0 ;  /* 0x00000000000472ca */ /* 0x000fe400000e0000 */
[----:B------:R-:W-:-:S11]  /*8ad0*/  SHF.L.U32 R6, R4, 0x1f, RZ ;  /* 0x0000001f04067819 */ /* 0x000fd600000006ff */
[----:B------:R-:W-:-:S09]  /*8ae0*/  ULEA UR4, UR4, UR5, 0x3 ;  /* 0x0000000504047291 */ /* 0x000fd2000f8e183f */
[----:B------:R1:W2:Y:S01]  /*8af0*/  SYNCS.PHASECHK.TRANS64.TRYWAIT P1, [UR4], R6 ;  /* 0x00000006ff0075a7 */ /* 0x0002a20008020144 */
[----:B------:R-:W-:Y:S05]  /*8b00*/  @!P0 BRA `(.L_x_24) ;  /* 0x0000000000048947 */ /* 0x000fea0003800000 */
[----:B------:R-:W-:Y:S01]  /*8b10*/  BPT.TRAP 0x1 ;  /* 0x000000040000795c */ /* 0x000fe20000300000 */
.L_x_24:
[----:B--2---:R-:W-:Y:S05]  /*8b20*/  @P1 BRA `(.L_x_25) ;  /* 0x0000000000081947 */ /* 0x004fea0003800000 */
[----:B------:R-:W2:Y:S02]  /*8b30*/  SYNCS.PHASECHK.TRANS64.TRYWAIT P1, [UR4], R6 ;  /* 0x00000006ff0075a7 */ /* 0x000ea40008020144 */
[----:B--2---:R-:W-:Y:S05]  /*8b40*/  @!P1 BRA `(.L_x_26) ;  /* 0x0000034400549947 */ /* 0x004fea0003800000 */
.L_x_25:
[----:B------:R-:W-:Y:S04]  /*8b50*/  STL.64 [R1+0x8a8], R126 ;  /* 0x0008a87e01007387 */ /* 0x000fe80000100a00 */
[----:B------:R-:W-:Y:S04]  /*8b60*/  STL.64 [R1+0x8a0], R124 ;  /* 0x0008a07c01007387 */ /* 0x000fe80000100a00 */
[----:B------:R-:W-:Y:S04]  /*8b70*/  STL.64 [R1+0x898], R122 ;  /* 0x0008987a01007387 */ /* 0x000fe80000100a00 */
[----:B------:R3:W-:Y:S04]  /*8b80*/  STL.64 [R1+0x890], R120 ;  /* 0x0008907801007387 */ /* 0x0007e80000100a00 */
[----:B---3--:R-:W3:Y:S04]  /*8b90*/  LDL.LU.64 R120, [R1+0x420] ;  /* 0x0004200001787983 */ /* 0x008ee80000300a00 */
[----:B------:R-:W3:Y:S04]  /*8ba0*/  LDL.LU.64 R122, [R1+0x428] ;  /* 0x00042800017a7983 */ /* 0x000ee80000300a00 */
[----:B------:R-:W3:Y:S04]  /*8bb0*/  LDL.LU.64 R124, [R1+0x430] ;  /* 0x00043000017c7983 */ /* 0x000ee80000300a00 */
[----:B------:R-:W3:Y:S01]  /*8bc0*/  LDL.LU.64 R126, [R1+0x438] ;  /* 0x00043800017e7983 */ /* 0x000ee20000300a00 */
[----:B------:R-:W-:-:S02]  /*8bd0*/  R2UR UR6, R8 ;  /* 0x00000000080672ca */ /* 0x000fc400000e0000 */
[----:B------:R-:W-:Y:S01]  /*8be0*/  R2UR UR5, R9 ;  /* 0x00000000090572ca */ /* 0x000fe200000e0000 */
[----:B------:R-:W-:Y:S01]  /*8bf0*/  STL.64 [R1+0x888], R158 ;  /* 0x0008889e01007387 */ /* 0x000fe20000100a00 */
[----:B------:R-:W-:-:S03]  /*8c00*/  R2UR UR4, R0 ;  /* 0x00000000000472ca */ /* 0x000fc600000e0000 */
[----:B------:R-:W-:Y:S04]  /*8c10*/  STL.64 [R1+0x880], R156 ;  /* 0x0008809c01007387 */ /* 0x000fe80000100a00 */
[----:B------:R-:W-:Y:S04]  /*8c20*/  STL.64 [R1+0x878], R154 ;  /* 0x0008789a01007387 */ /* 0x000fe80000100a00 */
[----:B------:R-:W-:Y:S04]  /*8c30*/  STL.64 [R1+0x870], R152 ;  /* 0x0008709801007387 */ /* 0x000fe80000100a00 */
[----:B------:R-:W-:Y:S04]  /*8c40*/  STL.64 [R1+0x868], R190 ;  /* 0x000868be01007387 */ /* 0x000fe80000100a00 */
[----:B------:R-:W-:Y:S01]  /*8c50*/  STL.64 [R1+0x860], R188 ;  /* 0x000860bc01007387 */ /* 0x000fe20000100a00 */
[----:B------:R-:W-:-:S03]  /*8c60*/  ULEA UR49, UR4, UR6, 0xb ;  /* 0x0000000604317291 */ /* 0x000fc6000f8e583f */
[----:B------:R-:W-:Y:S01]  /*8c70*/  STL.64 [R1+0x858], R186 ;  /* 0x000858ba01007387 */ /* 0x000fe20000100a00 */
[----:B------:R-:W-:-:S03]  /*8c80*/  UIMAD UR48, UR4, 0x3c0, UR5 ;  /* 0x000003c0043078a4 */ /* 0x000fc6000f8e0205 */
[----:B------:R-:W-:Y:S04]  /*8c90*/  STL.64 [R1+0x850], R184 ;  /* 0x000850b801007387 */ /* 0x000fe80000100a00 */
[----:B------:R-:W-:Y:S04]  /*8ca0*/  STL.64 [R1+0x848], R222 ;  /* 0x000848de01007387 */ /* 0x000fe80000100a00 */
[----:B------:R-:W-:Y:S04]  /*8cb0*/  STL.64 [R1+0x840], R220 ;  /* 0x000840dc01007387 */ /* 0x000fe80000100a00 */
[----:B------:R-:W-:Y:S04]  /*8cc0*/  STL.64 [R1+0x838], R218 ;  /* 0x000838da01007387 */ /* 0x000fe80000100a00 */
[----:B------:R4:W-:Y:S01]  /*8cd0*/  STL.64 [R1+0x830], R216 ;  /* 0x000830d801007387 */ /* 0x0009e20000100a00 */
[----:B------:R-:W-:Y:S01]  /*8ce0*/  UMOV UR4, UR49 ;  /* 0x0000003100047c82 */ /* 0x000fe20008000000 */
[----:B------:R-:W-:Y:S01]  /*8cf0*/  UMOV UR5, 0x80000020 ;  /* 0x8000002000057882 */ /* 0x000fe20000000000 */
[----:B------:R-:W-:Y:S01]  /*8d00*/  UMOV UR6, UR48 ;  /* 0x0000003000067c82 */ /* 0x000fe20008000000 */
[----:B------:R-:W-:Y:S01]  /*8d10*/  UMOV UR7, 0x80000020 ;  /* 0x8000002000077882 */ /* 0x000fe20000000000 */
[----:B----4-:R-:W4:Y:S04]  /*8d20*/  LDL.LU.64 R216, [R1+0x3a0] ;  /* 0x0003a00001d87983 */ /* 0x010f280000300a00 */
[----:B------:R-:W4:Y:S04]  /*8d30*/  LDL.LU.64 R218, [R1+0x3a8] ;  /* 0x0003a80001da7983 */ /* 0x000f280000300a00 */
[----:B------:R-:W4:Y:S04]  /*8d40*/  LDL.LU.64 R220, [R1+0x3b0] ;  /* 0x0003b00001dc7983 */ /* 0x000f280000300a00 */
[----:B------:R-:W4:Y:S01]  /*8d50*/  LDL.LU.64 R222, [R1+0x3b8] ;  /* 0x0003b80001de7983 */ /* 0x000f220000300a00 */
[----:B------:R-:W-:Y:S01]  /*8d60*/  UIADD3 UR8, UR48, 0x40, URZ ;  /* 0x0000004030087890 */ /* 0x000fe2000fffe03f */
[----:B------:R-:W-:-:S02]  /*8d70*/  UMOV UR15, 0x80000020 ;  /* 0x80000020000f7882 */ /* 0x000fc40000000000 */
[----:B------:R-:W-:Y:S01]  /*8d80*/  STL [R1+0x5c0], R19 ;  /* 0x0005c01301007387 */ /* 0x000fe20000100800 */
[----:B------:R-:W-:-:S03]  /*8d90*/  UIADD3 UR9, UR48, 0x80, URZ ;  /* 0x0000008030097890 */ /* 0x000fc6000fffe03f */
[----:B------:R-:W-:Y:S04]  /*8da0*/  STL [R1+0x5bc], R18 ;  /* 0x0005bc1201007387 */ /* 0x000fe80000100800 */
        /* <DEDUP_REMOVED lines=10> */
[----:B------:R-:W2:Y:S04]  /*8e50*/  LDL.LU.64 R184, [R1+0x320] ;  /* 0x0003200001b87983 */ /* 0x000ea80000300a00 */
[----:B------:R-:W2:Y:S04]  /*8e60*/  LDL.LU.64 R186, [R1+0x328] ;  /* 0x0003280001ba7983 */ /* 0x000ea80000300a00 */
[----:B------:R-:W2:Y:S01]  /*8e70*/  LDL.LU.64 R188, [R1+0x330] ;  /* 0x0003300001bc7983 */ /* 0x000ea20000300a00 */
[----:B---3--:R-:W-:-:S06]  /*8e80*/  WARPGROUP.ARRIVE ;  /* 0x00000000000079c5 */ /* 0x008fcc0000000000 */
[----:B------:R-:W-:Y:S03]  /*8e90*/  HGMMA.64x16x16.F32 R120, gdesc[UR4], R120, gsb0 ;  /* 0x00200000047879f0 */ /* 0x000fe60008000878 */
[----:B------:R-:W-:Y:S02]  /*8ea0*/  WARPGROUP.DEPBAR.LE gsb0, 0x0 ;  /* 0x00008000000079c5 */ /* 0x000fe40000010000 */
[----:B------:R3:W-:Y:S04]  /*8eb0*/  STL.64 [R1+0x420], R120 ;  /* 0x0004207801007387 */ /* 0x0007e80000100a00 */
[----:B------:R0:W-:Y:S04]  /*8ec0*/  STL.64 [R1+0x428], R122 ;  /* 0x0004287a01007387 */ /* 0x0001e80000100a00 */
[----:B------:R1:W-:Y:S04]  /*8ed0*/  STL.64 [R1+0x430], R124 ;  /* 0x0004307c01007387 */ /* 0x0003e80000100a00 */
[----:B------:R1:W-:Y:S04]  /*8ee0*/  STL.64 [R1+0x438], R126 ;  /* 0x0004387e01007387 */ /* 0x0003e80000100a00 */
[----:B------:R-:W2:Y:S04]  /*8ef0*/  LDL.LU.64 R190, [R1+0x338] ;  /* 0x0003380001be7983 */ /* 0x000ea80000300a00 */
[----:B------:R-:W2:Y:S04]  /*8f00*/  LDL.LU.64 R152, [R1+0x2a0] ;  /* 0x0002a00001987983 */ /* 0x000ea80000300a00 */
[----:B------:R-:W2:Y:S04]  /*8f10*/  LDL.LU.64 R154, [R1+0x2a8] ;  /* 0x0002a800019a7983 */ /* 0x000ea80000300a00 */
[----:B------:R-:W2:Y:S04]  /*8f20*/  LDL.LU.64 R156, [R1+0x2b0] ;  /* 0x0002b000019c7983 */ /* 0x000ea80000300a00 */
[----:B------:R-:W2:Y:S04]  /*8f30*/  LDL.LU.64 R158, [R1+0x2b8] ;  /* 0x0002b800019e7983 */ /* 0x000ea80000300a00 */
[----:B---3--:R-:W3:Y:S04]  /*8f40*/  LDL.LU.64 R120, [R1+0x220] ;  /* 0x0002200001787983 */ /* 0x008ee80000300a00 */
[----:B0-----:R-:W3:Y:S04]  /*8f50*/  LDL.LU.64 R122, [R1+0x228] ;  /* 0x00022800017a7983 */ /* 0x001ee80000300a00 */
[----:B-1----:R-:W3:Y:S04]  /*8f60*/  LDL.LU.64 R124, [R1+0x230] ;  /* 0x00023000017c7983 */ /* 0x002ee80000300a00 */
[----:B------:R-:W3:Y:S01]  /*8f70*/  LDL.LU.64 R126, [R1+0x238] ;  /* 0x00023800017e7983 */ /* 0x000ee20000300a00 */
[----:B----4-:R-:W-:Y:S01]  /*8f80*/  WARPGROUP.ARRIVE ;  /* 0x00000000000079c5 */ /* 0x010fe20000000000 */
[----:B------:R-:W-:Y:S01]  /*8f90*/  UMOV UR12, UR4 ;  /* 0x00000004000c7c82 */ /* 0x000fe20008000000 */
[----:B------:R-:W-:Y:S01]  /*8fa0*/  UMOV UR13, UR5 ;  /* 0x00000005000d7c82 */ /* 0x000fe20008000000 */
[----:B------:R-:W-:-:S03]  /*8fb0*/  UMOV UR14, UR8 ;  /* 0x00000008000e7c82 */ /* 0x000fc60008000000 */
[----:B------:R-:W-:Y:S01]  /*8fc0*/  HGMMA.64x16x16.F32 R216, gdesc[UR12], R216, gsb0 ;  /* 0x002000000cd879f0 */ /* 0x000fe200080008d8 */
[----:B------:R-:W-:Y:S01]  /*8fd0*/  UMOV UR16, UR4 ;  /* 0x0000000400107c82 */ /* 0x000fe20008000000 */
[----:B------:R-:W-:Y:S01]  /*8fe0*/  UMOV UR17, UR5 ;  /* 0x0000000500117c82 */ /* 0x000fe20008000000 */
[----:B------:R-:W-:Y:S01]  /*8ff0*/  UMOV UR18, UR9 ;  /* 0x0000000900127c82 */ /* 0x000fe20008000000 */
[----:B------:R-:W-:Y:S01]  /*9000*/  UMOV UR19, 0x80000020 ;  /* 0x8000002000137882 */ /* 0x000fe20000000000 */
[----:B------:R-:W-:Y:S02]  /*9010*/  WARPGROUP.DEPBAR.LE gsb0, 0x0 ;  /* 0x00008000000079c5 */ /* 0x000fe40000010000 */
[----:B------:R-:W-:Y:S01]  /*9020*/  UIADD3 UR10, UR48, 0xc0, URZ ;  /* 0x000000c0300a7890 */ /* 0x000fe2000fffe03f */
[----:B------:R-:W-:Y:S01]  /*9030*/  UMOV UR8, UR4 ;  /* 0x0000000400087c82 */ /* 0x000fe20008000000 */
[----:B------:R-:W-:Y:S01]  /*9040*/  UMOV UR9, UR5 ;  /* 0x0000000500097c82 */ /* 0x000fe20008000000 */
[----:B------:R-:W-:Y:S01]  /*9050*/  UMOV UR11, 0x80000020 ;  /* 0x80000020000b7882 */ /* 0x000fe20000000000 */
[----:B------:R-:W-:Y:S01]  /*9060*/  UMOV UR50, UR14 ;  /* 0x0000000e00327c82 */ /* 0x000fe20008000000 */
[----:B------:R-:W-:Y:S01]  /*9070*/  UIADD3 UR14, UR48, 0x100, URZ ;  /* 0x00000100300e7890 */ /* 0x000fe2000fffe03f */
[----:B------:R-:W-:Y:S01]  /*9080*/  UMOV UR51, UR15 ;  /* 0x0000000f00337c82 */ /* 0x000fe20008000000 */
[----:B------:R-:W-:Y:S01]  /*9090*/  UMOV UR12, UR4 ;  /* 0x00000004000c7c82 */ /* 0x000fe20008000000 */
[----:B------:R-:W-:Y:S01]  /*90a0*/  UMOV UR13, UR5 ;  /* 0x00000005000d7c82 */ /* 0x000fe20008000000 */
[----:B------:R-:W-:Y:S01]  /*90b0*/  UMOV UR15, 0x80000020 ;  /* 0x80000020000f7882 */ /* 0x000fe20000000000 */
[----:B------:R-:W-:Y:S04]  /*90c0*/  STL.64 [R1+0x3a0], R216 ;  /* 0x0003a0d801007387 */ /* 0x000fe80000100a00 */
[----:B------:R-:W-:Y:S04]  /*90d0*/  STL.64 [R1+0x3a8], R218 ;  /* 0x0003a8da01007387 */ /* 0x000fe80000100a00 */
[----:B------:R-:W-:Y:S04]  /*90e0*/  STL.64 [R1+0x3b0], R220 ;  /* 0x0003b0dc01007387 */ /* 0x000fe80000100a00 */
[----:B------:R-:W-:Y:S01]  /*90f0*/  STL.64 [R1+0x3b8], R222 ;  /* 0x0003b8de01007387 */ /* 0x000fe20000100a00 */
[----:B--2---:R-:W-:-:S06]  /*9100*/  WARPGROUP.ARRIVE ;  /* 0x00000000000079c5 */ /* 0x004fcc0000000000 */
[----:B------:R-:W-:Y:S03]  /*9110*/  HGMMA.64x16x16.F32 R184, gdesc[UR16], R184, gsb0 ;  /* 0x0020000010b879f0 */ /* 0x000fe600080008b8 */
[----:B------:R-:W-:Y:S02]  /*9120*/  WARPGROUP.DEPBAR.LE gsb0, 0x0 ;  /* 0x00008000000079c5 */ /* 0x000fe40000010000 */
[----:B------:R-:W-:-:S06]  /*9130*/  WARPGROUP.ARRIVE ;  /* 0x00000000000079c5 */ /* 0x000fcc0000000000 */
[----:B------:R-:W-:Y:S01]  /*9140*/  HGMMA.64x16x16.F32 R152, gdesc[UR8], R152, gsb0 ;  /* 0x00200000089879f0 */ /* 0x000fe20008000898 */
[----:B------:R-:W-:Y:S02]  /*9150*/  STL.64 [R1+0x320], R184 ;  /* 0x000320b801007387 */ /* 0x000fe40000100a00 */
[----:B------:R-:W-:Y:S02]  /*9160*/  WARPGROUP.DEPBAR.LE gsb0, 0x0 ;  /* 0x00008000000079c5 */ /* 0x000fe40000010000 */
[----:B---3--:R-:W-:-:S06]  /*9170*/  WARPGROUP.ARRIVE ;  /* 0x00000000000079c5 */ /* 0x008fcc0000000000 */
[----:B------:R-:W-:Y:S01]  /*9180*/  HGMMA.64x16x16.F32 R120, gdesc[UR12], R120, gsb0 ;  /* 0x002000000c7879f0 */ /* 0x000fe20008000878 */
        /* <DEDUP_REMOVED lines=8> */
[----:B------:R0:W-:Y:S04]  /*9210*/  STL.64 [R1+0x220], R120 ;  /* 0x0002207801007387 */ /* 0x0001e80000100a00 */
[----:B------:R1:W-:Y:S04]  /*9220*/  STL.64 [R1+0x228], R122 ;  /* 0x0002287a01007387 */ /* 0x0003e80000100a00 */
[----:B------:R2:W-:Y:S04]  /*9230*/  STL.64 [R1+0x230], R124 ;  /* 0x0002307c01007387 */ /* 0x0005e80000100a00 */
[----:B------:R3:W-:Y:S04]  /*9240*/  STL.64 [R1+0x238], R126 ;  /* 0x0002387e01007387 */ /* 0x0007e80000100a00 */
[----:B0-----:R-:W4:Y:S04]  /*9250*/  LDL.LU.64 R120, [R1+0x1a0] ;  /* 0x0001a00001787983 */ /* 0x001f280000300a00 */
[----:B-1----:R-:W4:Y:S04]  /*9260*/  LDL.LU.64 R122, [R1+0x1a8] ;  /* 0x0001a800017a7983 */ /* 0x002f280000300a00 */
[----:B--2---:R-:W4:Y:S04]  /*9270*/  LDL.LU.64 R124, [R1+0x1b0] ;  /* 0x0001b000017c7983 */ /* 0x004f280000300a00 */
[----:B---3--:R-:W4:Y:S04]  /*9280*/  LDL.LU.64 R126, [R1+0x1b8] ;  /* 0x0001b800017e7983 */ /* 0x008f280000300a00 */
[----:B------:R-:W2:Y:S04]  /*9290*/  LDL.LU.64 R152, [R1+0x120] ;  /* 0x0001200001987983 */ /* 0x000ea80000300a00 */
[----:B------:R-:W2:Y:S04]  /*92a0*/  LDL.LU.64 R154, [R1+0x128] ;  /* 0x00012800019a7983 */ /* 0x000ea80000300a00 */
[----:B------:R-:W2:Y:S04]  /*92b0*/  LDL.LU.64 R156, [R1+0x130] ;  /* 0x00013000019c7983 */ /* 0x000ea80000300a00 */
[----:B------:R-:W2:Y:S04]  /*92c0*/  LDL.LU.64 R158, [R1+0x138] ;  /* 0x00013800019e7983 */ /* 0x000ea80000300a00 */
[----:B------:R-:W3:Y:S04]  /*92d0*/  LDL.LU.64 R184, [R1+0xa0] ;  /* 0x0000a00001b87983 */ /* 0x000ee80000300a00 */
[----:B------:R-:W3:Y:S04]  /*92e0*/  LDL.LU.64 R186, [R1+0xa8] ;  /* 0x0000a80001ba7983 */ /* 0x000ee80000300a00 */
[----:B------:R-:W3:Y:S04]  /*92f0*/  LDL.LU.64 R188, [R1+0xb0] ;  /* 0x0000b00001bc7983 */ /* 0x000ee80000300a00 */
[----:B------:R-:W3:Y:S04]  /*9300*/  LDL.LU.64 R190, [R1+0xb8] ;  /* 0x0000b80001be7983 */ /* 0x000ee80000300a00 */
[----:B------:R-:W3:Y:S04]  /*9310*/  LDL.LU.64 R216, [R1+0x20] ;  /* 0x0000200001d87983 */ /* 0x000ee80000300a00 */
[----:B------:R-:W3:Y:S04]  /*9320*/  LDL.LU.64 R218, [R1+0x28] ;  /* 0x0000280001da7983 */ /* 0x000ee80000300a00 */
[----:B------:R-:W3:Y:S04]  /*9330*/  LDL.LU.64 R220, [R1+0x30] ;  /* 0x0000300001dc7983 */ /* 0x000ee80000300a00 */
[----:B------:R-:W3:Y:S01]  /*9340*/  LDL.LU.64 R222, [R1+0x38] ;  /* 0x0000380001de7983 */ /* 0x000ee20000300a00 */
[----:B------:R-:W-:Y:S01]  /*9350*/  UMOV UR16, UR18 ;  /* 0x0000001200107c82 */ /* 0x000fe20008000000 */
[----:B------:R-:W-:Y:S01]  /*9360*/  UIADD3 UR18, UR48, 0x140, URZ ;  /* 0x0000014030127890 */ /* 0x000fe2000fffe03f */
[----:B------:R-:W-:Y:S01]  /*9370*/  UMOV UR17, UR19 ;  /* 0x0000001300117c82 */ /* 0x000fe20008000000 */
[----:B------:R-:W-:Y:S01]  /*9380*/  UMOV UR12, UR16 ;  /* 0x00000010000c7c82 */ /* 0x000fe20008000000 */
[----:B------:R-:W-:Y:S01]  /*9390*/  UMOV UR13, UR17 ;  /* 0x00000011000d7c82 */ /* 0x000fe20008000000 */
[----:B------:R-:W-:Y:S01]  /*93a0*/  UMOV UR16, UR4 ;  /* 0x0000000400107c82 */ /* 0x000fe20008000000 */
[----:B------:R-:W-:Y:S01]  /*93b0*/  UMOV UR17, UR5 ;  /* 0x0000000500117c82 */ /* 0x000fe20008000000 */
[----:B------:R-:W-:Y:S01]  /*93c0*/  UMOV UR19, 0x80000020 ;  /* 0x8000002000137882 */ /* 0x000fe20000000000 */
[----:B------:R-:W-:Y:S01]  /*93d0*/  UIADD3 UR22, UR48, 0x180, URZ ;  /* 0x0000018030167890 */ /* 0x000fe2000fffe03f */
        /* <DEDUP_REMOVED lines=21> */
[----:B------:R-:W-:Y:S01]  /*9530*/  HGMMA.64x16x16.F32 R216, gdesc[UR28], R216, gsb0 ;  /* 0x002000001cd879f0 */ /* 0x000fe200080008d8 */
[----:B------:R-:W-:Y:S01]  /*9540*/  UIADD3 UR34, UR48, 0x240, URZ ;  /* 0x0000024030227890 */ /* 0x000fe2000fffe03f */
[----:B------:R-:W-:Y:S01]  /*9550*/  UMOV UR32, UR4 ;  /* 0x0000000400207c82 */ /* 0x000fe20008000000 */
[----:B------:R-:W-:Y:S01]  /*9560*/  UMOV UR33, UR5 ;  /* 0x0000000500217c82 */ /* 0x000fe20008000000 */
[----:B------:R-:W-:Y:S01]  /*9570*/  UMOV UR35, 0x80000020 ;  /* 0x8000002000237882 */ /* 0x000fe20000000000 */
        /* <DEDUP_REMOVED lines=39> */
[----:B------:R-:W-:-:S06]  /*97f0*/  UMOV UR57, 0x80000020 ;  /* 0x8000002000397882 */ /* 0x000fcc0000000000 */
        /* <DEDUP_REMOVED lines=23> */
[----:B------:R0:W-:Y:S04]  /*9970*/  STL.64 [R1+0xb8], R190 ;  /* 0x0000b8be01007387 */ /* 0x0001e80000100a00 */
[----:B0-----:R-:W4:Y:S04]  /*9980*/  LDL.LU.64 R190, [R1+0x868] ;  /* 0x0008680001be7983 */ /* 0x001f280000300a00 */
[----:B------:R-:W4:Y:S04]  /*9990*/  LDL.LU.64 R188, [R1+0x860] ;  /* 0x0008600001bc7983 */ /* 0x000f280000300a00 */
[----:B------:R-:W4:Y:S04]  /*99a0*/  LDL.LU.64 R186, [R1+0x858] ;  /* 0x0008580001ba7983 */ /* 0x000f280000300a00 */
[----:B------:R-:W4:Y:S04]  /*99b0*/  LDL.LU.64 R184, [R1+0x850] ;  /* 0x0008500001b87983 */ /* 0x000f280000300a00 */
        /* <DEDUP_REMOVED lines=8> */
[----:B------:R-:W2:Y:S04]  /*9a40*/  LDL.LU.64 R8, [R1+0x80] ;  /* 0x0000800001087983 */ /* 0x000ea80000300a00 */
[----:B------:R-:W2:Y:S04]  /*9a50*/  LDL.LU.64 R10, [R1+0x88] ;  /* 0x00008800010a7983 */ /* 0x000ea80000300a00 */
[----:B------:R-:W2:Y:S04]  /*9a60*/  LDL.LU.64 R12, [R1+0x90] ;  /* 0x00009000010c7983 */ /* 0x000ea80000300a00 */
[----:B------:R-:W2:Y:S04]  /*9a70*/  LDL.LU.64 R14, [R1+0x98] ;  /* 0x00009800010e7983 */ /* 0x000ea80000300a00 */
[----:B------:R-:W-:Y:S04]  /*9a80*/  STL.64 [R1+0x768], R214 ;  /* 0x000768d601007387 */ /* 0x000fe80000100a00 */
[----:B------:R-:W-:Y:S04]  /*9a90*/  STL.64 [R1+0x760], R212 ;  /* 0x000760d401007387 */ /* 0x000fe80000100a00 */
[----:B------:R-:W-:Y:S04]  /*9aa0*/  STL.64 [R1+0x758], R210 ;  /* 0x000758d201007387 */ /* 0x000fe80000100a00 */
[----:B------:R0:W-:Y:S01]  /*9ab0*/  STL.64 [R1+0x750], R208 ;  /* 0x000750d001007387 */ /* 0x0001e20000100a00 */
[----:B------:R-:W-:-:S02]  /*9ac0*/  WARPGROUP.DEPBAR.LE gsb0, 0x0 ;  /* 0x00008000000079c5 */ /* 0x000fc40000010000 */
[----:B------:R-:W-:Y:S01]  /*9ad0*/  WARPGROUP.ARRIVE ;  /* 0x00000000000079c5 */ /* 0x000fe20000000000 */
[----:B0-----:R-:W3:Y:S04]  /*9ae0*/  LDL.LU.64 R208, [R1] ;  /* 0x0000000001d07983 */ /* 0x001ee80000300a00 */
[----:B------:R-:W3:Y:S04]  /*9af0*/  LDL.LU.64 R210, [R1+0x8] ;  /* 0x0000080001d27983 */ /* 0x000ee80000300a00 */
[----:B------:R-:W3:Y:S04]  /*9b00*/  LDL.LU.64 R212, [R1+0x10] ;  /* 0x0000100001d47983 */ /* 0x000ee80000300a00 */
[----:B------:R-:W3:Y:S01]  /*9b10*/  LDL.LU.64 R214, [R1+0x18] ;  /* 0x0000180001d67983 */ /* 0x000ee20000300a00 */
[----:B------:R-:W-:Y:S01]  /*9b20*/  UMOV UR52, UR56 ;  /* 0x0000003800347c82 */ /* 0x000fe20008000000 */
[----:B------:R-:W-:-:S02]  /*9b30*/  UMOV UR53, UR57 ;  /* 0x0000003900357c82 */ /* 0x000fc40008000000 */
        /* <DEDUP_REMOVED lines=18> */
[----:B------:R-:W-:Y:S01]  /*9c60*/  STL [R1+0x74c], R180 ;  /* 0x00074cb401007387 */ /* 0x000fe20000100800 */
[----:B------:R-:W-:Y:S02]  /*9c70*/  WARPGROUP.DEPBAR.LE gsb0, 0x0 ;  /* 0x00008000000079c5 */ /* 0x000fe40000010000 */
[----:B------:R-:W-:-:S06]  /*9c80*/  WARPGROUP.ARRIVE ;  /* 0x00000000000079c5 */ /* 0x000fcc0000000000 */
[----:B------:R-:W-:Y:S01]  /*9c90*/  HGMMA.64x16x16.F32 R200, gdesc[UR32], R200, gsb0 ;  /* 0x0020000020c879f0 */ /* 0x000fe200080008c8 */
        /* <DEDUP_REMOVED lines=12> */
[----:B------:R-:W-:Y:S01]  /*9d60*/  STL [R1+0x718], R113 ;  /* 0x0007187101007387 */ /* 0x000fe20000100800 */
[----:B------:R-:W-:-:S03]  /*9d70*/  WARPGROUP.DEPBAR.LE gsb0, 0x0 ;  /* 0x00008000000079c5 */ /* 0x000fc60000010000 */
[----:B------:R-:W-:Y:S01]  /*9d80*/  STL [R1+0x714], R114 ;  /* 0x0007147201007387 */ /* 0x000fe20000100800 */
[----:B---3--:R-:W-:-:S03]  /*9d90*/  WARPGROUP.ARRIVE ;  /* 0x00000000000079c5 */ /* 0x008fc60000000000 */
[----:B------:R-:W-:Y:S01]  /*9da0*/  STL [R1+0x710], R115 ;  /* 0x0007107301007387 */ /* 0x000fe20000100800 */
[----:B------:R-:W-:Y:S01]  /*9db0*/  UMOV UR28, UR56 ;  /* 0x00000038001c7c82 */ /* 0x000fe20008000000 */
[----:B------:R-:W-:Y:S02]  /*9dc0*/  UMOV UR29, UR57 ;  /* 0x00000039001d7c82 */ /* 0x000fe40008000000 */
[----:B------:R-:W-:Y:S01]  /*9dd0*/  STL [R1+0x70c], R116 ;  /* 0x00070c7401007387 */ /* 0x000fe20000100800 */
[----:B------:R-:W-:Y:S03]  /*9de0*/  HGMMA.64x16x16.F32 R208, gdesc[UR28], R208, gsb0 ;  /* 0x002000001cd079f0 */ /* 0x000fe600080008d0 */
[----:B------:R-:W-:Y:S04]  /*9df0*/  STL [R1+0x708], R117 ;  /* 0x0007087501007387 */ /* 0x000fe80000100800 */
[----:B------:R-:W-:Y:S04]  /*9e00*/  STL [R1+0x704], R118 ;  /* 0x0007047601007387 */ /* 0x000fe80000100800 */
[----:B------:R-:W-:Y:S04]  /*9e10*/  STL [R1+0x700], R119 ;  /* 0x0007007701007387 */ /* 0x000fe80000100800 */
[----:B------:R-:W-:Y:S04]  /*9e20*/  STL [R1+0x6fc], R80 ;  /* 0x0006fc5001007387 */ /* 0x000fe80000100800 */
[----:B------:R0:W-:Y:S04]  /*9e30*/  STL [R1+0x6f8], R81 ;  /* 0x0006f85101007387 */ /* 0x0001e80000100800 */
[----:B------:R-:W-:Y:S04]  /*9e40*/  STL [R1+0x6f4], R82 ;  /* 0x0006f45201007387 */ /* 0x000fe80000100800 */
[----:B------:R1:W-:Y:S04]  /*9e50*/  STL [R1+0x6f0], R83 ;  /* 0x0006f05301007387 */ /* 0x0003e80000100800 */
[----:B------:R-:W-:Y:S04]  /*9e60*/  STL [R1+0x6ec], R84 ;  /* 0x0006ec5401007387 */ /* 0x000fe80000100800 */
[----:B------:R3:W-:Y:S04]  /*9e70*/  STL [R1+0x6e8], R85 ;  /* 0x0006e85501007387 */ /* 0x0007e80000100800 */
[----:B------:R-:W-:Y:S04]  /*9e80*/  STL [R1+0x6e4], R86 ;  /* 0x0006e45601007387 */ /* 0x000fe80000100800 */
[----:B------:R4:W-:Y:S04]  /*9e90*/  STL [R1+0x6e0], R87 ;  /* 0x0006e05701007387 */ /* 0x0009e80000100800 */
        /* <DEDUP_REMOVED lines=12> */
[----:B------:R2:W-:Y:S04]  /*9f60*/  STL [R1+0x6ac], R44 ;  /* 0x0006ac2c01007387 */ /* 0x0005e80000100800 */
[----:B------:R2:W-:Y:S04]  /*9f70*/  STL [R1+0x6a8], R45 ;  /* 0x0006a82d01007387 */ /* 0x0005e80000100800 */
[----:B------:R2:W-:Y:S04]  /*9f80*/  STL [R1+0x6a4], R46 ;  /* 0x0006a42e01007387 */ /* 0x0005e80000100800 */
[----:B------:R2:W-:Y:S04]  /*9f90*/  STL [R1+0x6a0], R47 ;  /* 0x0006a02f01007387 */ /* 0x0005e80000100800 */
[----:B------:R2:W-:Y:S04]  /*9fa0*/  STL [R1+0x69c], R76 ;  /* 0x00069c4c01007387 */ /* 0x0005e80000100800 */
[----:B------:R2:W-:Y:S04]  /*9fb0*/  STL [R1+0x698], R77 ;  /* 0x0006984d01007387 */ /* 0x0005e80000100800 */
[----:B------:R2:W-:Y:S04]  /*9fc0*/  STL [R1+0x694], R78 ;  /* 0x0006944e01007387 */ /* 0x0005e80000100800 */
[----:B------:R2:W-:Y:S04]  /*9fd0*/  STL [R1+0x690], R79 ;  /* 0x0006904f01007387 */ /* 0x0005e80000100800 */
        /* <DEDUP_REMOVED lines=8> */
[----:B------:R-:W-:Y:S04]  /*a060*/  STL [R1+0x81c], R168 ;  /* 0x00081ca801007387 */ /* 0x000fe80000100800 */
[----:B------:R-:W-:Y:S04]  /*a070*/  STL [R1+0x818], R169 ;  /* 0x000818a901007387 */ /* 0x000fe80000100800 */
[----:B------:R-:W-:Y:S04]  /*a080*/  STL [R1+0x814], R170 ;  /* 0x000814aa01007387 */ /* 0x000fe80000100800 */
[----:B------:R-:W-:Y:S04]  /*a090*/  STL [R1+0x810], R171 ;  /* 0x000810ab01007387 */ /* 0x000fe80000100800 */
        /* <DEDUP_REMOVED lines=9> */
[----:B0-----:R-:W2:Y:S04]  /*a130*/  LDL.LU.64 R80, [R1+0x100] ;  /* 0x0001000001507983 */ /* 0x001ea80000300a00 */
[----:B-1----:R-:W2:Y:S04]  /*a140*/  LDL.LU.64 R82, [R1+0x108] ;  /* 0x0001080001527983 */ /* 0x002ea80000300a00 */
[----:B---3--:R-:W3:Y:S04]  /*a150*/  LDL.LU.64 R84, [R1+0x110] ;  /* 0x0001100001547983 */ /* 0x008ee80000300a00 */
[----:B------:R-:W-:Y:S04]  /*a160*/  STL.64 [R1], R208 ;  /* 0x000000d001007387 */ /* 0x000fe80000100a00 */
[----:B------:R-:W-:Y:S04]  /*a170*/  STL.64 [R1+0x8], R210 ;  /* 0x000008d201007387 */ /* 0x000fe80000100a00 */
[----:B------:R-:W-:Y:S04]  /*a180*/  STL.64 [R1+0x10], R212 ;  /* 0x000010d401007387 */ /* 0x000fe80000100a00 */
[----:B------:R-:W-:Y:S04]  /*a190*/  STL.64 [R1+0x18], R214 ;  /* 0x000018d601007387 */ /* 0x000fe80000100a00 */
[----:B----4-:R-:W3:Y:S01]  /*a1a0*/  LDL.LU.64 R86, [R1+0x118] ;  /* 0x0001180001567983 */ /* 0x010ee20000300a00 */
[----:B--2---:R-:W-:-:S03]  /*a1b0*/  WARPGROUP.ARRIVE ;  /* 0x00000000000079c5 */ /* 0x004fc60000000000 */
[----:B------:R-:W2:Y:S01]  /*a1c0*/  LDL.LU.64 R16, [R1+0x180] ;  /* 0x0001800001107983 */ /* 0x000ea20000300a00 */
[----:B------:R-:W-:-:S03]  /*a1d0*/  UMOV UR24, UR56 ;  /* 0x0000003800187c82 */ /* 0x000fc60008000000 */
[----:B------:R-:W2:Y:S01]  /*a1e0*/  LDL.LU.64 R18, [R1+0x188] ;  /* 0x0001880001127983 */ /* 0x000ea20000300a00 */
[----:B------:R-:W-:Y:S02]  /*a1f0*/  UMOV UR25, UR57 ;  /* 0x0000003900197c82 */ /* 0x000fe40008000000 */
[----:B------:R-:W-:Y:S01]  /*a200*/  HGMMA.64x16x16.F32 R8, gdesc[UR24], R8, gsb0 ;  /* 0x00200000180879f0 */ /* 0x000fe20008000808 */
[----:B------:R-:W2:Y:S04]  /*a210*/  LDL.LU.64 R20, [R1+0x190] ;  /* 0x0001900001147983 */ /* 0x000ea80000300a00 */
[----:B------:R-:W2:Y:S01]  /*a220*/  LDL.LU.64 R22, [R1+0x198] ;  /* 0x0001980001167983 */ /* 0x000ea20000300a00 */
[----:B------:R-:W-:Y:S02]  /*a230*/  WARPGROUP.DEPBAR.LE gsb0, 0x0 ;  /* 0x00008000000079c5 */ /* 0x000fe40000010000 */
[----:B------:R-:W-:-:S02]  /*a240*/  IMAD.MOV.U32 R44, RZ, RZ, R8 ;  /* 0x000000ffff2c7224 */ /* 0x000fc400078e0008 */
[----:B------:R-:W-:Y:S02]  /*a250*/  IMAD.MOV.U32 R45, RZ, RZ, R9 ;  /* 0x000000ffff2d7224 */ /* 0x000fe400078e0009 */
[----:B------:R-:W-:Y:S01]  /*a260*/  IMAD.MOV.U32 R46, RZ, RZ, R10 ;  /* 0x000000ffff2e7224 */ /* 0x000fe200078e000a */
[----:B------:R-:W4:Y:S01]  /*a270*/  LDL.LU.64 R8, [R1+0x200] ;  /* 0x0002000001087983 */ /* 0x000f220000300a00 */
[----:B------:R-:W-:Y:S02]  /*a280*/  IMAD.MOV.U32 R47, RZ, RZ, R11 ;  /* 0x000000ffff2f7224 */ /* 0x000fe400078e000b */
[----:B------:R-:W-:Y:S01]  /*a290*/  IMAD.MOV.U32 R76, RZ, RZ, R12 ;  /* 0x000000ffff4c7224 */ /* 0x000fe200078e000c */
[----:B------:R-:W4:Y:S01]  /*a2a0*/  LDL.LU.64 R10, [R1+0x208] ;  /* 0x00020800010a7983 */ /* 0x000f220000300a00 */
[----:B------:R-:W-:Y:S02]  /*a2b0*/  IMAD.MOV.U32 R77, RZ, RZ, R13 ;  /* 0x000000ffff4d7224 */ /* 0x000fe400078e000d */
[----:B------:R-:W-:Y:S01]  /*a2c0*/  IMAD.MOV.U32 R78, RZ, RZ, R14 ;  /* 0x000000ffff4e7224 */ /* 0x000fe200078e000e */
[----:B------:R-:W4:Y:S01]  /*a2d0*/  LDL.LU.64 R12, [R1+0x210] ;  /* 0x00021000010c7983 */ /* 0x000f220000300a00 */
[----:B------:R-:W-:-:S03]  /*a2e0*/  IMAD.MOV.U32 R79, RZ, RZ, R15 ;  /* 0x000000ffff4f7224 */ /* 0x000fc600078e000f */
[----:B------:R-:W4:Y:S04]  /*a2f0*/  LDL.LU.64 R14, [R1+0x218] ;  /* 0x00021800010e7983 */ /* 0x000f280000300a00 */
[----:B------:R-:W-:Y:S04]  /*a300*/  STL [R1+0x82c], R47 ;  /* 0x00082c2f01007387 */ /* 0x000fe80000100800 */
[----:B------:R-:W-:Y:S04]  /*a310*/  STL [R1+0x828], R46 ;  /* 0x0008282e01007387 */ /* 0x000fe80000100800 */
[----:B------:R-:W-:Y:S04]  /*a320*/  STL [R1+0x824], R45 ;  /* 0x0008242d01007387 */ /* 0x000fe80000100800 */
[----:B------:R-:W-:Y:S04]  /*a330*/  STL [R1+0x820], R44 ;  /* 0x0008202c01007387 */ /* 0x000fe80000100800 */
        /* <DEDUP_REMOVED lines=16> */
[----:B---3--:R-:W-:-:S06]  /*a440*/  WARPGROUP.ARRIVE ;  /* 0x00000000000079c5 */ /* 0x008fcc0000000000 */
[----:B------:R-:W-:Y:S03]  /*a450*/  HGMMA.64x16x16.F32 R80, gdesc[UR20], R80, gsb0 ;  /* 0x00200000145079f0 */ /* 0x000fe60008000850 */
[----:B------:R-:W-:Y:S02]  /*a460*/  WARPGROUP.DEPBAR.LE gsb0, 0x0 ;  /* 0x00008000000079c5 */ /* 0x000fe40000010000 */
[----:B--2---:R-:W-:-:S06]  /*a470*/  WARPGROUP.ARRIVE ;  /* 0x00000000000079c5 */ /* 0x004fcc0000000000 */
[----:B------:R-:W-:Y:S01]  /*a480*/  HGMMA.64x16x16.F32 R16, gdesc[UR16], R16, gsb0 ;  /* 0x00200000101079f0 */ /* 0x000fe20008000810 */
[----:B------:R-:W-:Y:S02]  /*a490*/  IMAD.MOV.U32 R40, RZ, RZ, R84 ;  /* 0x000000ffff287224 */ /* 0x000fe400078e0054 */
[----:B------:R-:W-:Y:S02]  /*a4a0*/  IMAD.MOV.U32 R41, RZ, RZ, R85 ;  /* 0x000000ffff297224 */ /* 0x000fe400078e0055 */
[----:B------:R-:W-:Y:S02]  /*a4b0*/  IMAD.MOV.U32 R42, RZ, RZ, R86 ;  /* 0x000000ffff2a7224 */ /* 0x000fe400078e0056 */
[----:B------:R-:W-:Y:S01]  /*a4c0*/  IMAD.MOV.U32 R43, RZ, RZ, R87 ;  /* 0x000000ffff2b7224 */ /* 0x000fe200078e0057 */
[----:B------:R-:W-:Y:S02]  /*a4d0*/  WARPGROUP.DEPBAR.LE gsb0, 0x0 ;  /* 0x00008000000079c5 */ /* 0x000fe40000010000 */
[----:B------:R-:W-:Y:S01]  /*a4e0*/  IMAD.MOV.U32 R84, RZ, RZ, R16 ;  /* 0x000000ffff547224 */ /* 0x000fe200078e0010 */
[----:B----4-:R-:W-:Y:S01]  /*a4f0*/  WARPGROUP.ARRIVE ;  /* 0x00000000000079c5 */ /* 0x010fe20000000000 */
[----:B------:R-:W-:-:S02]  /*a500*/  IMAD.MOV.U32 R85, RZ, RZ, R17 ;  /* 0x000000ffff557224 */ /* 0x000fc400078e0011 */
[----:B------:R-:W-:Y:S01]  /*a510*/  IMAD.MOV.U32 R86, RZ, RZ, R18 ;  /* 0x000000ffff567224 */ /* 0x000fe200078e0012 */
[----:B------:R-:W2:Y:S01]  /*a520*/  LDL.LU.64 R16, [R1+0x300] ;  /* 0x0003000001107983 */ /* 0x000ea20000300a00 */
[----:B------:R-:W-:Y:S01]  /*a530*/  IMAD.MOV.U32 R87, RZ, RZ, R19 ;  /* 0x000000ffff577224 */ /* 0x000fe200078e0013 */
[----:B------:R-:W-:Y:S01]  /*a540*/  HGMMA.64x16x16.F32 R8, gdesc[UR12], R8, gsb0 ;  /* 0x002000000c0879f0 */ /* 0x000fe20008000808 */
[----:B------:R-:W-:Y:S01]  /*a550*/  IMAD.MOV.U32 R48, RZ, RZ, R20 ;  /* 0x000000ffff307224 */ /* 0x000fe200078e0014 */
[----:B------:R-:W2:Y:S01]  /*a560*/  LDL.LU.64 R18, [R1+0x308] ;  /* 0x0003080001127983 */ /* 0x000ea20000300a00 */
[----:B------:R-:W-:Y:S02]  /*a570*/  IMAD.MOV.U32 R49, RZ, RZ, R21 ;  /* 0x000000ffff317224 */ /* 0x000fe400078e0015 */
[----:B------:R-:W-:Y:S01]  /*a580*/  IMAD.MOV.U32 R50, RZ, RZ, R22 ;  /* 0x000000ffff327224 */ /* 0x000fe200078e0016 */
[----:B------:R-:W2:Y:S01]  /*a590*/  LDL.LU.64 R20, [R1+0x310] ;  /* 0x0003100001147983 */ /* 0x000ea20000300a00 */
[----:B------:R-:W-:-:S03]  /*a5a0*/  IMAD.MOV.U32 R51, RZ, RZ, R23 ;  /* 0x000000ffff337224 */ /* 0x000fc600078e0017 */
[----:B------:R-:W2:Y:S01]  /*a5b0*/  LDL.LU.64 R22, [R1+0x318] ;  /* 0x0003180001167983 */ /* 0x000ea20000300a00 */
[----:B------:R-:W-:Y:S02]  /*a5c0*/  IMAD.MOV.U32 R52, RZ, RZ, R80 ;  /* 0x000000ffff347224 */ /* 0x000fe400078e0050 */
[----:B------:R-:W-:Y:S02]  /*a5d0*/  IMAD.MOV.U32 R53, RZ, RZ, R81 ;  /* 0x000000ffff357224 */ /* 0x000fe400078e0051 */
[----:B------:R-:W-:Y:S02]  /*a5e0*/  IMAD.MOV.U32 R54, RZ, RZ, R82 ;  /* 0x000000ffff367224 */ /* 0x000fe400078e0052 */
[----:B------:R-:W-:Y:S01]  /*a5f0*/  IMAD.MOV.U32 R55, RZ, RZ, R83 ;  /* 0x000000ffff377224 */ /* 0x000fe200078e0053 */
[----:B------:R-:W-:Y:S02]  /*a600*/  WARPGROUP.DEPBAR.LE gsb0, 0x0 ;  /* 0x00008000000079c5 */ /* 0x000fe40000010000 */
[----:B------:R-:W-:-:S02]  /*a610*/  IMAD.MOV.U32 R116, RZ, RZ, R8 ;  /* 0x000000ffff747224 */ /* 0x000fc400078e0008 */
[----:B------:R-:W-:Y:S02]  /*a620*/  IMAD.MOV.U32 R117, RZ, RZ, R9 ;  /* 0x000000ffff757224 */ /* 0x000fe400078e0009 */
[----:B------:R-:W-:Y:S01]  /*a630*/  IMAD.MOV.U32 R118, RZ, RZ, R10 ;  /* 0x000000ffff767224 */ /* 0x000fe200078e000a */
[----:B------:R-:W3:Y:S01]  /*a640*/  LDL.LU.64 R8, [R1+0x380] ;  /* 0x0003800001087983 */ /* 0x000ee20000300a00 */
[----:B------:R-:W-:Y:S02]  /*a650*/  IMAD.MOV.U32 R119, RZ, RZ, R11 ;  /* 0x000000ffff777224 */ /* 0x000fe400078e000b */
[----:B------:R-:W-:Y:S01]  /*a660*/  IMAD.MOV.U32 R80, RZ, RZ, R12 ;  /* 0x000000ffff507224 */ /* 0x000fe200078e000c */
[----:B------:R-:W3:Y:S01]  /*a670*/  LDL.LU.64 R10, [R1+0x388] ;  /* 0x00038800010a7983 */ /* 0x000ee20000300a00 */
[----:B------:R-:W-:Y:S02]  /*a680*/  IMAD.MOV.U32 R81, RZ, RZ, R13 ;  /* 0x000000ffff517224 */ /* 0x000fe400078e000d */
[----:B------:R-:W-:Y:S01]  /*a690*/  IMAD.MOV.U32 R82, RZ, RZ, R14 ;  /* 0x000000ffff527224 */ /* 0x000fe200078e000e */
[----:B------:R-:W3:Y:S01]  /*a6a0*/  LDL.LU.64 R12, [R1+0x390] ;  /* 0x00039000010c7983 */ /* 0x000ee20000300a00 */
[----:B------:R-:W-:-:S03]  /*a6b0*/  IMAD.MOV.U32 R83, RZ, RZ, R15 ;  /* 0x000000ffff537224 */ /* 0x000fc600078e000f */
[----:B------:R-:W3:Y:S04]  /*a6c0*/  LDL.LU.64 R14, [R1+0x398] ;  /* 0x00039800010e7983 */ /* 0x000ee80000300a00 */
[----:B------:R-:W4:Y:S04]  /*a6d0*/  LDL.LU.64 R136, [R1+0x400] ;  /* 0x0004000001887983 */ /* 0x000f280000300a00 */
[----:B------:R-:W4:Y:S04]  /*a6e0*/  LDL.LU.64 R138, [R1+0x408] ;  /* 0x00040800018a7983 */ /* 0x000f280000300a00 */
[----:B------:R-:W4:Y:S04]  /*a6f0*/  LDL.LU.64 R140, [R1+0x410] ;  /* 0x00041000018c7983 */ /* 0x000f280000300a00 */
[----:B------:R-:W4:Y:S01]  /*a700*/  LDL.LU.64 R142, [R1+0x418] ;  /* 0x00041800018e7983 */ /* 0x000f220000300a00 */
[----:B------:R-:W-:-:S03]  /*a710*/  WARPGROUP.ARRIVE ;  /* 0x00000000000079c5 */ /* 0x000fc60000000000 */
[----:B------:R-:W4:Y:S01]  /*a720*/  LDL.LU.64 R104, [R1+0x3e0] ;  /* 0x0003e00001687983 */ /* 0x000f220000300a00 */
[----:B------:R-:W-:-:S03]  /*a730*/  UMOV UR8, UR56 ;  /* 0x0000003800087c82 */ /* 0x000fc60008000000 */
[----:B------:R-:W4:Y:S01]  /*a740*/  LDL.LU.64 R106, [R1+0x3e8] ;  /* 0x0003e800016a7983 */ /* 0x000f220000300a00 */
[----:B------:R-:W-:Y:S02]  /*a750*/  UMOV UR9, UR57 ;  /* 0x0000003900097c82 */ /* 0x000fe40008000000 */
[----:B------:R-:W-:Y:S01]  /*a760*/  HGMMA.64x16x16.F32 R72, gdesc[UR8], R72, gsb0 ;  /* 0x00200000084879f0 */ /* 0x000fe20008000848 */
[----:B------:R-:W4:Y:S04]  /*a770*/  LDL.LU.64 R108, [R1+0x3f0] ;  /* 0x0003f000016c7983 */ /* 0x000f280000300a00 */
[----:B------:R-:W4:Y:S01]  /*a780*/  LDL.LU.64 R110, [R1+0x3f8] ;  /* 0x0003f800016e7983 */ /* 0x000f220000300a00 */
        /* <DEDUP_REMOVED lines=12> */
[----:B------:R-:W4:Y:S01]  /*a850*/  LDL.LU.64 R78, [R1+0x378] ;  /* 0x00037800014e7983 */ /* 0x000f220000300a00 */
[----:B------:R-:W-:Y:S01]  /*a860*/  MOV R7, UR47 ;  /* 0x0000002f00077c02 */ /* 0x000fe20008000f00 */
[----:B------:R-:W-:Y:S01]  /*a870*/  UMOV UR44, UR56 ;  /* 0x00000038002c7c82 */ /* 0x000fe20008000000 */
[----:B------:R-:W-:Y:S01]  /*a880*/  MOV R6, UR46 ;  /* 0x0000002e00067c02 */ /* 0x000fe20008000f00 */
[----:B------:R-:W-:Y:S01]  /*a890*/  UMOV UR45, UR57 ;  /* 0x00000039002d7c82 */ /* 0x000fe20008000000 */
[----:B------:R-:W-:Y:S01]  /*a8a0*/  UMOV UR46, UR52 ;  /* 0x00000034002e7c82 */ /* 0x000fe20008000000 */
[----:B------:R-:W-:Y:S01]  /*a8b0*/  UMOV UR47, UR53 ;  /* 0x00000035002f7c82 */ /* 0x000fe20008000000 */
[----:B------:R-:W-:Y:S01]  /*a8c0*/  UMOV UR4, UR56 ;  /* 0x0000003800047c82 */ /* 0x000fe20008000000 */
[----:B------:R-:W-:Y:S01]  /*a8d0*/  UMOV UR5, UR57 ;  /* 0x0000003900057c82 */ /* 0x000fe20008000000 */
[----:B--2---:R-:W-:-:S06]  /*a8e0*/  WARPGROUP.ARRIVE ;  /* 0x00000000000079c5 */ /* 0x004fcc0000000000 */
[----:B------:R-:W-:Y:S01]  /*a8f0*/  HGMMA.64x16x16.F32 R16, gdesc[UR44], R16, gsb0 ;  /* 0x002000002c1079f0 */ /* 0x000fe20008000810 */
[----:B------:R-:W-:Y:S01]  /*a900*/  UMOV UR44, UR56 ;  /* 0x00000038002c7c82 */ /* 0x000fe20008000000 */
[----:B------:R-:W-:Y:S01]  /*a910*/  UMOV UR45, UR57 ;  /* 0x00000039002d7c82 */ /* 0x000fe20008000000 */
[----:B------:R-:W-:Y:S01]  /*a920*/  UMOV UR46, UR50 ;  /* 0x00000032002e7c82 */ /* 0x000fe20008000000 */
[----:B------:R-:W-:Y:S01]  /*a930*/  UMOV UR47, UR51 ;  /* 0x00000033002f7c82 */ /* 0x000fe20008000000 */
[----:B------:R-:W-:Y:S02]  /*a940*/  WARPGROUP.DEPBAR.LE gsb0, 0x0 ;  /* 0x00008000000079c5 */ /* 0x000fe40000010000 */
[----:B---3--:R-:W-:-:S06]  /*a950*/  WARPGROUP.ARRIVE ;  /* 0x00000000000079c5 */ /* 0x008fcc0000000000 */
[----:B------:R-:W-:Y:S03]  /*a960*/  HGMMA.64x16x16.F32 R8, gdesc[UR44], R8, gsb0 ;  /* 0x002000002c0879f0 */ /* 0x000fe60008000808 */
[----:B------:R-:W-:Y:S02]  /*a970*/  WARPGROUP.DEPBAR.LE gsb0, 0x0 ;  /* 0x00008000000079c5 */ /* 0x000fe40000010000 */
[----:B----4-:R-:W-:-:S06]  /*a980*/  WARPGROUP.ARRIVE ;  /* 0x00000000000079c5 */ /* 0x010fcc0000000000 */
[----:B------:R-:W-:Y:S01]  /*a990*/  HGMMA.64x16x16.F32 R136, gdesc[UR4], R136, gsb0 ;  /* 0x00200000048879f0 */ /* 0x000fe20008000888 */
[----:B------:R-:W-:Y:S01]  /*a9a0*/  UIADD3 UR8, UR49, 0x400, URZ ;  /* 0x0000040031087890 */ /* 0x000fe2000fffe03f */
[----:B------:R-:W-:-:S06]  /*a9b0*/  UMOV UR5, 0x80000020 ;  /* 0x8000002000057882 */ /* 0x000fcc0000000000 */
        /* <DEDUP_REMOVED lines=11> */
[----:B------:R0:W-:Y:S04]  /*aa70*/  STL.64 [R1+0x400], R136 ;  /* 0x0004008801007387 */ /* 0x0001e80000100a00 */
[----:B------:R1:W-:Y:S04]  /*aa80*/  STL.64 [R1+0x408], R138 ;  /* 0x0004088a01007387 */ /* 0x0003e80000100a00 */
[----:B------:R2:W-:Y:S04]  /*aa90*/  STL.64 [R1+0x410], R140 ;  /* 0x0004108c01007387 */ /* 0x0005e80000100a00 */
[----:B------:R3:W-:Y:S04]  /*aaa0*/  STL.64 [R1+0x418], R142 ;  /* 0x0004188e01007387 */ /* 0x0007e80000100a00 */
[----:B------:R4:W-:Y:S04]  /*aab0*/  STL.64 [R1+0x3e0], R104 ;  /* 0x0003e06801007387 */ /* 0x0009e80000100a00 */
[----:B------:R4:W-:Y:S04]  /*aac0*/  STL.64 [R1+0x3e8], R106 ;  /* 0x0003e86a01007387 */ /* 0x0009e80000100a00 */
[----:B------:R4:W-:Y:S04]  /*aad0*/  STL.64 [R1+0x3f0], R108 ;  /* 0x0003f06c01007387 */ /* 0x0009e80000100a00 */
[----:B------:R4:W-:Y:S04]  /*aae0*/  STL.64 [R1+0x3f8], R110 ;  /* 0x0003f86e01007387 */ /* 0x0009e80000100a00 */
[----:B------:R-:W4:Y:S04]  /*aaf0*/  LDL.LU.64 R208, [R1+0x2e0] ;  /* 0x0002e00001d07983 */ /* 0x000f280000300a00 */
[----:B------:R-:W4:Y:S04]  /*ab00*/  LDL.LU.64 R210, [R1+0x2e8] ;  /* 0x0002e80001d27983 */ /* 0x000f280000300a00 */
[----:B------:R-:W4:Y:S01]  /*ab10*/  LDL.LU.64 R212, [R1+0x2f0] ;  /* 0x0002f00001d47983 */ /* 0x000f220000300a00 */
[----:B------:R-:W-:-:S03]  /*ab20*/  WARPGROUP.DEPBAR.LE gsb0, 0x0 ;  /* 0x00008000000079c5 */ /* 0x000fc60000010000 */
[----:B------:R4:W-:Y:S04]  /*ab30*/  STL.64 [R1+0x360], R72 ;  /* 0x0003604801007387 */ /* 0x0009e80000100a00 */
[----:B------:R4:W-:Y:S04]  /*ab40*/  STL.64 [R1+0x368], R74 ;  /* 0x0003684a01007387 */ /* 0x0009e80000100a00 */
[----:B------:R4:W-:Y:S04]  /*ab50*/  STL.64 [R1+0x370], R76 ;  /* 0x0003704c01007387 */ /* 0x0009e80000100a00 */
[----:B------:R4:W-:Y:S04]  /*ab60*/  STL.64 [R1+0x378], R78 ;  /* 0x0003784e01007387 */ /* 0x0009e80000100a00 */
[----:B------:R-:W4:Y:S04]  /*ab70*/  LDL.LU.64 R214, [R1+0x2f8] ;  /* 0x0002f80001d67983 */ /* 0x000f280000300a00 */
        /* <DEDUP_REMOVED lines=8> */
[----:B0-----:R-:W4:Y:S04]  /*ac00*/  LDL.LU.64 R136, [R1+0x160] ;  /* 0x0001600001887983 */ /* 0x001f280000300a00 */
[----:B-1----:R-:W4:Y:S04]  /*ac10*/  LDL.LU.64 R138, [R1+0x168] ;  /* 0x00016800018a7983 */ /* 0x002f280000300a00 */
[----:B--2---:R-:W2:Y:S04]  /*ac20*/  LDL.LU.64 R140, [R1+0x170] ;  /* 0x00017000018c7983 */ /* 0x004ea80000300a00 */
[----:B---3--:R-:W2:Y:S04]  /*ac30*/  LDL.LU.64 R142, [R1+0x178] ;  /* 0x00017800018e7983 */ /* 0x008ea80000300a00 */
[----:B----4-:R-:W3:Y:S04]  /*ac40*/  LDL.LU.64 R104, [R1+0xe0] ;  /* 0x0000e00001687983 */ /* 0x010ee80000300a00 */
[----:B------:R-:W3:Y:S04]  /*ac50*/  LDL.LU.64 R106, [R1+0xe8] ;  /* 0x0000e800016a7983 */ /* 0x000ee80000300a00 */
[----:B------:R-:W3:Y:S04]  /*ac60*/  LDL.LU.64 R108, [R1+0xf0] ;  /* 0x0000f000016c7983 */ /* 0x000ee80000300a00 */
[----:B------:R-:W3:Y:S04]  /*ac70*/  LDL.LU.64 R110, [R1+0xf8] ;  /* 0x0000f800016e7983 */ /* 0x000ee80000300a00 */
[----:B------:R-:W4:Y:S04]  /*ac80*/  LDL.LU.64 R72, [R1+0x60] ;  /* 0x0000600001487983 */ /* 0x000f280000300a00 */
        /* <DEDUP_REMOVED lines=13> */
[----:B------:R-:W-:-:S06]  /*ad60*/  WARPGROUP.ARRIVE ;  /* 0x00000000000079c5 */ /* 0x000fcc0000000000 */
[----:B------:R-:W-:Y:S03]  /*ad70*/  HGMMA.64x16x16.F32 R208, gdesc[UR44], R208, gsb0 ;  /* 0x002000002cd079f0 */ /* 0x000fe600080008d0 */
[----:B------:R-:W-:Y:S02]  /*ad80*/  WARPGROUP.DEPBAR.LE gsb0, 0x0 ;  /* 0x00008000000079c5 */ /* 0x000fe40000010000 */
[----:B------:R-:W-:-:S06]  /*ad90*/  WARPGROUP.ARRIVE ;  /* 0x00000000000079c5 */ /* 0x000fcc0000000000 */
[----:B------:R-:W-:Y:S03]  /*ada0*/  HGMMA.64x16x16.F32 R200, gdesc[UR8], R200, gsb0 ;  /* 0x0020000008c879f0 */ /* 0x000fe600080008c8 */
[----:B------:R-:W-:Y:S02]  /*adb0*/  WARPGROUP.DEPBAR.LE gsb0, 0x0 ;  /* 0x00008000000079c5 */ /* 0x000fe40000010000 */
[----:B------:R-:W-:-:S06]  /*adc0*/  WARPGROUP.ARRIVE ;  /* 0x00000000000079c5 */ /* 0x000fcc0000000000 */
[----:B------:R-:W-:Y:S03]  /*add0*/  HGMMA.64x16x16.F32 R172, gdesc[UR12], R172, gsb0 ;  /* 0x002000000cac79f0 */ /* 0x000fe600080008ac */
[----:B------:R-:W-:Y:S02]  /*ade0*/  WARPGROUP.DEPBAR.LE gsb0, 0x0 ;  /* 0x00008000000079c5 */ /* 0x000fe40000010000 */
[----:B--2---:R-:W-:-:S06]  /*adf0*/  WARPGROUP.ARRIVE ;  /* 0x00000000000079c5 */ /* 0x004fcc0000000000 */
[----:B------:R-:W-:Y:S01]  /*ae00*/  HGMMA.64x16x16.F32 R136, gdesc[UR16], R136, gsb0 ;  /* 0x00200000108879f0 */ /* 0x000fe20008000888 */
[----:B------:R-:W-:Y:S01]  /*ae10*/  UMOV UR20, UR4 ;  /* 0x0000000400147c82 */ /* 0x000fe20008000000 */
[----:B------:R-:W-:Y:S01]  /*ae20*/  UMOV UR21, UR5 ;  /* 0x0000000500157c82 */ /* 0x000fe20008000000 */
[----:B------:R-:W-:Y:S02]  /*ae30*/  WARPGROUP.DEPBAR.LE gsb0, 0x0 ;  /* 0x00008000000079c5 */ /* 0x000fe40000010000 */
[----:B---3--:R-:W-:-:S06]  /*ae40*/  WARPGROUP.ARRIVE ;  /* 0x00000000000079c5 */ /* 0x008fcc0000000000 */
[----:B------:R-:W-:Y:S01]  /*ae50*/  HGMMA.64x16x16.F32 R104, gdesc[UR20], R104, gsb0 ;  /* 0x00200000146879f0 */ /* 0x000fe20008000868 */
[----:B------:R-:W-:Y:S01]  /*ae60*/  UMOV UR24, UR4 ;  /* 0x0000000400187c82 */ /* 0x000fe20008000000 */
[----:B------:R-:W-:Y:S01]  /*ae70*/  UMOV UR25, UR5 ;  /* 0x0000000500197c82 */ /* 0x000fe20008000000 */
[----:B------:R-:W-:Y:S02]  /*ae80*/  WARPGROUP.DEPBAR.LE gsb0, 0x0 ;  /* 0x00008000000079c5 */ /* 0x000fe40000010000 */
[----:B----4-:R-:W-:-:S06]  /*ae90*/  WARPGROUP.ARRIVE ;  /* 0x00000000000079c5 */ /* 0x010fcc0000000000 */
        /* <DEDUP_REMOVED lines=21> */
[----:B------:R-:W-:Y:S02]  /*aff0*/  R2UR UR47, R7 ;  /* 0x00000000072f72ca */ /* 0x000fe400000e0000 */
[----:B------:R-:W-:Y:S01]  /*b000*/  R2UR UR46, R6 ;  /* 0x00000000062e72ca */ /* 0x000fe200000e0000 */
[----:B------:R-:W-:Y:S01]  /*b010*/  UMOV UR44, UR4 ;  /* 0x00000004002c7c82 */ /* 0x000fe20008000000 */
[----:B------:R-:W-:Y:S01]  /*b020*/  UMOV UR45, UR5 ;  /* 0x00000005002d7c82 */ /* 0x000fe20008000000 */
[----:B------:R-:W-:Y:S02]  /*b030*/  WARPGROUP.DEPBAR.LE gsb0, 0x0 ;  /* 0x00008000000079c5 */ /* 0x000fe40000010000 */
[----:B------:R-:W-:-:S08]  /*b040*/  WARPGROUP.ARRIVE ;  /* 0x00000000000079c5 */ /* 0x000fd00000000000 */
        /* <DEDUP_REMOVED lines=40> */
[----:B------:R-:W-:Y:S04]  /*b2d0*/  STL.64 [R1+0xe0], R104 ;  /* 0x0000e06801007387 */ /* 0x000fe80000100a00 */
[----:B------:R-:W-:Y:S01]  /*b2e0*/  STL.64 [R1+0xe8], R106 ;  /* 0x0000e86a01007387 */ /* 0x000fe20000100a00 */
[----:B------:R-:W-:-:S03]  /*b2f0*/  IMAD.MOV.U32 R47, RZ, RZ, R8 ;  /* 0x000000ffff2f7224 */ /* 0x000fc600078e0008 */
[----:B------:R-:W-:Y:S01]  /*b300*/  STL.64 [R1+0xf0], R108 ;  /* 0x0000f06c01007387 */ /* 0x000fe20000100a00 */
[----:B------:R-:W-:-:S03]  /*b310*/  IMAD.MOV.U32 R46, RZ, RZ, R9 ;  /* 0x000000ffff2e7224 */ /* 0x000fc600078e0009 */
[----:B------:R-:W-:Y:S04]  /*b320*/  STL.64 [R1+0xf8], R110 ;  /* 0x0000f86e01007387 */ /* 0x000fe80000100a00 */
[----:B------:R-:W4:Y:S04]  /*b330*/  LDL.LU.64 R4, [R1+0x40] ;  /* 0x0000400001047983 */ /* 0x000f280000300a00 */
[----:B------:R-:W4:Y:S04]  /*b340*/  LDL.LU.64 R6, [R1+0x48] ;  /* 0x0000480001067983 */ /* 0x000f280000300a00 */
[----:B------:R-:W4:Y:S01]  /*b350*/  LDL.LU.64 R8, [R1+0x50] ;  /* 0x0000500001087983 */ /* 0x000f220000300a00 */
[----:B------:R-:W-:-:S03]  /*b360*/  IMAD.MOV.U32 R45, RZ, RZ, R10 ;  /* 0x000000ffff2d7224 */ /* 0x000fc600078e000a */
[----:B------:R-:W-:Y:S01]  /*b370*/  STL.64 [R1+0x60], R72 ;  /* 0x0000604801007387 */ /* 0x000fe20000100a00 */
[----:B------:R-:W-:-:S03]  /*b380*/  IMAD.MOV.U32 R44, RZ, RZ, R11 ;  /* 0x000000ffff2c7224 */ /* 0x000fc600078e000b */
[----:B------:R-:W-:Y:S04]  /*b390*/  STL.64 [R1+0x68], R74 ;  /* 0x0000684a01007387 */ /* 0x000fe80000100a00 */
[----:B------:R-:W-:Y:S04]  /*b3a0*/  STL.64 [R1+0x70], R76 ;  /* 0x0000704c01007387 */ /* 0x000fe80000100a00 */
[----:B------:R-:W-:Y:S04]  /*b3b0*/  STL.64 [R1+0x78], R78 ;  /* 0x0000784e01007387 */ /* 0x000fe80000100a00 */
[----:B------:R-:W4:Y:S01]  /*b3c0*/  LDL.LU.64 R10, [R1+0x58] ;  /* 0x00005800010a7983 */ /* 0x000f220000300a00 */
[----:B------:R-:W-:-:S02]  /*b3d0*/  WARPGROUP.DEPBAR.LE gsb0, 0x0 ;  /* 0x00008000000079c5 */ /* 0x000fc40000010000 */
[----:B------:R-:W-:Y:S01]  /*b3e0*/  WARPGROUP.ARRIVE ;  /* 0x00000000000079c5 */ /* 0x000fe20000000000 */
[----:B------:R-:W-:Y:S01]  /*b3f0*/  UMOV UR44, UR56 ;  /* 0x00000038002c7c82 */ /* 0x000fe20008000000 */
[----:B------:R-:W-:Y:S01]  /*b400*/  UMOV UR45, UR57 ;  /* 0x00000039002d7c82 */ /* 0x000fe20008000000 */
[----:B0-----:R-:W4:Y:S03]  /*b410*/  LDL.LU.64 R172, [R1+0xc0] ;  /* 0x0000c00001ac7983 */ /* 0x001f260000300a00 */
[----:B------:R-:W-:Y:S01]  /*b420*/  HGMMA.64x16x16.F32 R88, gdesc[UR44], R88, gsb0 ;  /* 0x002000002c5879f0 */ /* 0x000fe20008000858 */
[----:B-1----:R-:W4:Y:S04]  /*b430*/  LDL.LU.64 R174, [R1+0xc8] ;  /* 0x0000c80001ae7983 */ /* 0x002f280000300a00 */
[----:B--2---:R-:W2:Y:S04]  /*b440*/  LDL.LU.64 R176, [R1+0xd0] ;  /* 0x0000d00001b07983 */ /* 0x004ea80000300a00 */
[----:B---3--:R-:W2:Y:S01]  /*b450*/  LDL.LU.64 R178, [R1+0xd8] ;  /* 0x0000d80001b27983 */ /* 0x008ea20000300a00 */
[----:B------:R-:W-:Y:S01]  /*b460*/  UMOV UR40, UR56 ;  /* 0x0000003800287c82 */ /* 0x000fe20008000000 */
[----:B------:R-:W-:-:S02]  /*b470*/  UMOV UR41, UR57 ;  /* 0x0000003900297c82 */ /* 0x000fc40008000000 */
[----:B----4-:R-:W3:Y:S04]  /*b480*/  LDL.LU.64 R136, [R1+0x140] ;  /* 0x0001400001887983 */ /* 0x010ee80000300a00 */
[----:B------:R-:W3:Y:S04]  /*b490*/  LDL.LU.64 R138, [R1+0x148] ;  /* 0x00014800018a7983 */ /* 0x000ee80000300a00 */
[----:B------:R-:W3:Y:S04]  /*b4a0*/  LDL.LU.64 R140, [R1+0x150] ;  /* 0x00015000018c7983 */ /* 0x000ee80000300a00 */
[----:B------:R-:W3:Y:S01]  /*b4b0*/  LDL.LU.64 R142, [R1+0x158] ;  /* 0x00015800018e7983 */ /* 0x000ee20000300a00 */
[----:B------:R-:W-:-:S02]  /*b4c0*/  WARPGROUP.DEPBAR.LE gsb0, 0x0 ;  /* 0x00008000000079c5 */ /* 0x000fc40000010000 */
[----:B------:R-:W-:-:S06]  /*b4d0*/  WARPGROUP.ARRIVE ;  /* 0x00000000000079c5 */ /* 0x000fcc0000000000 */
[----:B------:R-:W-:Y:S01]  /*b4e0*/  HGMMA.64x16x16.F32 R120, gdesc[UR40], R120, gsb0 ;  /* 0x00200000287879f0 */ /* 0x000fe20008000878 */
[----:B------:R-:W-:Y:S01]  /*b4f0*/  UMOV UR36, UR56 ;  /* 0x0000003800247c82 */ /* 0x000fe20008000000 */
[----:B------:R-:W-:Y:S01]  /*b500*/  UMOV UR37, UR57 ;  /* 0x0000003900257c82 */ /* 0x000fe20008000000 */
        /* <DEDUP_REMOVED lines=40> */
[----:B------:R-:W-:Y:S04]  /*b790*/  STL [R1+0x654], R102 ;  /* 0x0006546601007387 */ /* 0x000fe80000100800 */
[----:B------:R1:W-:Y:S04]  /*b7a0*/  STL [R1+0x650], R103 ;  /* 0x0006506701007387 */ /* 0x0003e80000100800 */
[----:B------:R-:W-:Y:S04]  /*b7b0*/  STL.64 [R1+0x688], R70 ;  /* 0x0006884601007387 */ /* 0x000fe80000100a00 */
[----:B------:R-:W-:Y:S04]  /*b7c0*/  STL.64 [R1+0x680], R68 ;  /* 0x0006804401007387 */ /* 0x000fe80000100a00 */
[----:B------:R-:W-:Y:S04]  /*b7d0*/  STL.64 [R1+0x678], R66 ;  /* 0x0006784201007387 */ /* 0x000fe80000100a00 */
[----:B------:R4:W-:Y:S04]  /*b7e0*/  STL.64 [R1+0x670], R64 ;  /* 0x0006704001007387 */ /* 0x0009e80000100a00 */
[----:B0-----:R-:W3:Y:S04]  /*b7f0*/  LDL.LU.64 R100, [R1+0x1c0] ;  /* 0x0001c00001647983 */ /* 0x001ee80000300a00 */
[----:B-1----:R-:W3:Y:S04]  /*b800*/  LDL.LU.64 R102, [R1+0x1c8] ;  /* 0x0001c80001667983 */ /* 0x002ee80000300a00 */
[----:B------:R-:W3:Y:S04]  /*b810*/  LDL.LU.64 R104, [R1+0x1d0] ;  /* 0x0001d00001687983 */ /* 0x000ee80000300a00 */
[----:B------:R-:W3:Y:S01]  /*b820*/  LDL.LU.64 R106, [R1+0x1d8] ;  /* 0x0001d800016a7983 */ /* 0x000ee20000300a00 */
[----:B------:R-:W-:-:S02]  /*b830*/  WARPGROUP.DEPBAR.LE gsb0, 0x0 ;  /* 0x00008000000079c5 */ /* 0x000fc40000010000 */
[----:B------:R-:W-:Y:S01]  /*b840*/  WARPGROUP.ARRIVE ;  /* 0x00000000000079c5 */ /* 0x000fe20000000000 */
[----:B------:R-:W-:Y:S01]  /*b850*/  UMOV UR32, UR56 ;  /* 0x0000003800207c82 */ /* 0x000fe20008000000 */
[----:B------:R-:W-:Y:S01]  /*b860*/  UMOV UR33, UR57 ;  /* 0x0000003900217c82 */ /* 0x000fe20008000000 */
[----:B------:R-:W3:Y:S03]  /*b870*/  LDL.LU.64 R72, [R1+0x240] ;  /* 0x0002400001487983 */ /* 0x000ee60000300a00 */
[----:B------:R-:W-:Y:S01]  /*b880*/  HGMMA.64x16x16.F32 R184, gdesc[UR32], R184, gsb0 ;  /* 0x0020000020b879f0 */ /* 0x000fe200080008b8 */
[----:B------:R-:W3:Y:S04]  /*b890*/  LDL.LU.64 R74, [R1+0x248] ;  /* 0x00024800014a7983 */ /* 0x000ee80000300a00 */
[----:B------:R-:W3:Y:S04]  /*b8a0*/  LDL.LU.64 R76, [R1+0x250] ;  /* 0x00025000014c7983 */ /* 0x000ee80000300a00 */
[----:B------:R-:W3:Y:S01]  /*b8b0*/  LDL.LU.64 R78, [R1+0x258] ;  /* 0x00025800014e7983 */ /* 0x000ee20000300a00 */
[----:B------:R-:W-:Y:S01]  /*b8c0*/  UMOV UR28, UR56 ;  /* 0x00000038001c7c82 */ /* 0x000fe20008000000 */
[----:B------:R-:W-:-:S02]  /*b8d0*/  UMOV UR29, UR57 ;  /* 0x00000039001d7c82 */ /* 0x000fc40008000000 */
[----:B----4-:R-:W4:Y:S04]  /*b8e0*/  LDL.LU.64 R64, [R1+0x2c0] ;  /* 0x0002c00001407983 */ /* 0x010f280000300a00 */
[----:B------:R-:W4:Y:S04]  /*b8f0*/  LDL.LU.64 R66, [R1+0x2c8] ;  /* 0x0002c80001427983 */ /* 0x000f280000300a00 */
[----:B------:R-:W4:Y:S04]  /*b900*/  LDL.LU.64 R68, [R1+0x2d0] ;  /* 0x0002d00001447983 */ /* 0x000f280000300a00 */
[----:B------:R-:W4:Y:S01]  /*b910*/  LDL.LU.64 R70, [R1+0x2d8] ;  /* 0x0002d80001467983 */ /* 0x000f220000300a00 */
        /* <DEDUP_REMOVED lines=35> */
[----:B------:R-:W-:Y:S01]  /*bb50*/  IMAD.MOV.U32 R193, RZ, RZ, R72 ;  /* 0x000000ffffc17224 */ /* 0x000fe200078e0048 */
[----:B----4-:R-:W-:Y:S01]  /*bb60*/  WARPGROUP.ARRIVE ;  /* 0x00000000000079c5 */ /* 0x010fe20000000000 */
[----:B------:R-:W-:Y:S02]  /*bb70*/  IMAD.MOV.U32 R194, RZ, RZ, R73 ;  /* 0x000000ffffc27224 */ /* 0x000fe400078e0049 */
[----:B------:R-:W-:Y:S01]  /*bb80*/  IMAD.MOV.U32 R195, RZ, RZ, R74 ;  /* 0x000000ffffc37224 */ /* 0x000fe200078e004a */
[----:B------:R-:W2:Y:S01]  /*bb90*/  LDL.LU.64 R72, [R1+0x340] ;  /* 0x0003400001487983 */ /* 0x000ea20000300a00 */
[----:B------:R-:W-:Y:S01]  /*bba0*/  IMAD.MOV.U32 R196, RZ, RZ, R75 ;  /* 0x000000ffffc47224 */ /* 0x000fe200078e004b */
[----:B------:R-:W-:Y:S01]  /*bbb0*/  HGMMA.64x16x16.F32 R64, gdesc[UR8], R64, gsb0 ;  /* 0x00200000084079f0 */ /* 0x000fe20008000840 */
[----:B------:R-:W-:Y:S01]  /*bbc0*/  IMAD.MOV.U32 R197, RZ, RZ, R76 ;  /* 0x000000ffffc57224 */ /* 0x000fe200078e004c */
[----:B------:R-:W2:Y:S01]  /*bbd0*/  LDL.LU.64 R74, [R1+0x348] ;  /* 0x00034800014a7983 */ /* 0x000ea20000300a00 */
[----:B------:R-:W-:-:S02]  /*bbe0*/  IMAD.MOV.U32 R198, RZ, RZ, R77 ;  /* 0x000000ffffc67224 */ /* 0x000fc400078e004d */
[----:B------:R-:W-:Y:S01]  /*bbf0*/  IMAD.MOV.U32 R199, RZ, RZ, R78 ;  /* 0x000000ffffc77224 */ /* 0x000fe200078e004e */
[----:B------:R-:W2:Y:S01]  /*bc00*/  LDL.LU.64 R76, [R1+0x350] ;  /* 0x00035000014c7983 */ /* 0x000ea20000300a00 */
[----:B------:R-:W-:-:S03]  /*bc10*/  IMAD.MOV.U32 R224, RZ, RZ, R79 ;  /* 0x000000ffffe07224 */ /* 0x000fc600078e004f */
[----:B------:R-:W2:Y:S04]  /*bc20*/  LDL.LU.64 R78, [R1+0x358] ;  /* 0x00035800014e7983 */ /* 0x000ea80000300a00 */
[----:B------:R-:W3:Y:S04]  /*bc30*/  LDL.LU R208, [R1+0x320] ;  /* 0x0003200001d07983 */ /* 0x000ee80000300800 */
[----:B------:R-:W3:Y:S04]  /*bc40*/  LDL.LU R209, [R1+0x324] ;  /* 0x0003240001d17983 */ /* 0x000ee80000300800 */
[----:B------:R-:W3:Y:S04]  /*bc50*/  LDL.LU R210, [R1+0x328] ;  /* 0x0003280001d27983 */ /* 0x000ee80000300800 */
[----:B------:R-:W3:Y:S04]  /*bc60*/  LDL.LU R211, [R1+0x32c] ;  /* 0x00032c0001d37983 */ /* 0x000ee80000300800 */
[----:B------:R-:W3:Y:S04]  /*bc70*/  LDL.LU R212, [R1+0x330] ;  /* 0x0003300001d47983 */ /* 0x000ee80000300800 */
[----:B------:R-:W3:Y:S04]  /*bc80*/  LDL.LU R213, [R1+0x334] ;  /* 0x0003340001d57983 */ /* 0x000ee80000300800 */
[----:B------:R-:W3:Y:S04]  /*bc90*/  LDL.LU R214, [R1+0x338] ;  /* 0x0003380001d67983 */ /* 0x000ee80000300800 */
[----:B------:R-:W3:Y:S01]  /*bca0*/  LDL.LU R215, [R1+0x33c] ;  /* 0x00033c0001d77983 */ /* 0x000ee20000300800 */
[----:B------:R-:W-:-:S02]  /*bcb0*/  WARPGROUP.DEPBAR.LE gsb0, 0x0 ;  /* 0x00008000000079c5 */ /* 0x000fc40000010000 */
[----:B------:R-:W-:Y:S02]  /*bcc0*/  IMAD.MOV.U32 R161, RZ, RZ, R64 ;  /* 0x000000ffffa17224 */ /* 0x000fe400078e0040 */
[----:B------:R-:W-:Y:S02]  /*bcd0*/  IMAD.MOV.U32 R162, RZ, RZ, R65 ;  /* 0x000000ffffa27224 */ /* 0x000fe400078e0041 */
[----:B------:R-:W-:Y:S01]  /*bce0*/  IMAD.MOV.U32 R163, RZ, RZ, R66 ;  /* 0x000000ffffa37224 */ /* 0x000fe200078e0042 */
[----:B------:R-:W4:Y:S01]  /*bcf0*/  LDL.LU.64 R64, [R1+0x3c0] ;  /* 0x0003c00001407983 */ /* 0x000f220000300a00 */
[----:B------:R-:W-:Y:S02]  /*bd00*/  IMAD.MOV.U32 R164, RZ, RZ, R67 ;  /* 0x000000ffffa47224 */ /* 0x000fe400078e0043 */
[----:B------:R-:W-:Y:S01]  /*bd10*/  IMAD.MOV.U32 R165, RZ, RZ, R68 ;  /* 0x000000ffffa57224 */ /* 0x000fe200078e0044 */
[----:B------:R-:W4:Y:S01]  /*bd20*/  LDL.LU.64 R66, [R1+0x3c8] ;  /* 0x0003c80001427983 */ /* 0x000f220000300a00 */
[----:B------:R-:W-:-:S02]  /*bd30*/  IMAD.MOV.U32 R166, RZ, RZ, R69 ;  /* 0x000000ffffa67224 */ /* 0x000fc400078e0045 */
[----:B------:R-:W-:Y:S01]  /*bd40*/  IMAD.MOV.U32 R167, RZ, RZ, R70 ;  /* 0x000000ffffa77224 */ /* 0x000fe200078e0046 */
[----:B------:R-:W4:Y:S01]  /*bd50*/  LDL.LU.64 R68, [R1+0x3d0] ;  /* 0x0003d00001447983 */ /* 0x000f220000300a00 */
[----:B------:R-:W-:-:S03]  /*bd60*/  IMAD.MOV.U32 R192, RZ, RZ, R71 ;  /* 0x000000ffffc07224 */ /* 0x000fc600078e0047 */
[----:B------:R-:W4:Y:S01]  /*bd70*/  LDL.LU.64 R70, [R1+0x3d8] ;  /* 0x0003d80001467983 */ /* 0x000f220000300a00 */
[----:B------:R-:W-:Y:S02]  /*bd80*/  IMAD.MOV.U32 R169, RZ, RZ, R13 ;  /* 0x000000ffffa97224 */ /* 0x000fe400078e000d */
[----:B------:R-:W-:Y:S02]  /*bd90*/  IMAD.MOV.U32 R170, RZ, RZ, R14 ;  /* 0x000000ffffaa7224 */ /* 0x000fe400078e000e */
[----:B------:R-:W-:Y:S02]  /*bda0*/  IMAD.MOV.U32 R13, RZ, RZ, R9 ;  /* 0x000000ffff0d7224 */ /* 0x000fe400078e0009 */
[----:B------:R-:W-:Y:S02]  /*bdb0*/  IMAD.MOV.U32 R14, RZ, RZ, R8 ;  /* 0x000000ffff0e7224 */ /* 0x000fe400078e0008 */
[----:B------:R-:W-:Y:S02]  /*bdc0*/  IMAD.MOV.U32 R9, RZ, RZ, R136 ;  /* 0x000000ffff097224 */ /* 0x000fe400078e0088 */
[----:B------:R-:W-:Y:S01]  /*bdd0*/  IMAD.MOV.U32 R183, RZ, RZ, R19 ;  /* 0x000000ffffb77224 */ /* 0x000fe200078e0013 */
[----:B------:R-:W3:Y:S01]  /*bde0*/  LDL.LU R136, [R1+0x420] ;  /* 0x0004200001887983 */ /* 0x000ee20000300800 */
[----:B------:R-:W-:-:S02]  /*bdf0*/  IMAD.MOV.U32 R8, RZ, RZ, R137 ;  /* 0x000000ffff087224 */ /* 0x000fc400078e0089 */
[----:B------:R-:W-:Y:S01]  /*be00*/  IMAD.MOV.U32 R182, RZ, RZ, R18 ;  /* 0x000000ffffb67224 */ /* 0x000fe200078e0012 */
[----:B------:R-:W3:Y:S01]  /*be10*/  LDL.LU R137, [R1+0x424] ;  /* 0x0004240001897983 */ /* 0x000ee20000300800 */
[----:B------:R-:W-:Y:S02]  /*be20*/  IMAD.MOV.U32 R19, RZ, RZ, R138 ;  /* 0x000000ffff137224 */ /* 0x000fe400078e008a */
[----:B------:R-:W-:Y:S01]  /*be30*/  IMAD.MOV.U32 R181, RZ, RZ, R17 ;  /* 0x000000ffffb57224 */ /* 0x000fe200078e0011 */
[----:B------:R-:W3:Y:S01]  /*be40*/  LDL.LU R138, [R1+0x428] ;  /* 0x00042800018a7983 */ /* 0x000ee20000300800 */
[----:B------:R-:W-:Y:S02]  /*be50*/  IMAD.MOV.U32 R18, RZ, RZ, R139 ;  /* 0x000000ffff127224 */ /* 0x000fe400078e008b */
[----:B------:R-:W-:Y:S01]  /*be60*/  IMAD.MOV.U32 R180, RZ, RZ, R16 ;  /* 0x000000ffffb47224 */ /* 0x000fe200078e0010 */
[----:B------:R-:W3:Y:S01]  /*be70*/  LDL.LU R139, [R1+0x42c] ;  /* 0x00042c00018b7983 */ /* 0x000ee20000300800 */
[----:B------:R-:W-:-:S02]  /*be80*/  IMAD.MOV.U32 R168, RZ, RZ, R12 ;  /* 0x000000ffffa87224 */ /* 0x000fc400078e000c */
[----:B------:R-:W-:Y:S02]  /*be90*/  IMAD.MOV.U32 R17, RZ, RZ, R140 ;  /* 0x000000ffff117224 */ /* 0x000fe400078e008c */
[----:B------:R-:W-:Y:S01]  /*bea0*/  IMAD.MOV.U32 R145, RZ, RZ, R21 ;  /* 0x000000ffff917224 */ /* 0x000fe200078e0015 */
[----:B------:R-:W3:Y:S01]  /*beb0*/  LDL.LU R140, [R1+0x430] ;  /* 0x00043000018c7983 */ /* 0x000ee20000300800 */
[----:B------:R-:W-:Y:S02]  /*bec0*/  IMAD.MOV.U32 R12, RZ, RZ, R10 ;  /* 0x000000ffff0c7224 */ /* 0x000fe400078e000a */
[----:B------:R-:W-:Y:S02]  /*bed0*/  IMAD.MOV.U32 R16, RZ, RZ, R141 ;  /* 0x000000ffff107224 */ /* 0x000fe400078e008d */
[----:B------:R-:W-:Y:S01]  /*bee0*/  IMAD.MOV.U32 R21, RZ, RZ, R5 ;  /* 0x000000ffff157224 */ /* 0x000fe200078e0005 */
[----:B------:R-:W3:Y:S01]  /*bef0*/  LDL.LU R141, [R1+0x434] ;  /* 0x00043400018d7983 */ /* 0x000ee20000300800 */
[----:B------:R-:W-:-:S02]  /*bf00*/  IMAD.MOV.U32 R10, RZ, RZ, R142 ;  /* 0x000000ffff0a7224 */ /* 0x000fc400078e008e */
[----:B------:R-:W-:Y:S01]  /*bf10*/  IMAD.MOV.U32 R5, RZ, RZ, R143 ;  /* 0x000000ffff057224 */ /* 0x000fe200078e008f */
[----:B------:R-:W3:Y:S04]  /*bf20*/  LDL.LU R142, [R1+0x438] ;  /* 0x00043800018e7983 */ /* 0x000ee80000300800 */
[----:B------:R-:W3:Y:S01]  /*bf30*/  LDL.LU R143, [R1+0x43c] ;  /* 0x00043c00018f7983 */ /* 0x000ee20000300800 */
[----:B------:R-:W-:Y:S02]  /*bf40*/  IMAD.MOV.U32 R229, RZ, RZ, R104 ;  /* 0x000000ffffe57224 */ /* 0x000fe400078e0068 */
[----:B------:R-:W-:Y:S01]  /*bf50*/  IMAD.MOV.U32 R230, RZ, RZ, R105 ;  /* 0x000000ffffe67224 */ /* 0x000fe200078e0069 */
[----:B------:R-:W3:Y:S01]  /*bf60*/  LDL.LU R104, [R1+0x3a0] ;  /* 0x0003a00001687983 */ /* 0x000ee20000300800 */
[----:B------:R-:W-:-:S02]  /*bf70*/  IMAD.MOV.U32 R231, RZ, RZ, R106 ;  /* 0x000000ffffe77224 */ /* 0x000fc400078e006a */
[----:B------:R-:W-:Y:S01]  /*bf80*/  IMAD.MOV.U32 R0, RZ, RZ, R107 ;  /* 0x000000ffff007224 */ /* 0x000fe200078e006b */
[----:B------:R-:W3:Y:S04]  /*bf90*/  LDL.LU R105, [R1+0x3a4] ;  /* 0x0003a40001697983 */ /* 0x000ee80000300800 */
[----:B------:R-:W3:Y:S04]  /*bfa0*/  LDL.LU R106, [R1+0x3a8] ;  /* 0x0003a800016a7983 */ /* 0x000ee80000300800 */
[----:B------:R-:W3:Y:S04]  /*bfb0*/  LDL.LU R107, [R1+0x3ac] ;  /* 0x0003ac00016b7983 */ /* 0x000ee80000300800 */
[----:B------:R-:W3:Y:S04]  /*bfc0*/  LDL.LU R108, [R1+0x3b0] ;  /* 0x0003b000016c7983 */ /* 0x000ee80000300800 */
[----:B------:R-:W3:Y:S04]  /*bfd0*/  LDL.LU R109, [R1+0x3b4] ;  /* 0x0003b400016d7983 */ /* 0x000ee80000300800 */
[----:B------:R-:W3:Y:S04]  /*bfe0*/  LDL.LU R110, [R1+0x3b8] ;  /* 0x0003b800016e7983 */ /* 0x000ee80000300800 */
[----:B------:R-:W3:Y:S01]  /*bff0*/  LDL.LU R111, [R1+0x3bc] ;  /* 0x0003bc00016f7983 */ /* 0x000ee20000300800 */
[----:B------:R-:W-:Y:S01]  /*c000*/  UMOV UR10, UR50 ;  /* 0x00000032000a7c82 */ /* 0x000fe20008000000 */
[----:B------:R-:W-:Y:S01]  /*c010*/  UMOV UR11, UR51 ;  /* 0x00000033000b7c82 */ /* 0x000fe20008000000 */
[----:B------:R-:W-:Y:S01]  /*c020*/  UMOV UR8, UR56 ;  /* 0x0000003800087c82 */ /* 0x000fe20008000000 */
[----:B------:R-:W-:Y:S01]  /*c030*/  UMOV UR9, UR57 ;  /* 0x0000003900097c82 */ /* 0x000fe20008000000 */
[----:B------:R-:W-:Y:S01]  /*c040*/  UMOV UR58, UR6 ;  /* 0x00000006003a7c82 */ /* 0x000fe20008000000 */
[----:B------:R-:W-:Y:S01]  /*c050*/  UMOV UR59, UR7 ;  /* 0x00000007003b7c82 */ /* 0x000fe20008000000 */
[----:B------:R-:W-:-:S02]  /*c060*/  UIADD3 UR4, UR49, 0x2, URZ ;  /* 0x0000000231047890 */ /* 0x000fc4000fffe03f */
[----:B------:R-:W-:Y:S01]  /*c070*/  UIADD3 UR12, UR48, 0x2, URZ ;  /* 0x00000002300c7890 */ /* 0x000fe2000fffe03f */
[----:B------:R-:W-:Y:S01]  /*c080*/  UMOV UR5, 0x80000020 ;  /* 0x8000002000057882 */ /* 0x000fe20000000000 */
[----:B------:R-:W-:-:S05]  /*c090*/  UMOV UR7, 0x80000020 ;  /* 0x8000002000077882 */ /* 0x000fca0000000000 */
[----:B------:R-:W-:Y:S01]  /*c0a0*/  UMOV UR6, UR12 ;  /* 0x0000000c00067c82 */ /* 0x000fe20008000000 */
[----:B--2---:R-:W-:-:S06]  /*c0b0*/  WARPGROUP.ARRIVE ;  /* 0x00000000000079c5 */ /* 0x004fcc0000000000 */
[----:B------:R-:W-:Y:S03]  /*c0c0*/  HGMMA.64x16x16.F32 R72, gdesc[UR8], R72, gsb0 ;  /* 0x00200000084879f0 */ /* 0x000fe60008000848 */
[----:B------:R-:W-:Y:S02]  /*c0d0*/  WARPGROUP.DEPBAR.LE gsb0, 0x0 ;  /* 0x00008000000079c5 */ /* 0x000fe40000010000 */
[----:B----4-:R-:W-:-:S06]  /*c0e0*/  WARPGROUP.ARRIVE ;  /* 0x00000000000079c5 */ /* 0x010fcc0000000000 */
[----:B------:R-:W-:Y:S03]  /*c0f0*/  HGMMA.64x16x16.F32 R64, gdesc[UR56], R64, gsb0 ;  /* 0x00200000384079f0 */ /* 0x000fe60008000840 */
[----:B------:R-:W-:Y:S02]  /*c100*/  WARPGROUP.DEPBAR.LE gsb0, 0x0 ;  /* 0x00008000000079c5 */ /* 0x000fe40000010000 */
[----:B---3--:R-:W-:-:S06]  /*c110*/  WARPGROUP.ARRIVE ;  /* 0x00000000000079c5 */ /* 0x008fcc0000000000 */
[----:B------:R-:W-:Y:S01]  /*c120*/  HGMMA.64x16x16.F32 R136, gdesc[UR4], R136, gsb0 ;  /* 0x00200000048879f0 */ /* 0x000fe20008000888 */
[----:B------:R-:W-:Y:S01]  /*c130*/  UIADD3 UR8, UR48, 0x42, URZ ;  /* 0x0000004230087890 */ /* 0x000fe2000fffe03f */
[----:B------:R-:W-:Y:S01]  /*c140*/  UMOV UR16, UR4 ;  /* 0x0000000400107c82 */ /* 0x000fe20008000000 */
[----:B------:R-:W-:Y:S01]  /*c150*/  UMOV UR17, UR5 ;  /* 0x0000000500117c82 */ /* 0x000fe20008000000 */
[----:B------:R-:W-:-:S04]  /*c160*/  UMOV UR19, 0x80000020 ;  /* 0x8000002000137882 */ /* 0x000fc80000000000 */
[----:B------:R-:W-:Y:S01]  /*c170*/  UMOV UR18, UR8 ;  /* 0x0000000800127c82 */ /* 0x000fe20008000000 */
        /* <DEDUP_REMOVED lines=18> */
[----:B0-----:R-:W4:Y:S04]  /*c2a0*/  LDL.LU R104, [R1+0xa0] ;  /* 0x0000a00001687983 */ /* 0x001f280000300800 */
[----:B------:R-:W4:Y:S01]  /*c2b0*/  LDL.LU R105, [R1+0xa4] ;  /* 0x0000a40001697983 */ /* 0x000f220000300800 */
[----:B------:R-:W-:-:S02]  /*c2c0*/  IMAD.MOV.U32 R146, RZ, RZ, R22 ;  /* 0x000000ffff927224 */ /* 0x000fc400078e0016 */
[----:B------:R-:W-:Y:S02]  /*c2d0*/  IMAD.MOV.U32 R22, RZ, RZ, R4 ;  /* 0x000000ffff167224 */ /* 0x000fe400078e0004 */
[----:B------:R-:W-:Y:S01]  /*c2e0*/  IMAD.MOV.U32 R4, RZ, RZ, R172 ;  /* 0x000000ffff047224 */ /* 0x000fe200078e00ac */
[----:B------:R-:W-:Y:S02]  /*c2f0*/  WARPGROUP.DEPBAR.LE gsb0, 0x0 ;  /* 0x00008000000079c5 */ /* 0x000fe40000010000 */
[----:B------:R0:W-:Y:S04]  /*c300*/  STL.64 [R1+0x320], R208 ;  /* 0x000320d001007387 */ /* 0x0001e80000100a00 */
[----:B------:R0:W-:Y:S04]  /*c310*/  STL.64 [R1+0x328], R210 ;  /* 0x000328d201007387 */ /* 0x0001e80000100a00 */
[----:B------:R0:W-:Y:S04]  /*c320*/  STL.64 [R1+0x330], R212 ;  /* 0x000330d401007387 */ /* 0x0001e80000100a00 */
[----:B------:R0:W-:Y:S04]  /*c330*/  STL.64 [R1+0x338], R214 ;  /* 0x000338d601007387 */ /* 0x0001e80000100a00 */
[----:B-1----:R-:W4:Y:S04]  /*c340*/  LDL.LU R106, [R1+0xa8] ;  /* 0x0000a800016a7983 */ /* 0x002f280000300800 */
[----:B------:R-:W4:Y:S04]  /*c350*/  LDL.LU R107, [R1+0xac] ;  /* 0x0000ac00016b7983 */ /* 0x000f280000300800 */
[----:B--2---:R-:W4:Y:S01]  /*c360*/  LDL.LU R108, [R1+0xb0] ;  /* 0x0000b000016c7983 */ /* 0x004f220000300800 */
[----:B------:R-:W-:-:S03]  /*c370*/  IMAD.MOV.U32 R3, RZ, RZ, R173 ;  /* 0x000000ffff037224 */ /* 0x000fc600078e00ad */
[----:B------:R-:W4:Y:S01]  /*c380*/  LDL.LU R109, [R1+0xb4] ;  /* 0x0000b400016d7983 */ /* 0x000f220000300800 */
[----:B------:R-:W-:-:S03]  /*c390*/  IMAD.MOV.U32 R2, RZ, RZ, R174 ;  /* 0x000000ffff027224 */ /* 0x000fc600078e00ae */
[----:B---3--:R-:W4:Y:S01]  /*c3a0*/  LDL.LU R110, [R1+0xb8] ;  /* 0x0000b800016e7983 */ /* 0x008f220000300800 */
[----:B------:R-:W-:-:S03]  /*c3b0*/  IMAD.MOV.U32 R235, RZ, RZ, R175 ;  /* 0x000000ffffeb7224 */ /* 0x000fc600078e00af */
[----:B------:R-:W4:Y:S01]  /*c3c0*/  LDL.LU R111, [R1+0xbc] ;  /* 0x0000bc00016f7983 */ /* 0x000f220000300800 */
        /* <DEDUP_REMOVED lines=25> */
[----:B------:R-:W3:Y:S04]  /*c560*/  LDL.LU R76, [R1+0x2b0] ;  /* 0x0002b000014c7983 */ /* 0x000ee80000300800 */
[----:B------:R-:W3:Y:S04]  /*c570*/  LDL.LU R77, [R1+0x2b4] ;  /* 0x0002b400014d7983 */ /* 0x000ee80000300800 */
[----:B------:R-:W3:Y:S04]  /*c580*/  LDL.LU R78, [R1+0x2b8] ;  /* 0x0002b800014e7983 */ /* 0x000ee80000300800 */
[----:B------:R-:W3:Y:S04]  /*c590*/  LDL.LU R79, [R1+0x2bc] ;  /* 0x0002bc00014f7983 */ /* 0x000ee80000300800 */
[----:B------:R-:W4:Y:S04]  /*c5a0*/  LDL.LU R200, [R1+0x220] ;  /* 0x0002200001c87983 */ /* 0x000f280000300800 */
[----:B------:R-:W4:Y:S04]  /*c5b0*/  LDL.LU R201, [R1+0x224] ;  /* 0x0002240001c97983 */ /* 0x000f280000300800 */
[----:B------:R-:W4:Y:S04]  /*c5c0*/  LDL.LU R202, [R1+0x228] ;  /* 0x0002280001ca7983 */ /* 0x000f280000300800 */
[----:B------:R-:W4:Y:S04]  /*c5d0*/  LDL.LU R203, [R1+0x22c] ;  /* 0x00022c0001cb7983 */ /* 0x000f280000300800 */
[----:B------:R-:W4:Y:S04]  /*c5e0*/  LDL.LU R204, [R1+0x230] ;  /* 0x0002300001cc7983 */ /* 0x000f280000300800 */
[----:B------:R-:W4:Y:S04]  /*c5f0*/  LDL.LU R205, [R1+0x234] ;  /* 0x0002340001cd7983 */ /* 0x000f280000300800 */
[----:B------:R-:W4:Y:S04]  /*c600*/  LDL.LU R206, [R1+0x238] ;  /* 0x0002380001ce7983 */ /* 0x000f280000300800 */
[----:B------:R-:W4:Y:S04]  /*c610*/  LDL.LU R207, [R1+0x23c] ;  /* 0x00023c0001cf7983 */ /* 0x000f280000300800 */
        /* <DEDUP_REMOVED lines=8> */
[----:B0-----:R-:W2:Y:S04]  /*c6a0*/  LDL.LU R208, [R1+0x20] ;  /* 0x0000200001d07983 */ /* 0x001ea80000300800 */
[----:B------:R-:W2:Y:S04]  /*c6b0*/  LDL.LU R209, [R1+0x24] ;  /* 0x0000240001d17983 */ /* 0x000ea80000300800 */
[----:B------:R-:W2:Y:S04]  /*c6c0*/  LDL.LU R210, [R1+0x28] ;  /* 0x0000280001d27983 */ /* 0x000ea80000300800 */
[----:B------:R-:W2:Y:S04]  /*c6d0*/  LDL.LU R211, [R1+0x2c] ;  /* 0x00002c0001d37983 */ /* 0x000ea80000300800 */
[----:B------:R-:W2:Y:S04]  /*c6e0*/  LDL.LU R212, [R1+0x30] ;  /* 0x0000300001d47983 */ /* 0x000ea80000300800 */
[----:B------:R-:W2:Y:S01]  /*c6f0*/  LDL.LU R213, [R1+0x34] ;  /* 0x0000340001d57983 */ /* 0x000ea20000300800 */
[----:B------:R-:W-:-:S03]  /*c700*/  UIADD3 UR14, UR48, 0xc2, URZ ;  /* 0x000000c2300e7890 */ /* 0x000fc6000fffe03f */
[----:B------:R-:W2:Y:S04]  /*c710*/  LDL.LU R214, [R1+0x38] ;  /* 0x0000380001d67983 */ /* 0x000ea80000300800 */
[----:B------:R-:W2:Y:S01]  /*c720*/  LDL.LU R215, [R1+0x3c] ;  /* 0x00003c0001d77983 */ /* 0x000ea20000300800 */
[----:B------:R-:W-:Y:S01]  /*c730*/  UMOV UR12, UR4 ;  /* 0x00000004000c7c82 */ /* 0x000fe20008000000 */
[----:B------:R-:W-:Y:S01]  /*c740*/  UMOV UR13, UR5 ;  /* 0x00000005000d7c82 */ /* 0x000fe20008000000 */
[----:B------:R-:W-:Y:S01]  /*c750*/  UMOV UR15, 0x80000020 ;  /* 0x80000020000f7882 */ /* 0x000fe20000000000 */
[----:B------:R-:W-:Y:S01]  /*c760*/  UMOV UR16, UR18 ;  /* 0x0000001200107c82 */ /* 0x000fe20008000000 */
[----:B------:R-:W-:Y:S01]  /*c770*/  UIADD3 UR18, UR48, 0x102, URZ ;  /* 0x0000010230127890 */ /* 0x000fe2000fffe03f */
        /* <DEDUP_REMOVED lines=10> */
[----:B---3--:R-:W-:-:S06]  /*c820*/  WARPGROUP.ARRIVE ;  /* 0x00000000000079c5 */ /* 0x008fcc0000000000 */
[----:B------:R-:W-:Y:S01]  /*c830*/  HGMMA.64x16x16.F32 R72, gdesc[UR12], R72, gsb0 ;  /* 0x002000000c4879f0 */ /* 0x000fe20008000848 */
[----:B------:R-:W-:Y:S01]  /*c840*/  UMOV UR12, UR16 ;  /* 0x00000010000c7c82 */ /* 0x000fe20008000000 */
[----:B------:R-:W-:Y:S01]  /*c850*/  UMOV UR13, UR17 ;  /* 0x00000011000d7c82 */ /* 0x000fe20008000000 */
[----:B------:R-:W-:Y:S01]  /*c860*/  UMOV UR16, UR4 ;  /* 0x0000000400107c82 */ /* 0x000fe20008000000 */
[----:B------:R-:W-:Y:S01]  /*c870*/  UMOV UR17, UR5 ;  /* 0x0000000500117c82 */ /* 0x000fe20008000000 */
[----:B------:R-:W-:Y:S02]  /*c880*/  WARPGROUP.DEPBAR.LE gsb0, 0x0 ;  /* 0x00008000000079c5 */ /* 0x000fe40000010000 */
[----:B----4-:R-:W-:-:S06]  /*c890*/  WARPGROUP.ARRIVE ;  /* 0x00000000000079c5 */ /* 0x010fcc0000000000 */
[----:B------:R-:W-:Y:S03]  /*c8a0*/  HGMMA.64x16x16.F32 R200, gdesc[UR16], R200, gsb0 ;  /* 0x0020000010c879f0 */ /* 0x000fe600080008c8 */
[----:B------:R-:W-:Y:S02]  /*c8b0*/  WARPGROUP.DEPBAR.LE gsb0, 0x0 ;  /* 0x00008000000079c5 */ /* 0x000fe40000010000 */
[----:B--2---:R-:W-:-:S06]  /*c8c0*/  WARPGROUP.ARRIVE ;  /* 0x00000000000079c5 */ /* 0x004fcc0000000000 */
        /* <DEDUP_REMOVED lines=15> */
[----:B------:R-:W-:Y:S02]  /*c9c0*/  IMAD.MOV.U32 R225, RZ, RZ, R100 ;  /* 0x000000ffffe17224 */ /* 0x000fe400078e0064 */
[----:B------:R-:W-:Y:S02]  /*c9d0*/  IMAD.MOV.U32 R99, RZ, RZ, R66 ;  /* 0x000000ffff637224 */ /* 0x000fe400078e0042 */
[----:B------:R-:W-:Y:S02]  /*c9e0*/  IMAD.MOV.U32 R226, RZ, RZ, R101 ;  /* 0x000000ffffe27224 */ /* 0x000fe400078e0065 */
[----:B------:R-:W-:-:S02]  /*c9f0*/  IMAD.MOV.U32 R100, RZ, RZ, R67 ;  /* 0x000000ffff647224 */ /* 0x000fc400078e0043 */
[----:B------:R-:W-:Y:S02]  /*ca00*/  IMAD.MOV.U32 R66, RZ, RZ, R47 ;  /* 0x000000ffff427224 */ /* 0x000fe400078e002f */
[----:B------:R-:W-:Y:S01]  /*ca10*/  IMAD.MOV.U32 R227, RZ, RZ, R102 ;  /* 0x000000ffffe37224 */ /* 0x000fe200078e0066 */
[----:B------:R-:W2:Y:S01]  /*ca20*/  LDL.LU R47, [R1+0x82c] ;  /* 0x00082c00012f7983 */ /* 0x000ea20000300800 */
[----:B------:R-:W-:Y:S02]  /*ca30*/  IMAD.MOV.U32 R101, RZ, RZ, R68 ;  /* 0x000000ffff657224 */ /* 0x000fe400078e0044 */
[----:B------:R-:W-:Y:S02]  /*ca40*/  IMAD.MOV.U32 R67, RZ, RZ, R46 ;  /* 0x000000ffff437224 */ /* 0x000fe400078e002e */
[----:B------:R-:W-:Y:S01]  /*ca50*/  IMAD.MOV.U32 R171, RZ, RZ, R15 ;  /* 0x000000ffffab7224 */ /* 0x000fe200078e000f */
[----:B------:R-:W3:Y:S01]  /*ca60*/  LDL.LU R46, [R1+0x828] ;  /* 0x00082800012e7983 */ /* 0x000ee20000300800 */
[----:B------:R-:W-:-:S02]  /*ca70*/  IMAD.MOV.U32 R228, RZ, RZ, R103 ;  /* 0x000000ffffe47224 */ /* 0x000fc400078e0067 */
[----:B------:R-:W-:Y:S02]  /*ca80*/  IMAD.MOV.U32 R102, RZ, RZ, R69 ;  /* 0x000000ffff667224 */ /* 0x000fe400078e0045 */
[----:B------:R-:W-:Y:S02]  /*ca90*/  IMAD.MOV.U32 R68, RZ, RZ, R45 ;  /* 0x000000ffff447224 */ /* 0x000fe400078e002d */
[----:B------:R-:W-:Y:S01]  /*caa0*/  IMAD.MOV.U32 R103, RZ, RZ, R70 ;  /* 0x000000ffff677224 */ /* 0x000fe200078e0046 */
[----:B------:R-:W4:Y:S01]  /*cab0*/  LDL.LU R45, [R1+0x824] ;  /* 0x00082400012d7983 */ /* 0x000f220000300800 */
[----:B------:R-:W-:Y:S02]  /*cac0*/  IMAD.MOV.U32 R69, RZ, RZ, R44 ;  /* 0x000000ffff457224 */ /* 0x000fe400078e002c */
[----:B------:R-:W-:Y:S01]  /*cad0*/  IMAD.MOV.U32 R144, RZ, RZ, R20 ;  /* 0x000000ffff907224 */ /* 0x000fe200078e0014 */
[----:B------:R-:W2:Y:S01]  /*cae0*/  LDL.LU R44, [R1+0x820] ;  /* 0x00082000012c7983 */ /* 0x000ea20000300800 */
[----:B------:R-:W-:-:S02]  /*caf0*/  IMAD.MOV.U32 R128, RZ, RZ, R71 ;  /* 0x000000ffff807224 */ /* 0x000fc400078e0047 */
[----:B------:R-:W-:Y:S01]  /*cb00*/  IMAD.MOV.U32 R70, RZ, RZ, R168 ;  /* 0x000000ffff467224 */ /* 0x000fe200078e00a8 */
[----:B------:R-:W-:Y:S02]  /*cb10*/  WARPGROUP.DEPBAR.LE gsb0, 0x0 ;  /* 0x00008000000079c5 */ /* 0x000fe40000010000 */
[----:B------:R-:W-:Y:S01]  /*cb20*/  WARPGROUP.ARRIVE ;  /* 0x00000000000079c5 */ /* 0x000fe20000000000 */
[----:B------:R-:W-:Y:S01]  /*cb30*/  IMAD.MOV.U32 R20, RZ, RZ, R6 ;  /* 0x000000ffff147224 */ /* 0x000fe200078e0006 */
[----:B------:R-:W4:Y:S04]  /*cb40*/  LDL.LU R168, [R1+0x81c] ;  /* 0x00081c0001a87983 */ /* 0x000f280000300800 */
[----:B------:R-:W-:Y:S01]  /*cb50*/  HGMMA.64x16x16.F32 R208, gdesc[UR32], R208, gsb0 ;  /* 0x0020000020d079f0 */ /* 0x000fe200080008d0 */
[----:B------:R-:W-:-:S02]  /*cb60*/  IMAD.MOV.U32 R71, RZ, RZ, R169 ;  /* 0x000000ffff477224 */ /* 0x000fc400078e00a9 */
[----:B------:R-:W-:Y:S01]  /*cb70*/  IMAD.MOV.U32 R15, RZ, RZ, R7 ;  /* 0x000000ffff0f7224 */ /* 0x000fe200078e0007 */
[----:B------:R-:W4:Y:S01]  /*cb80*/  LDL.LU R169, [R1+0x818] ;  /* 0x0008180001a97983 */ /* 0x000f220000300800 */
[----:B------:R-:W-:Y:S02]  /*cb90*/  IMAD.MOV.U32 R6, RZ, RZ, R170 ;  /* 0x000000ffff067224 */ /* 0x000fe400078e00aa */
[----:B------:R-:W-:Y:S01]  /*cba0*/  IMAD.MOV.U32 R7, RZ, RZ, R171 ;  /* 0x000000ffff077224 */ /* 0x000fe200078e00ab */
[----:B------:R-:W4:Y:S04]  /*cbb0*/  LDL.LU R170, [R1+0x814] ;  /* 0x0008140001aa7983 */ /* 0x000f280000300800 */
[----:B------:R-:W4:Y:S04]  /*cbc0*/  LDL.LU R171, [R1+0x810] ;  /* 0x0008100001ab7983 */ /* 0x000f280000300800 */
        /* <DEDUP_REMOVED lines=20> */
[----:B0-----:R-:W3:Y:S04]  /*cd10*/  LDL.LU.64 R178, [R1+0x7c8] ;  /* 0x0007c80001b27983 */ /* 0x001ee80000300a00 */
[----:B------:R-:W3:Y:S04]  /*cd20*/  LDL.LU.64 R176, [R1+0x7c0] ;  /* 0x0007c00001b07983 */ /* 0x000ee80000300a00 */
        /* <DEDUP_REMOVED lines=13> */
[----:B------:R0:W-:Y:S01]  /*ce00*/  STL.64 [R1+0xb8], R110 ;  /* 0x0000b86e01007387 */ /* 0x0001e20000100a00 */
[----:B------:R-:W-:-:S03]  /*ce10*/  WARPGROUP.DEPBAR.LE gsb0, 0x0 ;  /* 0x00008000000079c5 */ /* 0x000fc60000010000 */
        /* <DEDUP_REMOVED lines=12> */
[----:B------:R-:W-:Y:S01]  /*cee0*/  UIADD3 UR38, UR48, 0x242, URZ ;  /* 0x0000024230267890 */ /* 0x000fe2000fffe03f */
[----:B------:R-:W-:Y:S01]  /*cef0*/  UMOV UR36, UR4 ;  /* 0x0000000400247c82 */ /* 0x000fe20008000000 */
[----:B------:R-:W-:Y:S01]  /*cf00*/  UMOV UR37, UR5 ;  /* 0x0000000500257c82 */ /* 0x000fe20008000000 */
[----:B------:R-:W-:Y:S01]  /*cf10*/  UMOV UR39, 0x80000020 ;  /* 0x8000002000277882 */ /* 0x000fe20000000000 */
[----:B--2---:R-:W-:-:S06]  /*cf20*/  WARPGROUP.ARRIVE ;  /* 0x00000000000079c5 */ /* 0x004fcc0000000000 */
        /* <DEDUP_REMOVED lines=16> */
[----:B------:R-:W-:Y:S01]  /*d030*/  UMOV UR41, UR5 ;  /* 0x0000000500297c82 */ /* 0x000fe20008000000 */
[----:B------:R-:W-:Y:S01]  /*d040*/  UMOV UR43, 0x80000020 ;  /* 0x80000020002b7882 */ /* 0x000fe20000000000 */
[----:B------:R-:W-:-:S02]  /*d050*/  IMAD.MOV.U32 R212, RZ, RZ, R144 ;  /* 0x000000ffffd47224 */ /* 0x000fc400078e0090 */
[----:B------:R-:W2:Y:S01]  /*d060*/  LDL.LU R144, [R1+0x73c] ;  /* 0x00073c0001907983 */ /* 0x000ea20000300800 */
[----:B------:R-:W-:Y:S02]  /*d070*/  IMAD.MOV.U32 R213, RZ, RZ, R145 ;  /* 0x000000ffffd57224 */ /* 0x000fe400078e0091 */
[----:B------:R-:W-:Y:S01]  /*d080*/  IMAD.MOV.U32 R214, RZ, RZ, R146 ;  /* 0x000000ffffd67224 */ /* 0x000fe200078e0092 */
[----:B------:R-:W2:Y:S01]  /*d090*/  LDL.LU R145, [R1+0x738] ;  /* 0x0007380001917983 */ /* 0x000ea20000300800 */
[----:B------:R-:W-:-:S03]  /*d0a0*/  IMAD.MOV.U32 R215, RZ, RZ, R147 ;  /* 0x000000ffffd77224 */ /* 0x000fc600078e0093 */
[----:B------:R-:W2:Y:S04]  /*d0b0*/  LDL.LU R146, [R1+0x734] ;  /* 0x0007340001927983 */ /* 0x000ea80000300800 */
[----:B------:R-:W2:Y:S01]  /*d0c0*/  LDL.LU R147, [R1+0x730] ;  /* 0x0007300001937983 */ /* 0x000ea20000300800 */
        /* <DEDUP_REMOVED lines=9> */
[----:B------:R-:W2:Y:S01]  /*d160*/  LDL.LU R148, [R1+0x72c] ;  /* 0x00072c0001947983 */ /* 0x000ea20000300800 */
[----:B------:R-:W-:Y:S02]  /*d170*/  IMAD.MOV.U32 R177, RZ, RZ, R149 ;  /* 0x000000ffffb17224 */ /* 0x000fe400078e0095 */
[----:B------:R-:W-:Y:S01]  /*d180*/  IMAD.MOV.U32 R179, RZ, RZ, R151 ;  /* 0x000000ffffb37224 */ /* 0x000fe200078e0097 */
[----:B------:R-:W2:Y:S04]  /*d190*/  LDL.LU R149, [R1+0x728] ;  /* 0x0007280001957983 */ /* 0x000ea80000300800 */
[----:B------:R-:W2:Y:S04]  /*d1a0*/  LDL.LU R150, [R1+0x724] ;  /* 0x0007240001967983 */ /* 0x000ea80000300800 */
[----:B------:R-:W2:Y:S01]  /*d1b0*/  LDL.LU R151, [R1+0x720] ;  /* 0x0007200001977983 */ /* 0x000ea20000300800 */
[----:B------:R-:W-:Y:S01]  /*d1c0*/  UIADD3 UR46, UR48, 0x2c2, URZ ;  /* 0x000002c2302e7890 */ /* 0x000fe2000fffe03f */
[----:B------:R-:W-:Y:S01]  /*d1d0*/  UMOV UR44, UR4 ;  /* 0x00000004002c7c82 */ /* 0x000fe20008000000 */
[----:B------:R-:W-:Y:S01]  /*d1e0*/  UMOV UR45, UR5 ;  /* 0x00000005002d7c82 */ /* 0x000fe20008000000 */
[----:B------:R-:W-:Y:S01]  /*d1f0*/  UMOV UR47, 0x80000020 ;  /* 0x80000020002f7882 */ /* 0x000fe20000000000 */
        /* <DEDUP_REMOVED lines=27> */
[----:B------:R-:W-:Y:S02]  /*d3b0*/  UMOV UR49, UR5 ;  /* 0x0000000500317c82 */ /* 0x000fe40008000000 */
[----:B------:R-:W-:Y:S01]  /*d3c0*/  UMOV UR48, UR4 ;  /* 0x0000000400307c82 */ /* 0x000fe20008000000 */
[----:B------:R-:W-:Y:S01]  /*d3d0*/  UMOV UR51, 0x80000020 ;  /* 0x8000002000337882 */ /* 0x000fe20000000000 */
[----:B------:R-:W-:Y:S02]  /*d3e0*/  IMAD.MOV.U32 R148, RZ, RZ, R80 ;  /* 0x000000ffff947224 */ /* 0x000fe400078e0050 */
        /* <DEDUP_REMOVED lines=69> */
[----:B----4-:R-:W-:Y:S02]  /*d840*/  IMAD.MOV.U32 R49, RZ, RZ, R45 ;  /* 0x000000ffff317224 */ /* 0x010fe400078e002d */
[----:B------:R-:W-:Y:S01]  /*d850*/  IMAD.MOV.U32 R51, RZ, RZ, R47 ;  /* 0x000000ffff337224 */ /* 0x000fe200078e002f */
[----:B------:R-:W2:Y:S04]  /*d860*/  LDL.LU R45, [R1+0x6a8] ;  /* 0x0006a800012d7983 */ /* 0x000ea80000300800 */
[----:B------:R-:W2:Y:S04]  /*d870*/  LDL.LU R46, [R1+0x6a4] ;  /* 0x0006a400012e7983 */ /* 0x000ea80000300800 */
[----:B------:R-:W2:Y:S01]  /*d880*/  LDL.LU R47, [R1+0x6a0] ;  /* 0x0006a000012f7983 */ /* 0x000ea20000300800 */
        /* <DEDUP_REMOVED lines=8> */
[----:B------:R-:W-:Y:S01]  /*d910*/  UIADD3 UR8, UR9, 0x202, URZ ;  /* 0x0000020209087890 */ /* 0x000fe2000fffe03f */
[----:B------:R-:W-:-:S06]  /*d920*/  UMOV UR57, 0x80000020 ;  /* 0x8000002000397882 */ /* 0x000fcc0000000000 */
        /* <DEDUP_REMOVED lines=9> */
[----:B--2---:R-:W-:-:S06]  /*d9c0*/  WARPGROUP.ARRIVE ;  /* 0x00000000000079c5 */ /* 0x004fcc0000000000 */
[----:B------:R-:W-:Y:S03]  /*d9d0*/  HGMMA.64x16x16.F32 R40, gdesc[UR56], R40, gsb0 ;  /* 0x00200000382879f0 */ /* 0x000fe60008000828 */
[----:B------:R-:W-:Y:S02]  /*d9e0*/  WARPGROUP.DEPBAR.LE gsb0, 0x0 ;  /* 0x00008000000079c5 */ /* 0x000fe40000010000 */
[----:B------:R-:W-:Y:S04]  /*d9f0*/  STL.64 [R1+0x578], R46 ;  /* 0x0005782e01007387 */ /* 0x000fe80000100a00 */
[----:B------:R-:W-:Y:S04]  /*da00*/  STL.64 [R1+0x570], R44 ;  /* 0x0005702c01007387 */ /* 0x000fe80000100a00 */
        /* <DEDUP_REMOVED lines=10> */
[----:B---3--:R-:W-:-:S06]  /*dab0*/  WARPGROUP.ARRIVE ;  /* 0x00000000000079c5 */ /* 0x008fcc0000000000 */
        /* <DEDUP_REMOVED lines=62> */
[----:B------:R-:W-:Y:S01]  /*dea0*/  IMAD.MOV.U32 R71, RZ, RZ, R7 ;  /* 0x000000ffff477224 */ /* 0x000fe200078e0007 */
[----:B------:R-:W-:Y:S01]  /*deb0*/  MOV R7, UR47 ;  /* 0x0000002f00077c02 */ /* 0x000fe20008000f00 */
[----:B------:R-:W-:Y:S01]  /*dec0*/  UMOV UR44, UR56 ;  /* 0x00000038002c7c82 */ /* 0x000fe20008000000 */
[----:B------:R-:W-:Y:S01]  /*ded0*/  MOV R6, UR46 ;  /* 0x0000002e00067c02 */ /* 0x000fe20008000f00 */
[----:B------:R-:W-:Y:S01]  /*dee0*/  UMOV UR45, UR57 ;  /* 0x00000039002d7c82 */ /* 0x000fe20008000000 */
[----:B------:R-:W-:Y:S01]  /*def0*/  UMOV UR46, UR52 ;  /* 0x00000034002e7c82 */ /* 0x000fe20008000000 */
[----:B------:R-:W-:Y:S01]  /*df00*/  UMOV UR47, UR53 ;  /* 0x00000035002f7c82 */ /* 0x000fe20008000000 */
[----:B------:R-:W-:Y:S01]  /*df10*/  STL.64 [R1+0x598], R78 ;  /* 0x0005984e01007387 */ /* 0x000fe20000100a00 */
[----:B------:R-:W-:-:S02]  /*df20*/  WARPGROUP.DEPBAR.LE gsb0, 0x0 ;  /* 0x00008000000079c5 */ /* 0x000fc40000010000 */
[----:B------:R-:W-:-:S06]  /*df30*/  WARPGROUP.ARRIVE ;  /* 0x00000000000079c5 */ /* 0x000fcc0000000000 */
[----:B------:R-:W-:Y:S01]  /*df40*/  HGMMA.64x16x16.F32 R64, gdesc[UR44], R64, gsb0 ;  /* 0x002000002c4079f0 */ /* 0x000fe20008000840 */
        /* <DEDUP_REMOVED lines=27> */
[----:B------:R-:W-:Y:S04]  /*e100*/  STL.64 [R1+0x300], R208 ;  /* 0x000300d001007387 */ /* 0x000fe80000100a00 */
[----:B------:R-:W-:Y:S04]  /*e110*/  STL.64 [R1+0x308], R210 ;  /* 0x000308d201007387 */ /* 0x000fe80000100a00 */
[----:B------:R-:W-:Y:S01]  /*e120*/  STL.64 [R1+0x310], R212 ;  /* 0x000310d401007387 */ /* 0x000fe20000100a00 */
[----:B------:R-:W-:-:S03]  /*e130*/  WARPGROUP.DEPBAR.LE gsb0, 0x0 ;  /* 0x00008000000079c5 */ /* 0x000fc60000010000 */
[----:B------:R-:W-:Y:S04]  /*e140*/  STL.64 [R1+0x318], R214 ;  /* 0x000318d601007387 */ /* 0x000fe80000100a00 */
        /* <DEDUP_REMOVED lines=8> */
[----:B--2---:R-:W4:Y:S04]  /*e1d0*/  LDL.LU R180, [R1+0xf0] ;  /* 0x0000f00001b47983 */ /* 0x004f280000300800 */
[----:B------:R-:W4:Y:S04]  /*e1e0*/  LDL.LU R181, [R1+0xf4] ;  /* 0x0000f40001b57983 */ /* 0x000f280000300800 */
[----:B---3--:R-:W4:Y:S04]  /*e1f0*/  LDL.LU R182, [R1+0xf8] ;  /* 0x0000f80001b67983 */ /* 0x008f280000300800 */
        /* <DEDUP_REMOVED lines=25> */
[----:B0-----:R-:W2:Y:S04]  /*e390*/  LDL.LU R64, [R1+0x400] ;  /* 0x0004000001407983 */ /* 0x001ea80000300800 */
        /* <DEDUP_REMOVED lines=24> */
[----:B------:R-:W-:-:S02]  /*e520*/  UMOV UR5, UR57 ;  /* 0x0000003900057c82 */ /* 0x000fc40008000000 */
[----:B------:R-:W3:Y:S04]  /*e530*/  LDL.LU R144, [R1+0x160] ;  /* 0x0001600001907983 */ /* 0x000ee80000300800 */
[----:B------:R-:W3:Y:S04]  /*e540*/  LDL.LU R145, [R1+0x164] ;  /* 0x0001640001917983 */ /* 0x000ee80000300800 */
[----:B------:R-:W3:Y:S04]  /*e550*/  LDL.LU R146, [R1+0x168] ;  /* 0x0001680001927983 */ /* 0x000ee80000300800 */
[----:B------:R-:W3:Y:S04]  /*e560*/  LDL.LU R147, [R1+0x16c] ;  /* 0x00016c0001937983 */ /* 0x000ee80000300800 */
[----:B------:R-:W3:Y:S04]  /*e570*/  LDL.LU R148, [R1+0x170] ;  /* 0x0001700001947983 */ /* 0x000ee80000300800 */
[----:B------:R-:W3:Y:S01]  /*e580*/  LDL.LU R149, [R1+0x174] ;  /* 0x0001740001957983 */ /* 0x000ee20000300800 */
[----:B------:R-:W-:-:S03]  /*e590*/  UIADD3 UR8, UR49, 0x402, URZ ;  /* 0x0000040231087890 */ /* 0x000fc6000fffe03f */
[----:B------:R-:W3:Y:S04]  /*e5a0*/  LDL.LU R150, [R1+0x178] ;  /* 0x0001780001967983 */ /* 0x000ee80000300800 */
[----:B------:R-:W3:Y:S01]  /*e5b0*/  LDL.LU R151, [R1+0x17c] ;  /* 0x00017c0001977983 */ /* 0x000ee20000300800 */
[----:B------:R-:W-:Y:S01]  /*e5c0*/  UMOV UR46, UR52 ;  /* 0x00000034002e7c82 */ /* 0x000fe20008000000 */
[----:B------:R-:W-:Y:S02]  /*e5d0*/  UMOV UR47, UR53 ;  /* 0x00000035002f7c82 */ /* 0x000fe40008000000 */
        /* <DEDUP_REMOVED lines=8> */
[----:B--2---:R-:W-:-:S06]  /*e660*/  WARPGROUP.ARRIVE ;  /* 0x00000000000079c5 */ /* 0x004fcc0000000000 */
[----:B------:R-:W-:Y:S01]  /*e670*/  HGMMA.64x16x16.F32 R64, gdesc[UR4], R64, gsb0 ;  /* 0x00200000044079f0 */ /* 0x000fe20008000840 */
[----:B------:R-:W-:Y:S01]  /*e680*/  UMOV UR4, UR8 ;  /* 0x0000000800047c82 */ /* 0x000fe20008000000 */
[----:B------:R-:W-:Y:S01]  /*e690*/  UMOV UR5, 0x80000020 ;  /* 0x8000002000057882 */ /* 0x000fe20000000000 */
[----:B------:R-:W-:Y:S02]  /*e6a0*/  WARPGROUP.DEPBAR.LE gsb0, 0x0 ;  /* 0x00008000000079c5 */ /* 0x000fe40000010000 */
[----:B----4-:R-:W-:-:S06]  /*e6b0*/  WARPGROUP.ARRIVE ;  /* 0x00000000000079c5 */ /* 0x010fcc0000000000 */
        /* <DEDUP_REMOVED lines=83> */
[----:B---3--:R-:W-:-:S03]  /*ebf0*/  IMAD.MOV.U32 R212, RZ, RZ, R101 ;  /* 0x000000ffffd47224 */ /* 0x008fc600078e0065 */
[----:B------:R-:W2:Y:S01]  /*ec00*/  LDL.LU R99, [R1+0x660] ;  /* 0x0006600001637983 */ /* 0x000ea20000300800 */
[----:B------:R-:W-:-:S03]  /*ec10*/  IMAD.MOV.U32 R213, RZ, RZ, R102 ;  /* 0x000000ffffd57224 */ /* 0x000fc600078e0066 */
        /* <DEDUP_REMOVED lines=75> */
[----:B------:R-:W-:-:S02]  /*f0d0*/  R2UR UR47, R7 ;  /* 0x00000000072f72ca */ /* 0x000fc400000e0000 */
[----:B------:R-:W-:Y:S01]  /*f0e0*/  R2UR UR46, R6 ;  /* 0x00000000062e72ca */ /* 0x000fe200000e0000 */
        /* <DEDUP_REMOVED lines=9> */
[----:B------:R-:W-:Y:S03]  /*f180*/  HGMMA.64x16x16.F32 R192, gdesc[UR36], R192, gsb0 ;  /* 0x0020000024c079f0 */ /* 0x000fe600080008c0 */
[----:B------:R-:W-:Y:S02]  /*f190*/  WARPGROUP.DEPBAR.LE gsb0, 0x0 ;  /* 0x00008000000079c5 */ /* 0x000fe40000010000 */
[----:B----4-:R-:W-:-:S06]  /*f1a0*/  WARPGROUP.ARRIVE ;  /* 0x00000000000079c5 */ /* 0x010fcc0000000000 */
        /* <DEDUP_REMOVED lines=94> */
[----:B------:R-:W-:Y:S01]  /*f790*/  IMAD.MOV.U32 R87, RZ, RZ, R0 ;  /* 0x000000ffff577224 */ /* 0x000fe200078e0000 */
[----:B------:R-:W-:Y:S01]  /*f7a0*/  UMOV UR16, UR56 ;  /* 0x0000003800107c82 */ /* 0x000fe20008000000 */
[----:B------:R-:W-:Y:S01]  /*f7b0*/  UMOV UR17, UR57 ;  /* 0x0000003900117c82 */ /* 0x000fe20008000000 */
[----:B------:R-:W-:Y:S01]  /*f7c0*/  UMOV UR4, UR12 ;  /* 0x0000000c00047c82 */ /* 0x000fe20008000000 */
[----:B------:R-:W-:Y:S02]  /*f7d0*/  WARPGROUP.DEPBAR.LE gsb0, 0x0 ;  /* 0x00008000000079c5 */ /* 0x000fe40000010000 */
[----:B------:R-:W-:Y:S01]  /*f7e0*/  WARPGROUP.ARRIVE ;  /* 0x00000000000079c5 */ /* 0x000fe20000000000 */
[----:B------:R-:W-:Y:S01]  /*f7f0*/  UMOV UR5, UR13 ;  /* 0x0000000d00057c82 */ /* 0x000fe20008000000 */
[----:B------:R-:W-:Y:S01]  /*f800*/  UMOV UR8, UR56 ;  /* 0x0000003800087c82 */ /* 0x000fe20008000000 */
[----:B------:R-:W-:Y:S01]  /*f810*/  UMOV UR9, UR57 ;  /* 0x0000003900097c82 */ /* 0x000fe20008000000 */
[----:B------:R0:W5:Y:S02]  /*f820*/  LDL.LU R0, [R1+0x5cc] ;  /* 0x0005cc0001007983 */ /* 0x0001640000300800 */
[----:B------:R-:W-:Y:S01]  /*f830*/  HGMMA.64x16x16.F32 R80, gdesc[UR16], R80, gsb0 ;  /* 0x00200000105079f0 */ /* 0x000fe20008000850 */
[----:B------:R-:W-:Y:S01]  /*f840*/  UMOV UR12, UR56 ;  /* 0x00000038000c7c82 */ /* 0x000fe20008000000 */
[----:B------:R-:W-:Y:S01]  /*f850*/  UMOV UR13, UR57 ;  /* 0x00000039000d7c82 */ /* 0x000fe20008000000 */
[----:B------:R0:W5:Y:S04]  /*f860*/  LDL.LU R9, [R1+0x5c8] ;  /* 0x0005c80001097983 */ /* 0x0001680000300800 */
        /* <DEDUP_REMOVED lines=9> */
[----:B------:R0:W5:Y:S01]  /*f900*/  LDL.LU R2, [R1+0x5a0] ;  /* 0x0005a00001027983 */ /* 0x0001620000300800 */
[----:B------:R-:W-:-:S02]  /*f910*/  WARPGROUP.DEPBAR.LE gsb0, 0x0 ;  /* 0x00008000000079c5 */ /* 0x000fc40000010000 */
        /* <DEDUP_REMOVED lines=83> */
[----:B------:R-:W-:Y:S01]  /*fe50*/  BPT.TRAP 0x1 ;  /* 0x000000040000795c */ /* 0x000fe20000300000 */
.L_x_27:
[----:B------:R-:W2:Y:S04]  /*fe60*/  LDL R6, [R1+0x458] ;  /* 0x0004580001067983 */ /* 0x000ea80000100800 */
[----:B------:R-:W3:Y:S04]  /*fe70*/  LDL R11, [R1+0x460] ;  /* 0x00046000010b7983 */ /* 0x000ee80000100800 */
[----:B------:R-:W4:Y:S01]  /*fe80*/  LDL R7, [R1+0x45c] ;  /* 0x00045c0001077983 */ /* 0x000f220000100800 */
[----:B-----5:R-:W-:Y:S02]  /*fe90*/  R2UR UR6, R5 ;  /* 0x00000000050672ca */ /* 0x020fe400000e0000 */
[----:B------:R-:W-:-:S02]  /*fea0*/  R2UR UR5, R17 ;  /* 0x00000000110572ca */ /* 0x000fc400000e0000 */
[----:B--2---:R-:W-:-:S09]  /*feb0*/  ISETP.NE.AND P1, PT, R6, RZ, PT ;  /* 0x000000ff0600720c */ /* 0x004fd20003f25270 */
[----:B------:R-:W-:Y:S01]  /*fec0*/  IMAD.U32 R6, RZ, RZ, UR6 ;  /* 0x00000006ff067e24 */ /* 0x000fe2000f8e00ff */
[----:B---3--:R-:W-:-:S04]  /*fed0*/  R2UR UR4, R11 ;  /* 0x000000000b0472ca */ /* 0x008fc800000e0000 */
[----:B------:R-:W-:-:S05]  /*fee0*/  @P1 LEA R6, R6, UR5, 0x3 ;  /* 0x0000000506061c11 */ /* 0x000fca000f8e18ff */
[----:B------:R-:W-:-:S04]  /*fef0*/  @P1 VIADD R6, R6, 0x20 ;  /* 0x0000002006061836 */ /* 0x000fc80000000000 */
[----:B------:R-:W-:Y:S01]  /*ff00*/  UISETP.GT.U32.AND UP0, UPT, UR4, 0x1, UPT ;  /* 0x000000010400788c */ /* 0x000fe2000bf04070 */
[----:B----4-:R-:W-:-:S04]  /*ff10*/  @P1 PRMT R6, R7, 0x654, R6 ;  /* 0x0000065407061816 */ /* 0x010fc80000000006 */
[----:B------:R1:W-:Y:S01]  /*ff20*/  @P1 SYNCS.ARRIVE.TRANS64.RED.A1T0 RZ, [R6+URZ], RZ ;  /* 0x000000ff06ff19a7 */ /* 0x0003e2000810043f */
[----:B------:R-:W-:-:S13]  /*ff30*/  PLOP3.LUT P1, PT, PT, PT, UP0, 0x80, 0x0 ;  /* 0x000000000000781c */ /* 0x000fda0003f2f008 */
[----:B-1----:R-:W-:Y:S05]  /*ff40*/  @P1 BRA `(.L_x_28) ;  /* 0x0000000000041947 */ /* 0x002fea0003800000 */
[----:B------:R-:W-:Y:S01]  /*ff50*/  BPT.TRAP 0x1 ;  /* 0x000000040000795c */ /* 0x000fe20000300000 */
.L_x_28:
[----:B------:R-:W-:Y:S02]  /*ff60*/  R2UR UR4, R0 ;  /* 0x00000000000472ca */ /* 0x000fe400000e0000 */
[----:B------:R-:W-:Y:S02]  /*ff70*/  R2UR UR5, R5 ;  /* 0x00000000050572ca */ /* 0x000fe400000e0000 */
[C---:B------:R-:W-:Y:S01]  /*ff80*/  ISETP.GT.AND P1, PT, R3.reuse, 0x1, PT ;  /* 0x000000010300780c */ /* 0x040fe20003f24270 */
[----:B------:R-:W-:-:S08]  /*ff90*/  VIADD R3, R3, 0xffffffff ;  /* 0xffffffff03037836 */ /* 0x000fd00000000000 */
[----:B------:R-:W-:Y:S02]  /*ffa0*/  UIADD3 UR4, UR4, 0x1, URZ ;  /* 0x0000000104047890 */ /* 0x000fe4000fffe03f */
[----:B------:R-:W-:Y:S02]  /*ffb0*/  UIADD3 UR5, UR5, 0x1, URZ ;  /* 0x0000000105057890 */ /* 0x000fe4000fffe03f */
[----:B------:R-:W-:Y:S02]  /*ffc0*/  UISETP.NE.AND UP0, UPT, UR4, 0x4, UPT ;  /* 0x000000040400788c */ /* 0x000fe4000bf05270 */
[----:B------:R-:W-:Y:S02]  /*ffd0*/  UISETP.NE.AND UP1, UPT, UR5, 0x4, UPT ;  /* 0x000000040500788c */ /* 0x000fe4000bf25270 */
[----:B------:R-:W-:Y:S02]  /*ffe0*/  USEL UR6, UR4, URZ, UP0 ;  /* 0x0000003f04067287 */ /* 0x000fe40008000000 */
[----:B------:R-:W-:-:S02]  /*fff0*/  USEL UR4, URZ, 0x1, UP0 ;  /* 0x000000013f047887 */ /* 0x000fc40008000000 */
[----:B------:R-:W-:Y:S02]  /*10000*/  USEL UR5, UR5, URZ, UP1 ;  /* 0x0000003f05057287 */ /* 0x000fe40008800000 */
[----:B------:R-:W-:Y:S02]  /*10010*/  IMAD.U32 R0, RZ, RZ, UR6 ;  /* 0x00000006ff007e24 */ /* 0x000fe4000f8e00ff */
[----:B------:R-:W-:Y:S02]  /*10020*/  LOP3.LUT R4, R4, UR4, RZ, 0x3c, !PT ;  /* 0x0000000404047c12 */ /* 0x000fe4000f8e3cff */
[----:B------:R-:W-:Y:S01]  /*10030*/  IMAD.U32 R5, RZ, RZ, UR5 ;  /* 0x00000005ff057e24 */ /* 0x000fe2000f8e00ff */
[----:B------:R-:W-:Y:S06]  /*10040*/  @P1 BRA `(.L_x_29) ;  /* 0xffffff8800901947 */ /* 0x000fec000383ffff */
.L_x_22:
[----:B------:R1:W5:Y:S01]  /*10050*/  LDL R11, [R1+0x490] ;  /* 0x00049000010b7983 */ /* 0x0003620000100800 */
[----:B------:R-:W2:Y:S02]  /*10060*/  LDC R0, c[0x0][0x28c] ;  /* 0x0000a300ff007b82 */ /* 0x000ea40000000800 */
[----:B--2---:R-:W-:-:S13]  /*10070*/  ISETP.GE.AND P1, PT, R0, 0x1, PT ;  /* 0x000000010000780c */ /* 0x004fda0003f26270 */
[----:B-1----:R-:W-:Y:S05]  /*10080*/  @!P1 BRA `(.L_x_30) ;  /* 0x0000000000509947 */ /* 0x002fea0003800000 */
[----:B------:R-:W-:Y:S05]  /*10090*/  @!P0 BRA `(.L_x_31) ;  /* 0x0000000000048947 */ /* 0x000fea0003800000 */
[----:B------:R-:W-:Y:S01]  /*100a0*/  BPT.TRAP 0x1 ;  /* 0x000000040000795c */ /* 0x000fe20000300000 */
.L_x_31:
[----:B------:R-:W2:Y:S04]  /*100b0*/  LDL R0, [R1+0x458] ;  /* 0x0004580001007983 */ /* 0x000ea80000100800 */
[----:B------:R-:W3:Y:S04]  /*100c0*/  LDL R3, [R1+0x460] ;  /* 0x0004600001037983 */ /* 0x000ee80000100800 */
[----:B------:R-:W4:Y:S01]  /*100d0*/  LDL R4, [R1+0x45c] ;  /* 0x00045c0001047983 */ /* 0x000f220000100800 */
[----:B-----5:R-:W-:Y:S02]  /*100e0*/  R2UR UR6, R11 ;  /* 0x000000000b0672ca */ /* 0x020fe400000e0000 */
[----:B------:R-:W-:-:S02]  /*100f0*/  R2UR UR5, R17 ;  /* 0x00000000110572ca */ /* 0x000fc400000e0000 */
[----:B--2---:R-:W-:Y:S02]  /*10100*/  ISETP.NE.AND P0, PT, R0, RZ, PT ;  /* 0x000000ff0000720c */ /* 0x004fe40003f05270 */
[----:B---3--:R-:W-:-:S09]  /*10110*/  R2UR UR4, R3 ;  /* 0x00000000030472ca */ /* 0x008fd200000e0000 */
[----:B------:R-:W-:Y:S02]  /*10120*/  IMAD.U32 R0, RZ, RZ, UR5 ;  /* 0x00000005ff007e24 */ /* 0x000fe4000f8e00ff */
[----:B------:R-:W-:-:S04]  /*10130*/  @P0 VIADD R10, R10, UR6 ;  /* 0x000000060a0a0c36 */ /* 0x000fc80008000000 */
[----:B------:R-:W-:-:S05]  /*10140*/  @P0 IMAD.SHL.U32 R3, R10, 0x8, RZ ;  /* 0x000000080a030824 */ /* 0x000fca00078e00ff */
[----:B------:R-:W-:Y:S01]  /*10150*/  @P0 LOP3.LUT R3, R3, 0x18, RZ, 0xc0, !PT ;  /* 0x0000001803030812 */ /* 0x000fe200078ec0ff */
[----:B------:R-:W-:-:S03]  /*10160*/  UISETP.GT.U32.AND UP0, UPT, UR4, 0x1, UPT ;  /* 0x000000010400788c */ /* 0x000fc6000bf04070 */
[----:B------:R-:W-:-:S04]  /*10170*/  @P0 IADD3 R0, R0, 0x20, R3 ;  /* 0x0000002000000810 */ /* 0x000fc80007ffe003 */
[----:B----4-:R-:W-:-:S04]  /*10180*/  @P0 PRMT R0, R4, 0x654, R0 ;  /* 0x0000065404000816 */ /* 0x010fc80000000000 */
[----:B------:R1:W-:Y:S01]  /*10190*/  @P0 SYNCS.ARRIVE.TRANS64.RED.A1T0 RZ, [R0+URZ], RZ ;  /* 0x000000ff00ff09a7 */ /* 0x0003e2000810043f */
[----:B------:R-:W-:-:S13]  /*101a0*/  PLOP3.LUT P0, PT, PT, PT, UP0, 0x80, 0x0 ;  /* 0x000000000000781c */ /* 0x000fda0003f0f008 */
[----:B-1----:R-:W-:Y:S05]  /*101b0*/  @P0 BRA `(.L_x_30) ;  /* 0x0000000000040947 */ /* 0x002fea0003800000 */
[----:B------:R-:W-:Y:S01]  /*101c0*/  BPT.TRAP 0x1 ;  /* 0x000000040000795c */ /* 0x000fe20000300000 */
.L_x_30:
[----:B------:R-:W2:Y:S01]  /*101d0*/  LDL R0, [R1+0x498] ;  /* 0x0004980001007983 */ /* 0x000ea20000100800 */
[----:B-----5:R-:W1:Y:S01]  /*101e0*/  S2R R6, SR_TID.X ;  /* 0x0000000000067919 */ /* 0x020e620000002100 */
[----:B------:R-:W-:Y:S01]  /*101f0*/  R2UR UR4, R11 ;  /* 0x000000000b0472ca */ /* 0x000fe200000e0000 */
[----:B------:R-:W-:Y:S01]  /*10200*/  ULDC UR14, c[0x0][0x288] ;  /* 0x0000a200000e7ab9 */ /* 0x000fe20000000800 */
[----:B------:R-:W-:Y:S01]  /*10210*/  R2UR UR5, R19 ;  /* 0x00000000130572ca */ /* 0x000fe200000e0000 */
[----:B------:R-:W3:Y:S01]  /*10220*/  LDL.LU R7, [R1+0x494] ;  /* 0x0004940001077983 */ /* 0x000ee20000300800 */
[----:B------:R-:W-:Y:S01]  /*10230*/  R2UR UR6, R18 ;  /* 0x00000000120672ca */ /* 0x000fe200000e0000 */
[----:B------:R-:W-:Y:S01]  /*10240*/  ULDC UR9, c[0x0][0x284] ;  /* 0x0000a10000097ab9 */ /* 0x000fe20000000800 */
[----:B------:R-:W-:Y:S01]  /*10250*/  ULDC.64 UR12, c[0x0][0x5d0] ;  /* 0x00017400000c7ab9 */ /* 0x000fe20000000a00 */
[----:B------:R-:W4:Y:S08]  /*10260*/  LDL R15, [R1+0x464] ;  /* 0x00046400010f7983 */ /* 0x000f300000100800 */
[----:B------:R-:W-:-:S02]  /*10270*/  UIMAD.WIDE UR10, UR5, 0x200, URZ ;  /* 0x00000200050a78a5 */ /* 0x000fc4000f8e023f */
[----:B------:R-:W-:Y:S02]  /*10280*/  USHF.L.U32 UR7, UR5, 0x9, URZ ;  /* 0x0000000905077899 */ /* 0x000fe4000800063f */
[----:B------:R-:W-:-:S04]  /*10290*/  UIMAD UR6, UR6, 0xf0, URZ ;  /* 0x000000f0060678a4 */ /* 0x000fc8000f8e023f */
[----:B------:R-:W-:-:S04]  /*102a0*/  UISETP.GE.AND UP2, UPT, UR6, UR14, UPT ;  /* 0x0000000e0600728c */ /* 0x000fc8000bf46270 */
[----:B------:R-:W-:Y:S01]  /*102b0*/  UISETP.GE.OR UP2, UPT, UR7, UR9, UP2 ;  /* 0x000000090700728c */ /* 0x000fe20009746670 */
[--C-:B-1----:R-:W-:Y:S02]  /*102c0*/  SHF.R.U32.HI R3, RZ, 0x7, R6.reuse ;  /* 0x00000007ff037819 */ /* 0x102fe40000011606 */
[----:B------:R-:W-:Y:S02]  /*102d0*/  SHF.R.U32.HI R4, RZ, 0x2, R6 ;  /* 0x00000002ff047819 */ /* 0x000fe40000011606 */
[----:B------:R-:W-:Y:S02]  /*102e0*/  LOP3.LUT R5, R6, 0x60, RZ, 0xc0, !PT ;  /* 0x0000006006057812 */ /* 0x000fe400078ec0ff */
[----:B------:R-:W-:Y:S02]  /*102f0*/  LOP3.LUT R3, R3, 0x1, RZ, 0xc0, !PT ;  /* 0x0000000103037812 */ /* 0x000fe400078ec0ff */
[----:B------:R-:W-:Y:S02]  /*10300*/  LOP3.LUT R4, R4, 0x7, RZ, 0xc0, !PT ;  /* 0x0000000704047812 */ /* 0x000fe400078ec0ff */
[----:B------:R-:W-:Y:S01]  /*10310*/  SHF.R.U32.HI R5, RZ, 0x1, R5 ;  /* 0x00000001ff057819 */ /* 0x000fe20000011605 */
[----:B------:R-:W-:Y:S01]  /*10320*/  IMAD.SHL.U32 R17, R3, 0x40, RZ ;  /* 0x0000004003117824 */ /* 0x000fe200078e00ff */
[----:B------:R-:W-:-:S04]  /*10330*/  PLOP3.LUT P0, PT, PT, PT, UP2, 0x80, 0x0 ;  /* 0x000000000000781c */ /* 0x000fc80003f0f028 */
[----:B------:R-:W-:-:S04]  /*10340*/  LOP3.LUT R17, R17, 0x40, R4, 0xe2, !PT ;  /* 0x0000004011117812 */ /* 0x000fc800078ee204 */
[----:B------:R-:W-:Y:S02]  /*10350*/  LOP3.LUT R17, R17, UR10, R5, 0xfe, !PT ;  /* 0x0000000a11117c12 */ /* 0x000fe4000f8efe05 */
[----:B--2---:R-:W-:Y:S02]  /*10360*/  R2UR UR18, R0 ;  /* 0x00000000001272ca */ /* 0x004fe400000e0000 */
[----:B------:R-:W-:Y:S01]  /*10370*/  IADD3 R0, RZ, -R5, -R4 ;  /* 0x80000005ff007210 */ /* 0x000fe20007ffe804 */
[----:B------:R-:W-:-:S04]  /*10380*/  IMAD.MOV.U32 R4, RZ, RZ, -0x2 ;  /* 0xfffffffeff047424 */ /* 0x000fc800078e00ff */
[----:B------:R-:W-:Y:S01]  /*10390*/  IMAD R0, R3, -0x40, R0 ;  /* 0xffffffc003007824 */ /* 0x000fe200078e0200 */
[C---:B------:R-:W-:Y:S02]  /*103a0*/  LOP3.LUT R3, R6.reuse, 0x3, RZ, 0xc0, !PT ;  /* 0x0000000306037812 */ /* 0x040fe400078ec0ff */
[----:B---3--:R-:W-:Y:S01]  /*103b0*/  R2UR UR16, R7 ;  /* 0x00000000071072ca */ /* 0x008fe200000e0000 */
[----:B------:R-:W-:Y:S01]  /*103c0*/  IMAD.SHL.U32 R7, R6, 0x2, RZ ;  /* 0x0000000206077824 */ /* 0x000fe200078e00ff */
[----:B----4-:R-:W-:Y:S01]  /*103d0*/  R2UR UR17, R15 ;  /* 0x000000000f1172ca */ /* 0x010fe200000e0000 */
[----:B------:R-:W-:Y:S01]  /*103e0*/  UIADD3 UR4, UR18, UR4, URZ ;  /* 0x0000000412047290 */ /* 0x000fe2000fffe03f */
[----:B------:R-:W-:Y:S02]  /*103f0*/  IMAD R3, R3, R4, UR14 ;  /* 0x0000000e03037e24 */ /* 0x000fe4000f8e0204 */
[----:B------:R-:W-:Y:S01]  /*10400*/  IMAD.U32 R4, RZ, RZ, UR9 ;  /* 0x00000009ff047e24 */ /* 0x000fe2000f8e00ff */
[----:B------:R-:W-:Y:S01]  /*10410*/  USHF.R.U32.HI UR5, URZ, 0x2, UR4 ;  /* 0x000000023f057899 */ /* 0x000fe20008011604 */
[----:B------:R-:W-:Y:S01]  /*10420*/  IMAD.U32 R6, RZ, RZ, UR6 ;  /* 0x00000006ff067e24 */ /* 0x000fe2000f8e00ff */
[----:B------:R-:W-:Y:S01]  /*10430*/  UISETP.GT.U32.AND UP1, UPT, UR4, 0x3, UPT ;  /* 0x000000030400788c */ /* 0x000fe2000bf24070 */
[----:B------:R-:W-:Y:S01]  /*10440*/  VIADD R3, R3, -UR6 ;  /* 0x8000000603037c36 */ /* 0x000fe20008000000 */
[----:B------:R-:W-:Y:S01]  /*10450*/  ULOP3.LUT UR5, UR5, 0x1, URZ, 0xc0, !UPT ;  /* 0x0000000105057892 */ /* 0x000fe2000f8ec03f */
[----:B------:R-:W-:Y:S01]  /*10460*/  IADD3 R0, R4, -UR7, R0 ;  /* 0x8000000704007c10 */ /* 0x000fe2000fffe000 */
[----:B------:R-:W-:Y:S01]  /*10470*/  UISETP.LT.U32.AND UP1, UPT, UR18, 0x4, UP1 ;  /* 0x000000041200788c */ /* 0x000fe20008f21070 */
[----:B------:R-:W-:Y:S01]  /*10480*/  LOP3.LUT R6, R6, 0x6, R7, 0xf8, !PT ;  /* 0x0000000606067812 */ /* 0x000fe200078ef807 */
[----:B------:R-:W-:Y:S01]  /*10490*/  UISETP.NE.U32.AND UP0, UPT, UR5, 0x1, UPT ;  /* 0x000000010500788c */ /* 0x000fe2000bf05070 */
[----:B------:R-:W-:Y:S01]  /*104a0*/  IMAD.U32 R4, RZ, RZ, UR12 ;  /* 0x0000000cff047e24 */ /* 0x000fe2000f8e00ff */
[----:B------:R-:W-:Y:S01]  /*104b0*/  ULOP3.LUT UR4, UR4, 0x3, URZ, 0xc0, !UPT ;  /* 0x0000000304047892 */ /* 0x000fe2000f8ec03f */
[----:B------:R-:W-:Y:S01]  /*104c0*/  SHF.R.S32.HI R7, RZ, 0x1f, R6 ;  /* 0x0000001fff077819 */ /* 0x000fe20000011406 */
[----:B------:R-:W-:-:S02]  /*104d0*/  UISETP.GT.U32.AND UP0, UPT, UR18, 0x3, !UP0 ;  /* 0x000000031200788c */ /* 0x000fc4000c704070 */
[----:B------:R-:W-:Y:S02]  /*104e0*/  USEL UR7, URZ, 0x1, !UP1 ;  /* 0x000000013f077887 */ /* 0x000fe4000c800000 */
[----:B------:R-:W-:Y:S01]  /*104f0*/  USEL UR5, URZ, 0x1, !UP0 ;  /* 0x000000013f057887 */ /* 0x000fe2000c000000 */
[----:B------:R-:W-:Y:S01]  /*10500*/  IMAD.U32 R8, RZ, RZ, UR4 ;  /* 0x00000004ff087e24 */ /* 0x000fe2000f8e00ff */
[----:B------:R-:W-:Y:S02]  /*10510*/  USHF.R.S32.HI UR15, URZ, 0x1f, UR17 ;  /* 0x0000001f3f0f7899 */ /* 0x000fe40008011411 */
[----:B------:R-:W-:Y:S01]  /*10520*/  IMAD.WIDE.U32 R4, R4, UR17, R6 ;  /* 0x0000001104047c25 */ /* 0x000fe2000f8e0006 */
[----:B------:R-:W-:Y:S01]  /*10530*/  ULOP3.LUT UR16, UR5, UR16, UR7, 0x96, !UPT ;  /* 0x0000001005107292 */ /* 0x000fe2000f8e9607 */
[----:B------:R1:W-:Y:S01]  /*10540*/  STL [R1+0x490], R8 ;  /* 0x0004900801007387 */ /* 0x0003e20000100800 */
[----:B------:R-:W-:Y:S01]  /*10550*/  UIMAD UR8, UR15, UR12, URZ ;  /* 0x0000000c0f0872a4 */ /* 0x000fe2000f8e023f */
[----:B------:R-:W-:-:S03]  /*10560*/  UMOV UR6, 0xffffffff ;  /* 0xffffffff00067882 */ /* 0x000fc60000000000 */
[----:B------:R-:W-:Y:S01]  /*10570*/  UIMAD UR8, UR17, UR13, UR8 ;  /* 0x0000000d110872a4 */ /* 0x000fe2000f8e0208 */
[----:B-1----:R-:W-:-:S05]  /*10580*/  IMAD.U32 R8, RZ, RZ, UR16 ;  /* 0x00000010ff087e24 */ /* 0x002fca000f8e00ff */
[----:B------:R-:W-:Y:S01]  /*10590*/  VIADD R5, R5, UR8 ;  /* 0x0000000805057c36 */ /* 0x000fe20008000000 */
[----:B------:R1:W-:Y:S01]  /*105a0*/  STL [R1+0x494], R8 ;  /* 0x0004940801007387 */ /* 0x0003e20000100800 */
[----:B------:R-:W-:Y:S05]  /*105b0*/  @P0 BRA `(.L_x_32) ;  /* 0x000002ac000c0947 */ /* 0x000fea0003800000 */
[----:B------:R-:W-:Y:S01]  /*105c0*/  FSETP.NEU.AND P2, PT, R16, RZ, PT ;  /* 0x000000ff1000720b */ /* 0x000fe20003f4d000 */
[----:B------:R-:W-:Y:S01]  /*105d0*/  ULDC.64 UR8, c[0x0][0x5c8] ;  /* 0x0001720000087ab9 */ /* 0x000fe20000000a00 */
[----:B------:R-:W-:Y:S01]  /*105e0*/  ISETP.GT.AND P0, PT, R3, RZ, PT ;  /* 0x000000ff0300720c */ /* 0x000fe20003f04270 */
[----:B------:R-:W-:Y:S01]  /*105f0*/  UIMAD UR4, UR11, UR8, URZ ;  /* 0x000000080b0472a4 */ /* 0x000fe2000f8e023f */
[----:B------:R-:W-:Y:S01]  /*10600*/  IMAD.U32 R14, RZ, RZ, UR9 ;  /* 0x00000009ff0e7e24 */ /* 0x000fe2000f8e00ff */
[----:B------:R-:W-:Y:S01]  /*10610*/  BSSY B0, `(.L_x_32) ;  /* 0x0002abd000007945 */ /* 0x000fe20003800000 */
[----:B------:R-:W-:Y:S01]  /*10620*/  IMAD.WIDE.U32 R4, R17, UR8, R4 ;  /* 0x0000000811047c25 */ /* 0x000fe2000f8e0004 */
[----:B------:R-:W-:-:S03]  /*10630*/  ISETP.GT.AND P1, PT, R0, RZ, P0 ;  /* 0x000000ff0000720c */ /* 0x000fc60000724270 */
[----:B------:R-:W-:-:S04]  /*10640*/  IMAD R14, R17, R14, UR4 ;  /* 0x00000004110e7e24 */ /* 0x000fc8000f8e020e */
[----:B------:R-:W-:Y:S01]  /*10650*/  IMAD.IADD R14, R5, 0x1, R14 ;  /* 0x00000001050e7824 */ /* 0x000fe200078e020e */
[----:B------:R-:W-:Y:S06]  /*10660*/  @!P2 BRA `(.L_x_33) ;  /* 0x0000021400aca947 */ /* 0x000fec0003800000 */
[----:B------:R-:W1:Y:S01]  /*10670*/  LDC.64 R10, c[0x0][0x5b8] ;  /* 0x00016e00ff0a7b82 */ /* 0x000e620000000a00 */
[----:B------:R-:W2:Y:S01]  /*10680*/  LDL.LU R20, [R1+0x420] ;  /* 0x0004200001147983 */ /* 0x000ea20000300800 */
[----:B------:R-:W-:-:S06]  /*10690*/  R2UR UR7, R15 ;  /* 0x000000000f0772ca */ /* 0x000fcc00000e0000 */
[----:B------:R-:W3:Y:S01]  /*106a0*/  LDC.64 R22, c[0x0][0x5b0] ;  /* 0x00016c00ff167b82 */ /* 0x000ee20000000a00 */
[----:B-1----:R-:W-:Y:S01]  /*106b0*/  IMAD.MOV.U32 R8, RZ, RZ, R11 ;  /* 0x000000ffff087224 */ /* 0x002fe200078e000b */
[----:B------:R1:W-:Y:S01]  /*106c0*/  STL [R1+0x450], R10 ;  /* 0x0004500a01007387 */ /* 0x0003e20000100800 */
[----:B------:R-:W-:-:S04]  /*106d0*/  IMAD.MOV.U32 R235, RZ, RZ, R10 ;  /* 0x000000ffffeb7224 */ /* 0x000fc800078e000a */
[C---:B------:R-:W-:Y:S01]  /*106e0*/  IMAD R5, R235.reuse, UR15, RZ ;  /* 0x0000000feb057c24 */ /* 0x040fe2000f8e02ff */
[----:B---3--:R-:W-:Y:S01]  /*106f0*/  R2UR UR4, R22 ;  /* 0x00000000160472ca */ /* 0x008fe200000e0000 */
[----:B------:R-:W-:Y:S01]  /*10700*/  IMAD.WIDE.U32 R232, R235, UR7, R6 ;  /* 0x00000007ebe87c25 */ /* 0x000fe2000f8e0006 */
[----:B-1----:R-:W1:Y:S03]  /*10710*/  LDC.64 R10, c[0x0][0x5a8] ;  /* 0x00016a00ff0a7b82 */ /* 0x002e660000000a00 */
[----:B------:R-:W-:Y:S02]  /*10720*/  IMAD R234, R8, UR7, R5 ;  /* 0x0000000708ea7c24 */ /* 0x000fe4000f8e0205 */
[----:B------:R-:W-:Y:S02]  /*10730*/  IMAD.MOV.U32 R236, RZ, RZ, R232 ;  /* 0x000000ffffec7224 */ /* 0x000fe400078e00e8 */
[----:B------:R-:W-:Y:S01]  /*10740*/  IMAD.IADD R237, R233, 0x1, R234 ;  /* 0x00000001e9ed7824 */ /* 0x000fe200078e02ea */
[----:B------:R3:W-:Y:S03]  /*10750*/  STL [R1+0x46c], R234 ;  /* 0x00046cea01007387 */ /* 0x0007e60000100800 */
[----:B------:R-:W-:Y:S01]  /*10760*/  UIMAD UR4, UR11, UR4, URZ ;  /* 0x000000040b0472a4 */ /* 0x000fe2000f8e023f */
[C---:B------:R-:W-:Y:S01]  /*10770*/  IMAD.WIDE.U32 R8, R17.reuse, R22, R236 ;  /* 0x0000001611087225 */ /* 0x040fe200078e00ec */
[----:B------:R3:W-:Y:S04]  /*10780*/  STL.64 [R1+0x448], R232 ;  /* 0x000448e801007387 */ /* 0x0007e80000100a00 */
[----:B------:R-:W-:Y:S01]  /*10790*/  IMAD R19, R17, R23, UR4 ;  /* 0x0000000411137e24 */ /* 0x000fe2000f8e0217 */
[----:B------:R-:W-:-:S03]  /*107a0*/  ULDC.64 UR4, c[0x0][0x5c0] ;  /* 0x0001700000047ab9 */ /* 0x000fc60000000a00 */
[----:B------:R-:W-:Y:S01]  /*107b0*/  IMAD.IADD R5, R9, 0x1, R19 ;  /* 0x0000000109057824 */ /* 0x000fe200078e0213 */
[----:B------:R3:W-:Y:S01]  /*107c0*/  STL [R1+0x470], R19 ;  /* 0x0004701301007387 */ /* 0x0007e20000100800 */
[----:B-1----:R-:W-:-:S04]  /*107d0*/  LEA R12, P2, R8, R10, 0x1 ;  /* 0x0000000a080c7211 */ /* 0x002fc800078408ff */
[----:B------:R-:W-:-:S05]  /*107e0*/  LEA.HI.X R13, R8, R11, R5, 0x1, P2 ;  /* 0x0000000b080d7211 */ /* 0x000fca00010f0c05 */
[----:B------:R-:W4:Y:S01]  /*107f0*/  @P1 LDG.E.LTC128B.U16 R18, desc[UR60][R12.64] ;  /* 0x0000003c0c121981 */ /* 0x000f22000c1e1520 */
[C---:B------:R-:W-:Y:S01]  /*10800*/  LEA R8, P2, R4.reuse, UR4, 0x1 ;  /* 0x0000000404087c11 */ /* 0x040fe2000f8408ff */
[----:B------:R-:W-:Y:S01]  /*10810*/  BSSY B1, `(.L_x_34) ;  /* 0x0000012000017945 */ /* 0x000fe20003800000 */
[----:B------:R-:W-:Y:S02]  /*10820*/  ISETP.GT.AND P3, PT, R3, 0x1, PT ;  /* 0x000000010300780c */ /* 0x000fe40003f64270 */
[----:B------:R-:W-:Y:S01]  /*10830*/  LEA.HI.X R9, R4, UR5, R14, 0x1, P2 ;  /* 0x0000000504097c11 */ /* 0x000fe200090f0c0e */
[----:B------:R-:W-:-:S04]  /*10840*/  IMAD.WIDE.U32 R4, R17, R22, R6 ;  /* 0x0000001611047225 */ /* 0x000fc800078e0006 */
[----:B------:R-:W-:Y:S02]  /*10850*/  IMAD.IADD R5, R19, 0x1, R5 ;  /* 0x0000000113057824 */ /* 0x000fe400078e0205 */
[----:B------:R-:W-:-:S04]  /*10860*/  IMAD.WIDE.U32 R4, R235, UR7, R4 ;  /* 0x00000007eb047c25 */ /* 0x000fc8000f8e0004 */
[----:B------:R-:W-:Y:S02]  /*10870*/  IMAD.IADD R5, R234, 0x1, R5 ;  /* 0x00000001ea057824 */ /* 0x000fe400078e0205 */
[----:B----4-:R-:W-:-:S05]  /*10880*/  HADD2.F32 R12, -RZ, R18.H0_H0 ;  /* 0x20000012ff0c7230 */ /* 0x010fca0000004100 */
[----:B------:R-:W-:-:S04]  /*10890*/  FMUL R12, R12, R16 ;  /* 0x000000100c0c7220 */ /* 0x000fc80000400000 */
[----:B--2---:R-:W-:Y:S01]  /*108a0*/  FFMA R12, R20, R2, R12 ;  /* 0x00000002140c7223 */ /* 0x004fe2000000000c */
[----:B------:R-:W-:-:S04]  /*108b0*/  LEA R20, P2, R4, R10, 0x1 ;  /* 0x0000000a04147211 */ /* 0x000fc800078408ff */
[----:B------:R-:W-:Y:S02]  /*108c0*/  LEA.HI.X R21, R4, R11, R5, 0x1, P2 ;  /* 0x0000000b04157211 */ /* 0x000fe400010f0c05 */
[----:B------:R-:W-:Y:S02]  /*108d0*/  F2FP.F16.F32.PACK_AB R4, RZ, R12 ;  /* 0x0000000cff04723e */ /* 0x000fe400000000ff */
[----:B------:R-:W-:Y:S01]  /*108e0*/  ISETP.GT.AND P2, PT, R0, RZ, P3 ;  /* 0x000000ff0000720c */ /* 0x000fe20001f44270 */
[----:B------:R3:W-:Y:S04]  /*108f0*/  STL.64 [R1+0x440], R20 ;  /* 0x0004401401007387 */ /* 0x0007e80000100a00 */
[----:B------:R3:W-:Y:S08]  /*10900*/  @P1 STG.E.U16 desc[UR60][R8.64], R4 ;  /* 0x0000000408001986 */ /* 0x0007f0000c10153c */
[----:B------:R-:W-:Y:S05]  /*10910*/  @!P2 BRA `(.L_x_35) ;  /* 0x000000000004a947 */ /* 0x000fea0003800000 */
[----:B------:R1:W5:Y:S02]  /*10920*/  LDG.E.LTC128B.U16 R18, desc[UR60][R20.64+0x2] ;  /* 0x0000023c14127981 */ /* 0x000364000c1e1520 */
.L_x_35:
[----:B------:R-:W-:Y:S05]  /*10930*/  BSYNC B1 ;  /* 0x0000000000017941 */ /* 0x000fea0003800000 */
.L_x_34:
[----:B------:R-:W1:Y:S01]  /*10940*/  LDL.LU R5, [R1+0x424] ;  /* 0x0004240001057983 */ /* 0x000e620000300800 */
[----:B---3-5:R-:W-:Y:S01]  /*10950*/  HADD2.F32 R4, -RZ, R18.H0_H0 ;  /* 0x20000012ff047230 */ /* 0x028fe20000004100 */
[----:B------:R-:W-:Y:S02]  /*10960*/  R2UR UR4, R15 ;  /* 0x000000000f0472ca */ /* 0x000fe400000e0000 */
[----:B------:R-:W-:Y:S02]  /*10970*/  ISETP.GT.AND P1, PT, R0, 0x8, P0 ;  /* 0x000000080000780c */ /* 0x000fe40000724270 */
[----:B------:R-:W-:-:S04]  /*10980*/  FMUL R4, R4, R16 ;  /* 0x0000001004047220 */ /* 0x000fc80000400000 */
[----:B-1----:R-:W-:Y:S01]  /*10990*/  FFMA R20, R5, R2, R4 ;  /* 0x0000000205147223 */ /* 0x002fe20000000004 */
[C---:B------:R-:W-:Y:S01]  /*109a0*/  SHF.L.U64.HI R5, R22.reuse, 0x3, R23 ;  /* 0x0000000316057819 */ /* 0x040fe20000010217 */
[----:B------:R-:W-:-:S03]  /*109b0*/  IMAD.SHL.U32 R4, R22, 0x8, RZ ;  /* 0x0000000816047824 */ /* 0x000fc600078e00ff */
[----:B------:R-:W-:Y:S01]  /*109c0*/  F2FP.F16.F32.PACK_AB R20, RZ, R20 ;  /* 0x00000014ff14723e */ /* 0x000fe200000000ff */
[----:B------:R-:W-:-:S04]  /*109d0*/  IMAD.WIDE.U32 R14, R17, R22, R4 ;  /* 0x00000016110e7225 */ /* 0x000fc800078e0004 */
[----:B------:R-:W-:Y:S01]  /*109e0*/  IMAD.IADD R19, R19, 0x1, R15 ;  /* 0x0000000113137824 */ /* 0x000fe200078e020f */
[----:B------:R-:W-:-:S05]  /*109f0*/  IADD3 R13, P4, R232, R14, RZ ;  /* 0x0000000ee80d7210 */ /* 0x000fca0007f9e0ff */
[----:B------:R-:W-:Y:S01]  /*10a00*/  IMAD.X R21, R19, 0x1, R237, P4 ;  /* 0x0000000113157824 */ /* 0x000fe200020e06ed */
[----:B------:R-:W-:-:S04]  /*10a10*/  LEA R12, P4, R13, R10, 0x1 ;  /* 0x0000000a0d0c7211 */ /* 0x000fc800078808ff */
[----:B------:R-:W-:Y:S01]  /*10a20*/  LEA.HI.X R13, R13, R11, R21, 0x1, P4 ;  /* 0x0000000b0d0d7211 */ /* 0x000fe200020f0c15 */
[----:B------:R1:W-:Y:S04]  /*10a30*/  @P2 STG.E.U16 desc[UR60][R8.64+0x2], R20 ;  /* 0x0000021408002986 */ /* 0x0003e8000c10153c */
[----:B------:R2:W3:Y:S04]  /*10a40*/  @P1 LDG.E.LTC128B.U16 R18, desc[UR60][R12.64] ;  /* 0x0000003c0c121981 */ /* 0x0004e8000c1e1520 */
[----:B------:R-:W4:Y:S01]  /*10a50*/  LDL.LU R21, [R1+0x428] ;  /* 0x0004280001157983 */ /* 0x000f220000300800 */
[----:B--2---:R-:W-:-:S05]  /*10a60*/  IADD3 R12, P2, R6, R14, RZ ;  /* 0x0000000e060c7210 */ /* 0x004fca0007f5e0ff */
[----:B------:R-:W-:Y:S02]  /*10a70*/  IMAD.X R13, R7, 0x1, R19, P2 ;  /* 0x00000001070d7824 */ /* 0x000fe400010e0613 */
[----:B------:R-:W-:-:S04]  /*10a80*/  IMAD.WIDE.U32 R12, R235, UR4, R12 ;  /* 0x00000004eb0c7c25 */ /* 0x000fc8000f8e000c */
[----:B------:R-:W-:Y:S01]  /*10a90*/  IMAD.IADD R13, R234, 0x1, R13 ;  /* 0x00000001ea0d7824 */ /* 0x000fe200078e020d */
[----:B------:R-:W-:-:S04]  /*10aa0*/  LEA R232, P2, R12, R10, 0x1 ;  /* 0x0000000a0ce87211 */ /* 0x000fc800078408ff */
[----:B------:R-:W-:Y:S01]  /*10ab0*/  LEA.HI.X R233, R12, R11, R13, 0x1, P2 ;  /* 0x0000000b0ce97211 */ /* 0x000fe200010f0c0d */
[----:B-1----:R-:W-:-:S04]  /*10ac0*/  IMAD.U32 R20, RZ, RZ, UR9 ;  /* 0x00000009ff147e24 */ /* 0x002fc8000f8e00ff */
[----:B------:R-:W-:Y:S01]  /*10ad0*/  STL.64 [R1+0x420], R232 ;  /* 0x000420e801007387 */ /* 0x000fe20000100a00 */
[----:B------:R-:W-:Y:S01]  /*10ae0*/  ISETP.GT.AND P5, PT, R0, 0x8, P3 ;  /* 0x000000080000780c */ /* 0x000fe20001fa4270 */
[----:B------:R-:W-:Y:S01]  /*10af0*/  BSSY B1, `(.L_x_36) ;  /* 0x0000011000017945 */ /* 0x000fe20003800000 */
[----:B---3--:R-:W-:-:S05]  /*10b00*/  HADD2.F32 R12, -RZ, R18.H0_H0 ;  /* 0x20000012ff0c7230 */ /* 0x008fca0000004100 */
[----:B------:R-:W-:-:S04]  /*10b10*/  FMUL R12, R12, R16 ;  /* 0x000000100c0c7220 */ /* 0x000fc80000400000 */
[----:B----4-:R-:W-:Y:S01]  /*10b20*/  FFMA R13, R21, R2, R12 ;  /* 0x00000002150d7223 */ /* 0x010fe2000000000c */
[----:B------:R-:W-:Y:S02]  /*10b30*/  IMAD.U32 R12, RZ, RZ, UR8 ;  /* 0x00000008ff0c7e24 */ /* 0x000fe4000f8e00ff */
[----:B------:R-:W-:Y:S02]  /*10b40*/  IMAD.U32 R21, RZ, RZ, UR8 ;  /* 0x00000008ff157e24 */ /* 0x000fe4000f8e00ff */
[----:B------:R-:W-:Y:S01]  /*10b50*/  IMAD.SHL.U32 R12, R12, 0x10, RZ ;  /* 0x000000100c0c7824 */ /* 0x000fe200078e00ff */
[----:B------:R-:W-:Y:S02]  /*10b60*/  F2FP.F16.F32.PACK_AB R13, RZ, R13 ;  /* 0x0000000dff0d723e */ /* 0x000fe400000000ff */
[--C-:B------:R-:W-:Y:S02]  /*10b70*/  SHF.L.U64.HI R21, R21, 0x4, R20.reuse ;  /* 0x0000000415157819 */ /* 0x100fe40000010214 */
[----:B------:R1:W-:Y:S01]  /*10b80*/  STL [R1+0x468], R12 ;  /* 0x0004680c01007387 */ /* 0x0003e20000100800 */
[----:B------:R-:W-:-:S02]  /*10b90*/  PRMT R20, R13, 0x7610, R20 ;  /* 0x000076100d147816 */ /* 0x000fc40000000014 */
[----:B-1----:R-:W-:-:S05]  /*10ba0*/  IADD3 R12, P2, R12, R8, RZ ;  /* 0x000000080c0c7210 */ /* 0x002fca0007f5e0ff */
[----:B------:R-:W-:Y:S01]  /*10bb0*/  IMAD.X R13, R21, 0x1, R9, P2 ;  /* 0x00000001150d7824 */ /* 0x000fe200010e0609 */
[----:B------:R1:W-:Y:S04]  /*10bc0*/  STL [R1+0x454], R21 ;  /* 0x0004541501007387 */ /* 0x0003e80000100800 */
[----:B------:R1:W-:Y:S01]  /*10bd0*/  @P1 STG.E.U16 desc[UR60][R12.64], R20 ;  /* 0x000000140c001986 */ /* 0x0003e2000c10153c */
[----:B------:R-:W-:Y:S05]  /*10be0*/  @!P5 BRA `(.L_x_37) ;  /* 0x000000000004d947 */ /* 0x000fea0003800000 */
[----:B------:R2:W5:Y:S02]  /*10bf0*/  LDG.E.LTC128B.U16 R18, desc[UR60][R232.64+0x2] ;  /* 0x0000023ce8127981 */ /* 0x000564000c1e1520 */
.L_x_37:
[----:B------:R-:W-:Y:S05]  /*10c00*/  BSYNC B1 ;  /* 0x0000000000017941 */ /* 0x000fea0003800000 */
.L_x_36:
[----:B-1----:R-:W3:Y:S01]  /*10c10*/  LDL.LU R21, [R1+0x42c] ;  /* 0x00042c0001157983 */ /* 0x002ee20000300800 */
[----:B-----5:R-:W-:Y:S01]  /*10c20*/  HADD2.F32 R20, -RZ, R18.H0_H0 ;  /* 0x20000012ff147230 */ /* 0x020fe20000004100 */
[----:B------:R-:W-:Y:S02]  /*10c30*/  ISETP.GT.AND P2, PT, R3, 0x8, PT ;  /* 0x000000080300780c */ /* 0x000fe40003f44270 */
[----:B------:R1:W-:Y:S02]  /*10c40*/  STL.64 [R1+0x4a0], R4 ;  /* 0x0004a00401007387 */ /* 0x0003e40000100a00 */
[----:B------:R-:W-:Y:S01]  /*10c50*/  FMUL R20, R20, R16 ;  /* 0x0000001014147220 */ /* 0x000fe20000400000 */
[----:B------:R-:W-:Y:S01]  /*10c60*/  ISETP.GT.AND P4, PT, R0, RZ, P2 ;  /* 0x000000ff0000720c */ /* 0x000fe20001784270 */
[----:B-1----:R-:W-:Y:S02]  /*10c70*/  IMAD.MOV.U32 R4, RZ, RZ, R12 ;  /* 0x000000ffff047224 */ /* 0x002fe400078e000c */
[----:B------:R-:W-:-:S05]  /*10c80*/  IMAD.MOV.U32 R5, RZ, RZ, R13 ;  /* 0x000000ffff057224 */ /* 0x000fca00078e000d */
[----:B------:R-:W-:Y:S01]  /*10c90*/  STL.64 [R1+0x428], R4 ;  /* 0x0004280401007387 */ /* 0x000fe20000100a00 */
[----:B---3--:R-:W-:-:S05]  /*10ca0*/  FFMA R20, R21, R2, R20 ;  /* 0x0000000215147223 */ /* 0x008fca0000000014 */
[----:B------:R-:W-:-:S05]  /*10cb0*/  F2FP.F16.F32.PACK_AB R20, RZ, R20 ;  /* 0x00000014ff14723e */ /* 0x000fca00000000ff */
[----:B------:R1:W-:Y:S04]  /*10cc0*/  @P5 STG.E.U16 desc[UR60][R4.64+0x2], R20 ;  /* 0x0000021404005986 */ /* 0x0003e8000c10153c */
[----:B-1----:R1:W5:Y:S01]  /*10cd0*/  LDL.LU.64 R4, [R1+0x4a0] ;  /* 0x0004a00001047983 */ /* 0x0023620000300a00 */
[----:B------:R-:W-:Y:S04]  /*10ce0*/  BSSY B1, `(.L_x_38) ;  /* 0x0000004000017945 */ /* 0x000fe80003800000 */
[----:B------:R-:W-:Y:S05]  /*10cf0*/  @!P4 BRA `(.L_x_39) ;  /* 0x000000000008c947 */ /* 0x000fea0003800000 */
[----:B------:R-:W3:Y:S04]  /*10d00*/  LDL.64 R20, [R1+0x440] ;  /* 0x0004400001147983 */ /* 0x000ee80000100a00 */
[----:B---3--:R3:W5:Y:S02]  /*10d10*/  LDG.E.LTC128B.U16 R18, desc[UR60][R20.64+0x10] ;  /* 0x0000103c14127981 */ /* 0x008764000c1e1520 */
.L_x_39:
[----:B------:R-:W-:Y:S05]  /*10d20*/  BSYNC B1 ;  /* 0x0000000000017941 */ /* 0x000fea0003800000 */
.L_x_38:
[----:B---3--:R-:W3:Y:S01]  /*10d30*/  LDL.LU R21, [R1+0x430] ;  /* 0x0004300001157983 */ /* 0x008ee20000300800 */
[----:B-----5:R-:W-:Y:S01]  /*10d40*/  HADD2.F32 R20, -RZ, R18.H0_H0 ;  /* 0x20000012ff147230 */ /* 0x020fe20000004100 */
[----:B------:R-:W-:Y:S01]  /*10d50*/  ISETP.GT.AND P1, PT, R3, 0x9, PT ;  /* 0x000000090300780c */ /* 0x000fe20003f24270 */
[----:B------:R-:W-:Y:S03]  /*10d60*/  BSSY B1, `(.L_x_40) ;  /* 0x0000009000017945 */ /* 0x000fe60003800000 */
[----:B------:R-:W-:Y:S01]  /*10d70*/  FMUL R20, R20, R16 ;  /* 0x0000001014147220 */ /* 0x000fe20000400000 */
[----:B------:R-:W-:-:S03]  /*10d80*/  ISETP.GT.AND P5, PT, R0, RZ, P1 ;  /* 0x000000ff0000720c */ /* 0x000fc60000fa4270 */
[----:B---3--:R-:W-:-:S05]  /*10d90*/  FFMA R20, R21, R2, R20 ;  /* 0x0000000215147223 */ /* 0x008fca0000000014 */
[----:B------:R-:W-:-:S05]  /*10da0*/  F2FP.F16.F32.PACK_AB R20, RZ, R20 ;  /* 0x00000014ff14723e */ /* 0x000fca00000000ff */
[----:B------:R3:W-:Y:S01]  /*10db0*/  @P4 STG.E.U16 desc[UR60][R8.64+0x10], R20 ;  /* 0x0000101408004986 */ /* 0x0007e2000c10153c */
[----:B------:R-:W-:Y:S05]  /*10dc0*/  @!P5 BRA `(.L_x_41) ;  /* 0x000000000008d947 */ /* 0x000fea0003800000 */
[----:B---3--:R-:W3:Y:S04]  /*10dd0*/  LDL.64 R20, [R1+0x440] ;  /* 0x0004400001147983 */ /* 0x008ee80000100a00 */
[----:B---3--:R4:W5:Y:S02]  /*10de0*/  LDG.E.LTC128B.U16 R18, desc[UR60][R20.64+0x12] ;  /* 0x0000123c14127981 */ /* 0x008964000c1e1520 */
.L_x_41:
[----:B------:R-:W-:Y:S05]  /*10df0*/  BSYNC B1 ;  /* 0x0000000000017941 */ /* 0x000fea0003800000 */
.L_x_40:
[----:B----4-:R-:W4:Y:S01]  /*10e00*/  LDL.LU R21, [R1+0x434] ;  /* 0x0004340001157983 */ /* 0x010f220000300800 */
[----:B---3-5:R-:W-:Y:S01]  /*10e10*/  HADD2.F32 R20, -RZ, R18.H0_H0 ;  /* 0x20000012ff147230 */ /* 0x028fe20000004100 */
[----:B------:R-:W-:Y:S01]  /*10e20*/  ISETP.GT.AND P4, PT, R0, 0x8, P2 ;  /* 0x000000080000780c */ /* 0x000fe20001784270 */
[----:B------:R-:W-:Y:S03]  /*10e30*/  BSSY B1, `(.L_x_42) ;  /* 0x0000007000017945 */ /* 0x000fe60003800000 */
[----:B------:R-:W-:-:S04]  /*10e40*/  FMUL R20, R20, R16 ;  /* 0x0000001014147220 */ /* 0x000fc80000400000 */
[----:B----4-:R-:W-:-:S05]  /*10e50*/  FFMA R20, R21, R2, R20 ;  /* 0x0000000215147223 */ /* 0x010fca0000000014 */
[----:B------:R-:W-:-:S05]  /*10e60*/  F2FP.F16.F32.PACK_AB R20, RZ, R20 ;  /* 0x00000014ff14723e */ /* 0x000fca00000000ff */
[----:B------:R3:W-:Y:S01]  /*10e70*/  @P5 STG.E.U16 desc[UR60][R8.64+0x12], R20 ;  /* 0x0000121408005986 */ /* 0x0007e2000c10153c */
[----:B------:R-:W-:Y:S05]  /*10e80*/  @!P4 BRA `(.L_x_43) ;  /* 0x000000000004c947 */ /* 0x000fea0003800000 */
[----:B------:R4:W5:Y:S02]  /*10e90*/  LDG.E.LTC128B.U16 R18, desc[UR60][R232.64+0x10] ;  /* 0x0000103ce8127981 */ /* 0x000964000c1e1520 */
.L_x_43:
[----:B------:R-:W-:Y:S05]  /*10ea0*/  BSYNC B1 ;  /* 0x0000000000017941 */ /* 0x000fea0003800000 */
.L_x_42:
[----:B------:R-:W2:Y:S01]  /*10eb0*/  LDL.LU R21, [R1+0x438] ;  /* 0x0004380001157983 */ /* 0x000ea20000300800 */
[----:B---3-5:R-:W-:Y:S01]  /*10ec0*/  HADD2.F32 R20, -RZ, R18.H0_H0 ;  /* 0x20000012ff147230 */ /* 0x028fe20000004100 */
[----:B------:R-:W-:Y:S01]  /*10ed0*/  ISETP.GT.AND P5, PT, R0, 0x8, P1 ;  /* 0x000000080000780c */ /* 0x000fe20000fa4270 */
[----:B------:R-:W-:Y:S03]  /*10ee0*/  BSSY B1, `(.L_x_44) ;  /* 0x0000007000017945 */ /* 0x000fe60003800000 */
[----:B------:R-:W-:-:S04]  /*10ef0*/  FMUL R20, R20, R16 ;  /* 0x0000001014147220 */ /* 0x000fc80000400000 */
[----:B--2---:R-:W-:-:S05]  /*10f00*/  FFMA R20, R21, R2, R20 ;  /* 0x0000000215147223 */ /* 0x004fca0000000014 */
[----:B------:R-:W-:-:S05]  /*10f10*/  F2FP.F16.F32.PACK_AB R20, RZ, R20 ;  /* 0x00000014ff14723e */ /* 0x000fca00000000ff */
[----:B------:R2:W-:Y:S01]  /*10f20*/  @P4 STG.E.U16 desc[UR60][R12.64+0x10], R20 ;  /* 0x000010140c004986 */ /* 0x0005e2000c10153c */
[----:B------:R-:W-:Y:S05]  /*10f30*/  @!P5 BRA `(.L_x_45) ;  /* 0x000000000004d947 */ /* 0x000fea0003800000 */
[----:B------:R3:W5:Y:S02]  /*10f40*/  LDG.E.LTC128B.U16 R18, desc[UR60][R232.64+0x12] ;  /* 0x0000123ce8127981 */ /* 0x000764000c1e1520 */
.L_x_45:
[----:B------:R-:W-:Y:S05]  /*10f50*/  BSYNC B1 ;  /* 0x0000000000017941 */ /* 0x000fea0003800000 */
.L_x_44:
[----:B--2---:R-:W2:Y:S04]  /*10f60*/  LDL R20, [R1+0x464] ;  /* 0x0004640001147983 */ /* 0x004ea80000100800 */
[----:B---34-:R-:W3:Y:S01]  /*10f70*/  LDL.LU R233, [R1+0x43c] ;  /* 0x00043c0001e97983 */ /* 0x018ee20000300800 */
[----:B------:R-:W-:-:S03]  /*10f80*/  IMAD.MOV.U32 R15, RZ, RZ, R19 ;  /* 0x000000ffff0f7224 */ /* 0x000fc600078e0013 */
[----:B------:R-:W4:Y:S04]  /*10f90*/  LDL.LU R21, [R1+0x400] ;  /* 0x0004000001157983 */ /* 0x000f280000300800 */
[----:B------:R0:W-:Y:S04]  /*10fa0*/  STL [R1+0x4a8], R3 ;  /* 0x0004a80301007387 */ /* 0x0001e80000100800 */
[----:B------:R1:W-:Y:S01]  /*10fb0*/  STL.64 [R1+0x4a0], R8 ;  /* 0x0004a00801007387 */ /* 0x0003e20000100a00 */
[----:B------:R-:W-:Y:S01]  /*10fc0*/  IMAD R23, R23, 0x78, RZ ;  /* 0x0000007817177824 */ /* 0x000fe200078e02ff */
[----:B------:R-:W-:-:S02]  /*10fd0*/  ISETP.GT.AND P4, PT, R0, 0x80, P0 ;  /* 0x000000800000780c */ /* 0x000fc40000784270 */
[----:B-----5:R-:W-:Y:S01]  /*10fe0*/  PRMT R232, R18, 0x7610, R232 ;  /* 0x0000761012e87816 */ /* 0x020fe200000000e8 */
[----:B0-----:R-:W4:Y:S01]  /*10ff0*/  LDL R3, [R1+0x470] ;  /* 0x0004700001037983 */ /* 0x001f220000100800 */
[----:B-1----:R-:W-:-:S03]  /*11000*/  IMAD.WIDE.U32 R8, R22, 0x78, R14 ;  /* 0x0000007816087825 */ /* 0x002fc600078e000e */
[----:B------:R-:W4:Y:S01]  /*11010*/  LDL.64 R14, [R1+0x448] ;  /* 0x00044800010e7983 */ /* 0x000f220000100a00 */
[----:B--2---:R-:W-:Y:S01]  /*11020*/  R2UR UR4, R20 ;  /* 0x00000000140472ca */ /* 0x004fe200000e0000 */
[----:B------:R-:W-:-:S05]  /*11030*/  HADD2.F32 R20, -RZ, R18.H0_H0 ;  /* 0x20000012ff147230 */ /* 0x000fca0000004100 */
[----:B------:R-:W-:-:S04]  /*11040*/  FMUL R20, R20, R16 ;  /* 0x0000001014147220 */ /* 0x000fc80000400000 */
[----:B---3--:R-:W-:-:S05]  /*11050*/  FFMA R20, R233, R2, R20 ;  /* 0x00000002e9147223 */ /* 0x008fca0000000014 */
[----:B------:R-:W-:Y:S01]  /*11060*/  F2FP.F16.F32.PACK_AB R20, RZ, R20 ;  /* 0x00000014ff14723e */ /* 0x000fe200000000ff */
[----:B------:R-:W-:-:S04]  /*11070*/  IMAD.IADD R233, R9, 0x1, R23 ;  /* 0x0000000109e97824 */ /* 0x000fc800078e0217 */
[----:B------:R0:W-:Y:S01]  /*11080*/  @P5 STG.E.U16 desc[UR60][R12.64+0x12], R20 ;  /* 0x000012140c005986 */ /* 0x0001e2000c10153c */
[----:B----4-:R-:W-:-:S05]  /*11090*/  IADD3 R15, P5, R14, R8, RZ ;  /* 0x000000080e0f7210 */ /* 0x010fca0007fbe0ff */
[----:B------:R-:W-:Y:S01]  /*110a0*/  IMAD.X R19, R233, 0x1, R237, P5 ;  /* 0x00000001e9137824 */ /* 0x000fe200028e06ed */
[----:B------:R-:W-:-:S04]  /*110b0*/  LEA R14, P5, R15, R10, 0x1 ;  /* 0x0000000a0f0e7211 */ /* 0x000fc800078a08ff */
[----:B------:R-:W-:-:S05]  /*110c0*/  LEA.HI.X R15, R15, R11, R19, 0x1, P5 ;  /* 0x0000000b0f0f7211 */ /* 0x000fca00028f0c13 */
[----:B------:R-:W2:Y:S01]  /*110d0*/  @P4 LDG.E.LTC128B.U16 R232, desc[UR60][R14.64] ;  /* 0x0000003c0ee84981 */ /* 0x000ea2000c1e1520 */
[----:B0-----:R-:W-:-:S03]  /*110e0*/  IMAD.U32 R20, RZ, RZ, UR8 ;  /* 0x00000008ff147e24 */ /* 0x001fc6000f8e00ff */
[----:B------:R0:W-:Y:S02]  /*110f0*/  STL [R1+0x434], R233 ;  /* 0x000434e901007387 */ /* 0x0001e40000100800 */
[----:B0-----:R-:W-:-:S04]  /*11100*/  IMAD.U32 R233, RZ, RZ, UR9 ;  /* 0x00000009ffe97e24 */ /* 0x001fc8000f8e00ff */
[----:B------:R-:W-:Y:S01]  /*11110*/  IMAD R233, R233, 0xf0, RZ ;  /* 0x000000f0e9e97824 */ /* 0x000fe200078e02ff */
[----:B------:R-:W-:Y:S01]  /*11120*/  BSSY B1, `(.L_x_46) ;  /* 0x000001b000017945 */ /* 0x000fe20003800000 */
[----:B--2---:R-:W-:-:S05]  /*11130*/  HADD2.F32 R14, -RZ, R232.H0_H0 ;  /* 0x200000e8ff0e7230 */ /* 0x004fca0000004100 */
[----:B------:R-:W-:-:S04]  /*11140*/  FMUL R14, R14, R16 ;  /* 0x000000100e0e7220 */ /* 0x000fc80000400000 */
[----:B------:R-:W-:Y:S01]  /*11150*/  FFMA R14, R21, R2, R14 ;  /* 0x00000002150e7223 */ /* 0x000fe2000000000e */
[----:B------:R-:W-:-:S04]  /*11160*/  IMAD.WIDE.U32 R20, R20, 0xf0, R12 ;  /* 0x000000f014147825 */ /* 0x000fc800078e000c */
[----:B------:R-:W-:Y:S01]  /*11170*/  F2FP.F16.F32.PACK_AB R12, RZ, R14 ;  /* 0x0000000eff0c723e */ /* 0x000fe200000000ff */
[----:B------:R-:W-:Y:S02]  /*11180*/  IMAD.IADD R15, R21, 0x1, R233 ;  /* 0x00000001150f7824 */ /* 0x000fe400078e02e9 */
[----:B------:R-:W-:-:S05]  /*11190*/  @P4 IMAD.MOV.U32 R14, RZ, RZ, R20 ;  /* 0x000000ffff0e4224 */ /* 0x000fca00078e0014 */
[----:B------:R0:W-:Y:S02]  /*111a0*/  @P4 STG.E.U16 desc[UR60][R14.64], R12 ;  /* 0x0000000c0e004986 */ /* 0x0001e4000c10153c */
[----:B0-----:R-:W-:-:S04]  /*111b0*/  IMAD.WIDE.U32 R12, R22, 0x78, R4 ;  /* 0x00000078160c7825 */ /* 0x001fc800078e0004 */
[----:B------:R-:W-:Y:S02]  /*111c0*/  IMAD.IADD R19, R23, 0x1, R13 ;  /* 0x0000000117137824 */ /* 0x000fe400078e020d */
[----:B------:R-:W-:Y:S01]  /*111d0*/  IMAD.MOV.U32 R18, RZ, RZ, R12 ;  /* 0x000000ffff127224 */ /* 0x000fe200078e000c */
[----:B------:R0:W-:Y:S03]  /*111e0*/  STL.64 [R1+0x480], R12 ;  /* 0x0004800c01007387 */ /* 0x0001e60000100a00 */
[----:B0-----:R-:W-:-:S03]  /*111f0*/  IMAD.WIDE.U32 R12, R17, R22, R18 ;  /* 0x00000016110c7225 */ /* 0x001fc600078e0012 */
[----:B------:R-:W-:-:S04]  /*11200*/  IADD3 R12, P4, R6, R12, RZ ;  /* 0x0000000c060c7210 */ /* 0x000fc80007f9e0ff */
[----:B------:R-:W-:Y:S02]  /*11210*/  IADD3.X R13, R7, R3, R13, P4, !PT ;  /* 0x00000003070d7210 */ /* 0x000fe400027fe40d */
[----:B------:R0:W5:Y:S01]  /*11220*/  LDL.LU R3, [R1+0x4a8] ;  /* 0x0004a80001037983 */ /* 0x0001620000300800 */
[----:B------:R-:W-:-:S04]  /*11230*/  IMAD.WIDE.U32 R12, R235, UR4, R12 ;  /* 0x00000004eb0c7c25 */ /* 0x000fc8000f8e000c */
[----:B------:R-:W-:Y:S01]  /*11240*/  IMAD.IADD R13, R234, 0x1, R13 ;  /* 0x00000001ea0d7824 */ /* 0x000fe200078e020d */
[----:B------:R-:W-:-:S04]  /*11250*/  LEA R234, P4, R12, R10, 0x1 ;  /* 0x0000000a0cea7211 */ /* 0x000fc800078808ff */
[----:B------:R-:W-:Y:S02]  /*11260*/  LEA.HI.X R235, R12, R11, R13, 0x1, P4 ;  /* 0x0000000b0ceb7211 */ /* 0x000fe400020f0c0d */
[----:B------:R-:W-:Y:S02]  /*11270*/  IADD3 R12, P5, R4, R8, RZ ;  /* 0x00000008040c7210 */ /* 0x000fe40007fbe0ff */
[----:B------:R0:W5:Y:S04]  /*11280*/  LDL.LU.64 R8, [R1+0x4a0] ;  /* 0x0004a00001087983 */ /* 0x0001680000300a00 */
[----:B------:R0:W-:Y:S01]  /*11290*/  STL [R1+0x400], R12 ;  /* 0x0004000c01007387 */ /* 0x0001e20000100800 */
[----:B------:R-:W-:-:S13]  /*112a0*/  ISETP.GT.AND P4, PT, R0, 0x80, P3 ;  /* 0x000000800000780c */ /* 0x000fda0001f84270 */
[----:B0-----:R-:W-:Y:S05]  /*112b0*/  @!P4 BRA `(.L_x_47) ;  /* 0x000000000004c947 */ /* 0x001fea0003800000 */
[----:B------:R0:W5:Y:S02]  /*112c0*/  LDG.E.LTC128B.U16 R232, desc[UR60][R234.64+0x2] ;  /* 0x0000023ceae87981 */ /* 0x000164000c1e1520 */
.L_x_47:
[----:B------:R-:W-:Y:S05]  /*112d0*/  BSYNC B1 ;  /* 0x0000000000017941 */ /* 0x000fea0003800000 */
.L_x_46:
[----:B------:R-:W2:Y:S04]  /*112e0*/  LDL R13, [R1+0x404] ;  /* 0x00040400010d7983 */ /* 0x000ea80000100800 */
[----:B------:R1:W-:Y:S04]  /*112f0*/  STL.64 [R1+0x4b8], R14 ;  /* 0x0004b80e01007387 */ /* 0x0003e80000100a00 */
[----:B-1----:R-:W3:Y:S04]  /*11300*/  LDL.64 R14, [R1+0x400] ;  /* 0x00040000010e7983 */ /* 0x002ee80000100a00 */
[----:B-----5:R1:W-:Y:S04]  /*11310*/  STL.64 [R1+0x4b0], R8 ;  /* 0x0004b00801007387 */ /* 0x0203e80000100a00 */
[----:B-1----:R1:W4:Y:S01]  /*11320*/  LDL.64 R8, [R1+0x400] ;  /* 0x0004000001087983 */ /* 0x0023220000100a00 */
[----:B------:R-:W-:-:S05]  /*11330*/  HADD2.F32 R12, -RZ, R232.H0_H0 ;  /* 0x200000e8ff0c7230 */ /* 0x000fca0000004100 */
[----:B------:R-:W-:Y:S01]  /*11340*/  FMUL R12, R12, R16 ;  /* 0x000000100c0c7220 */ /* 0x000fe20000400000 */
[----:B----4-:R-:W4:Y:S04]  /*11350*/  LDL.LU R9, [R1+0x434] ;  /* 0x0004340001097983 */ /* 0x010f280000300800 */
[----:B------:R2:W-:Y:S04]  /*11360*/  STL [R1+0x4a8], R3 ;  /* 0x0004a80301007387 */ /* 0x0005e80000100800 */
[----:B------:R0:W-:Y:S01]  /*11370*/  STL.64 [R1+0x4a0], R6 ;  /* 0x0004a00601007387 */ /* 0x0001e20000100a00 */
[----:B--2---:R-:W-:-:S03]  /*11380*/  FFMA R3, R13, R2, R12 ;  /* 0x000000020d037223 */ /* 0x004fc6000000000c */
[----:B------:R-:W2:Y:S04]  /*11390*/  LDL.64 R12, [R1+0x448] ;  /* 0x00044800010c7983 */ /* 0x000ea80000100a00 */
[----:B0-----:R-:W2:Y:S01]  /*113a0*/  LDL.64 R6, [R1+0x428] ;  /* 0x0004280001067983 */ /* 0x001ea20000100a00 */
[----:B---3--:R-:W-:-:S03]  /*113b0*/  IMAD.MOV.U32 R8, RZ, RZ, R14 ;  /* 0x000000ffff087224 */ /* 0x008fc600078e000e */
[----:B------:R1:W5:Y:S01]  /*113c0*/  LDL.LU.64 R14, [R1+0x4b8] ;  /* 0x0004b800010e7983 */ /* 0x0003620000300a00 */
[----:B------:R-:W-:Y:S01]  /*113d0*/  BSSY B1, `(.L_x_48) ;  /* 0x0000019000017945 */ /* 0x000fe20003800000 */
[----:B----4-:R-:W-:-:S05]  /*113e0*/  IMAD.X R9, R9, 0x1, R5, P5 ;  /* 0x0000000109097824 */ /* 0x010fca00028e0605 */
[----:B------:R0:W-:Y:S01]  /*113f0*/  STL [R1+0x404], R9 ;  /* 0x0004040901007387 */ /* 0x0001e20000100800 */
[----:B--2---:R-:W-:-:S05]  /*11400*/  IADD3 R12, P5, R8, R12, RZ ;  /* 0x0000000c080c7210 */ /* 0x004fca0007fbe0ff */
[----:B------:R-:W-:Y:S01]  /*11410*/  IMAD.X R13, R9, 0x1, R237, P5 ;  /* 0x00000001090d7824 */ /* 0x000fe200028e06ed */
[----:B------:R-:W-:-:S04]  /*11420*/  LEA R8, P5, R12, R10, 0x1 ;  /* 0x0000000a0c087211 */ /* 0x000fc800078a08ff */
[----:B0-----:R-:W-:Y:S01]  /*11430*/  LEA.HI.X R9, R12, R11, R13, 0x1, P5 ;  /* 0x0000000b0c097211 */ /* 0x001fe200028f0c0d */
[----:B------:R-:W-:Y:S01]  /*11440*/  IMAD.U32 R13, RZ, RZ, UR8 ;  /* 0x00000008ff0d7e24 */ /* 0x000fe2000f8e00ff */
[----:B------:R-:W-:-:S03]  /*11450*/  F2FP.F16.F32.PACK_AB R12, RZ, R3 ;  /* 0x00000003ff0c723e */ /* 0x000fc600000000ff */
[----:B------:R-:W-:Y:S01]  /*11460*/  IMAD.WIDE.U32 R6, R13, 0xf0, R6 ;  /* 0x000000f00d067825 */ /* 0x000fe200078e0006 */
[----:B------:R0:W-:Y:S03]  /*11470*/  STL.64 [R1+0x438], R8 ;  /* 0x0004380801007387 */ /* 0x0001e60000100a00 */
[----:B------:R-:W-:Y:S01]  /*11480*/  IMAD.IADD R13, R233, 0x1, R7 ;  /* 0x00000001e90d7824 */ /* 0x000fe200078e0207 */
[----:B------:R-:W-:Y:S01]  /*11490*/  PRMT R233, R12, 0x7610, R233 ;  /* 0x000076100ce97816 */ /* 0x000fe200000000e9 */
[----:B------:R-:W-:Y:S01]  /*114a0*/  IMAD.MOV.U32 R12, RZ, RZ, R6 ;  /* 0x000000ffff0c7224 */ /* 0x000fe200078e0006 */
[----:B0-----:R1:W5:Y:S04]  /*114b0*/  LDL.LU.64 R8, [R1+0x4b0] ;  /* 0x0004b00001087983 */ /* 0x0013680000300a00 */
[----:B------:R1:W5:Y:S04]  /*114c0*/  LDL.LU R3, [R1+0x4a8] ;  /* 0x0004a80001037983 */ /* 0x0003680000300800 */
[----:B------:R0:W-:Y:S04]  /*114d0*/  STL.64 [R1+0x430], R6 ;  /* 0x0004300601007387 */ /* 0x0001e80000100a00 */
[----:B------:R1:W-:Y:S01]  /*114e0*/  @P4 STG.E.U16 desc[UR60][R12.64+0x2], R233 ;  /* 0x000002e90c004986 */ /* 0x0003e2000c10153c */
[----:B------:R-:W-:-:S03]  /*114f0*/  ISETP.GT.AND P5, PT, R0, 0x88, P0 ;  /* 0x000000880000780c */ /* 0x000fc600007a4270 */
[----:B0-----:R1:W5:Y:S04]  /*11500*/  LDL.LU.64 R6, [R1+0x4a0] ;  /* 0x0004a00001067983 */ /* 0x0013680000300a00 */
[----:B------:R1:W-:Y:S06]  /*11510*/  STL.S16 [R1+0x488], R232 ;  /* 0x000488e801007387 */ /* 0x0003ec0000100600 */
[----:B------:R-:W-:Y:S05]  /*11520*/  @!P5 BRA `(.L_x_49) ;  /* 0x00000000000cd947 */ /* 0x000fea0003800000 */
[----:B-1----:R-:W2:Y:S04]  /*11530*/  LDL.LU.64 R232, [R1+0x438] ;  /* 0x0004380001e87983 */ /* 0x002ea80000300a00 */
[----:B--2---:R-:W2:Y:S04]  /*11540*/  LDG.E.LTC128B.U16 R232, desc[UR60][R232.64] ;  /* 0x0000003ce8e87981 */ /* 0x004ea8000c1e1520 */
[----:B--2---:R0:W-:Y:S02]  /*11550*/  STL [R1+0x488], R232 ;  /* 0x000488e801007387 */ /* 0x0041e40000100800 */
.L_x_49:
[----:B------:R-:W-:Y:S05]  /*11560*/  BSYNC B1 ;  /* 0x0000000000017941 */ /* 0x000fea0003800000 */
.L_x_48:
[----:B01----:R-:W2:Y:S04]  /*11570*/  LDL R232, [R1+0x464] ;  /* 0x0004640001e87983 */ /* 0x003ea80000100800 */
[----:B------:R-:W3:Y:S04]  /*11580*/  LDL R233, [R1+0x454] ;  /* 0x0004540001e97983 */ /* 0x000ee80000100800 */
[----:B------:R0:W-:Y:S04]  /*11590*/  STL.64 [R1+0x4b0], R24 ;  /* 0x0004b01801007387 */ /* 0x0001e80000100a00 */
[----:B0-----:R-:W4:Y:S04]  /*115a0*/  LDL.LU R24, [R1+0x408] ;  /* 0x0004080001187983 */ /* 0x001f280000300800 */
[----:B------:R-:W3:Y:S04]  /*115b0*/  LDL R25, [R1+0x468] ;  /* 0x0004680001197983 */ /* 0x000ee80000100800 */
[----:B------:R0:W-:Y:S04]  /*115c0*/  STL.64 [R1+0x4a8], R12 ;  /* 0x0004a80c01007387 */ /* 0x0001e80000100a00 */
[----:B0-----:R-:W3:Y:S04]  /*115d0*/  LDL R12, [R1+0x470] ;  /* 0x00047000010c7983 */ /* 0x001ee80000100800 */
[----:B------:R-:W3:Y:S04]  /*115e0*/  LDL R13, [R1+0x450] ;  /* 0x00045000010d7983 */ /* 0x000ee80000100800 */
[----:B-----5:R0:W-:Y:S04]  /*115f0*/  STL [R1+0x4a0], R8 ;  /* 0x0004a00801007387 */ /* 0x0201e80000100800 */
[----:B0-----:R-:W4:Y:S04]  /*11600*/  LDL.LU R8, [R1+0x488] ;  /* 0x0004880001087983 */ /* 0x001f280000300800 */
[----:B------:R-:W-:Y:S01]  /*11610*/  STL [R1+0x49c], R3 ;  /* 0x00049c0301007387 */ /* 0x000fe20000100800 */
[----:B--2---:R-:W-:Y:S01]  /*11620*/  R2UR UR4, R232 ;  /* 0x00000000e80472ca */ /* 0x004fe200000e0000 */
[----:B----4-:R-:W-:-:S05]  /*11630*/  HADD2.F32 R232, -RZ, R8.H0_H0 ;  /* 0x20000008ffe87230 */ /* 0x010fca0000004100 */
[----:B------:R-:W-:-:S04]  /*11640*/  FMUL R232, R232, R16 ;  /* 0x00000010e8e87220 */ /* 0x000fc80000400000 */
[----:B------:R-:W-:Y:S01]  /*11650*/  FFMA R232, R24, R2, R232 ;  /* 0x0000000218e87223 */ /* 0x000fe200000000e8 */
[----:B---3--:R-:W-:-:S04]  /*11660*/  IADD3 R24, P4, R25, R20, RZ ;  /* 0x0000001419187210 */ /* 0x008fc80007f9e0ff */
[----:B------:R-:W-:Y:S01]  /*11670*/  F2FP.F16.F32.PACK_AB R232, RZ, R232 ;  /* 0x000000e8ffe8723e */ /* 0x000fe200000000ff */
[----:B------:R-:W-:-:S05]  /*11680*/  IMAD.X R25, R15, 0x1, R233, P4 ;  /* 0x000000010f197824 */ /* 0x000fca00020e06e9 */
[----:B------:R-:W-:Y:S04]  /*11690*/  STL.64 [R1+0x478], R24 ;  /* 0x0004781801007387 */ /* 0x000fe80000100a00 */
[----:B------:R0:W-:Y:S04]  /*116a0*/  @P5 STG.E.U16 desc[UR60][R24.64], R232 ;  /* 0x000000e818005986 */ /* 0x0001e8000c10153c */
[----:B0-----:R0:W5:Y:S04]  /*116b0*/  LDL.LU.64 R24, [R1+0x4b0] ;  /* 0x0004b00001187983 */ /* 0x0011680000300a00 */
[----:B------:R-:W2:Y:S02]  /*116c0*/  LDL.LU.64 R232, [R1+0x480] ;  /* 0x0004800001e87983 */ /* 0x000ea40000300a00 */
[----:B--2---:R-:W-:-:S05]  /*116d0*/  IADD3 R232, P4, R4, R232, RZ ;  /* 0x000000e804e87210 */ /* 0x004fca0007f9e0ff */
[----:B------:R-:W-:-:S05]  /*116e0*/  IMAD.X R233, R19, 0x1, R5, P4 ;  /* 0x0000000113e97824 */ /* 0x000fca00020e0605 */
[----:B------:R1:W-:Y:S02]  /*116f0*/  STL.64 [R1+0x480], R232 ;  /* 0x000480e801007387 */ /* 0x0003e40000100a00 */
[----:B-1----:R-:W-:-:S03]  /*11700*/  IMAD.WIDE.U32 R232, R17, R22, R232 ;  /* 0x0000001611e87225 */ /* 0x002fc600078e00e8 */
[----:B------:R-:W-:-:S04]  /*11710*/  IADD3 R232, P4, R6, R232, RZ ;  /* 0x000000e806e87210 */ /* 0x000fc80007f9e0ff */
[----:B------:R-:W-:-:S03]  /*11720*/  IADD3.X R233, R7, R12, R233, P4, !PT ;  /* 0x0000000c07e97210 */ /* 0x000fc600027fe4e9 */
[----:B------:R-:W-:-:S03]  /*11730*/  IMAD.WIDE.U32 R12, R13, UR4, R232 ;  /* 0x000000040d0c7c25 */ /* 0x000fc6000f8e00e8 */
[----:B------:R-:W2:Y:S01]  /*11740*/  LDL R233, [R1+0x46c] ;  /* 0x00046c0001e97983 */ /* 0x000ea20000100800 */
[----:B------:R-:W-:Y:S02]  /*11750*/  PRMT R3, R8, 0x7610, R3 ;  /* 0x0000761008037816 */ /* 0x000fe40000000003 */
[----:B------:R-:W-:Y:S02]  /*11760*/  LEA R232, P4, R12, R10, 0x1 ;  /* 0x0000000a0ce87211 */ /* 0x000fe400078808ff */
[----:B------:R-:W-:Y:S01]  /*11770*/  ISETP.GT.AND P5, PT, R0, 0x88, P3 ;  /* 0x000000880000780c */ /* 0x000fe20001fa4270 */
[----:B--2---:R-:W-:-:S05]  /*11780*/  IMAD.IADD R233, R233, 0x1, R13 ;  /* 0x00000001e9e97824 */ /* 0x004fca00078e020d */
[----:B------:R-:W-:Y:S02]  /*11790*/  LEA.HI.X R233, R12, R11, R233, 0x1, P4 ;  /* 0x0000000b0ce97211 */ /* 0x000fe400020f0ce9 */
[----:B------:R0:W5:Y:S04]  /*117a0*/  LDL.LU.64 R12, [R1+0x4a8] ;  /* 0x0004a800010c7983 */ /* 0x0001680000300a00 */
[----:B------:R0:W5:Y:S04]  /*117b0*/  LDL.LU R8, [R1+0x4a0] ;  /* 0x0004a00001087983 */ /* 0x0001680000300800 */
[----:B------:R1:W-:Y:S04]  /*117c0*/  STL.S16 [R1+0x408], R3 ;  /* 0x0004080301007387 */ /* 0x0003e80000100600 */
[----:B-1----:R0:W5:Y:S01]  /*117d0*/  LDL.LU R3, [R1+0x49c] ;  /* 0x00049c0001037983 */ /* 0x0021620000300800 */
[----:B------:R-:W-:Y:S04]  /*117e0*/  BSSY B1, `(.L_x_50) ;  /* 0x0000006000017945 */ /* 0x000fe80003800000 */
[----:B------:R-:W-:Y:S05]  /*117f0*/  @!P5 BRA `(.L_x_51) ;  /* 0x000000000010d947 */ /* 0x000fea0003800000 */
[----:B------:R1:W-:Y:S04]  /*11800*/  STL [R1+0x49c], R0 ;  /* 0x00049c0001007387 */ /* 0x0003e80000100800 */
[----:B-1----:R-:W2:Y:S04]  /*11810*/  LDG.E.LTC128B.U16 R0, desc[UR60][R232.64+0x2] ;  /* 0x0000023ce8007981 */ /* 0x002ea8000c1e1520 */
[----:B--2---:R1:W-:Y:S04]  /*11820*/  STL [R1+0x408], R0 ;  /* 0x0004080001007387 */ /* 0x0043e80000100800 */
[----:B-1----:R1:W5:Y:S02]  /*11830*/  LDL.LU R0, [R1+0x49c] ;  /* 0x00049c0001007983 */ /* 0x0023640000300800 */
.L_x_51:
[----:B------:R-:W-:Y:S05]  /*11840*/  BSYNC B1 ;  /* 0x0000000000017941 */ /* 0x000fea0003800000 */
.L_x_50:
[----:B------:R2:W-:Y:S04]  /*11850*/  STL.64 [R1+0x4c0], R14 ;  /* 0x0004c00e01007387 */ /* 0x0005e80000100a00 */
[----:B--2---:R-:W2:Y:S04]  /*11860*/  LDL.64 R14, [R1+0x430] ;  /* 0x00043000010e7983 */ /* 0x004ea80000100a00 */
[----:B------:R3:W-:Y:S04]  /*11870*/  STL [R1+0x4b8], R10 ;  /* 0x0004b80a01007387 */ /* 0x0007e80000100800 */
[----:B---3--:R-:W3:Y:S04]  /*11880*/  LDL.LU R10, [R1+0x40c] ;  /* 0x00040c00010a7983 */ /* 0x008ee80000300800 */
[----:B------:R-:W-:Y:S04]  /*11890*/  STL [R1+0x4b4], R9 ;  /* 0x0004b40901007387 */ /* 0x000fe80000100800 */
[----:B-----5:R-:W-:Y:S04]  /*118a0*/  STL [R1+0x4b0], R8 ;  /* 0x0004b00801007387 */ /* 0x020fe80000100800 */
[----:B------:R4:W-:Y:S04]  /*118b0*/  STL.64 [R1+0x4a8], R6 ;  /* 0x0004a80601007387 */ /* 0x0009e80000100a00 */
[----:B----4-:R-:W2:Y:S04]  /*118c0*/  LDL R7, [R1+0x468] ;  /* 0x0004680001077983 */ /* 0x010ea80000100800 */
[----:B------:R-:W-:Y:S04]  /*118d0*/  STL [R1+0x4a4], R5 ;  /* 0x0004a40501007387 */ /* 0x000fe80000100800 */
[----:B------:R4:W-:Y:S04]  /*118e0*/  STL [R1+0x4a0], R4 ;  /* 0x0004a00401007387 */ /* 0x0009e80000100800 */
[----:B----4-:R-:W4:Y:S04]  /*118f0*/  LDL.LU R4, [R1+0x408] ;  /* 0x0004080001047983 */ /* 0x010f280000300800 */
[----:B------:R0:W-:Y:S01]  /*11900*/  STL [R1+0x49c], R3 ;  /* 0x00049c0301007387 */ /* 0x0001e20000100800 */
[----:B----4-:R-:W-:-:S05]  /*11910*/  HADD2.F32 R6, -RZ, R4.H0_H0 ;  /* 0x20000004ff067230 */ /* 0x010fca0000004100 */
[----:B------:R-:W-:-:S04]  /*11920*/  FMUL R6, R6, R16 ;  /* 0x0000001006067220 */ /* 0x000fc80000400000 */
[----:B---3--:R-:W-:Y:S01]  /*11930*/  FFMA R10, R10, R2, R6 ;  /* 0x000000020a0a7223 */ /* 0x008fe20000000006 */
[----:B--2---:R-:W-:Y:S02]  /*11940*/  IADD3 R6, P4, R7, R14, RZ ;  /* 0x0000000e07067210 */ /* 0x004fe40007f9e0ff */
[----:B------:R2:W5:Y:S04]  /*11950*/  LDL.LU.64 R14, [R1+0x4c0] ;  /* 0x0004c000010e7983 */ /* 0x0005680000300a00 */
[----:B------:R-:W3:Y:S01]  /*11960*/  LDL R7, [R1+0x454] ;  /* 0x0004540001077983 */ /* 0x000ee20000100800 */
[----:B------:R-:W-:-:S03]  /*11970*/  F2FP.F16.F32.PACK_AB R9, RZ, R10 ;  /* 0x0000000aff09723e */ /* 0x000fc600000000ff */
[----:B------:R2:W5:Y:S01]  /*11980*/  LDL.LU R10, [R1+0x4b8] ;  /* 0x0004b800010a7983 */ /* 0x0005620000300800 */
[----:B------:R-:W-:Y:S02]  /*11990*/  PRMT R8, R9, 0x7610, R8 ;  /* 0x0000761009087816 */ /* 0x000fe40000000008 */
[----:B0-----:R-:W-:Y:S01]  /*119a0*/  PRMT R3, R4, 0x7610, R3 ;  /* 0x0000761004037816 */ /* 0x001fe20000000003 */
[----:B------:R2:W5:Y:S01]  /*119b0*/  LDL.LU R9, [R1+0x4b4] ;  /* 0x0004b40001097983 */ /* 0x0005620000300800 */
[----:B------:R-:W-:-:S03]  /*119c0*/  PRMT R5, R8, 0x7610, R5 ;  /* 0x0000761008057816 */ /* 0x000fc60000000005 */
[----:B------:R2:W5:Y:S01]  /*119d0*/  LDL.LU R8, [R1+0x4b0] ;  /* 0x0004b00001087983 */ /* 0x0005620000300800 */
[----:B---3--:R-:W-:Y:S01]  /*119e0*/  IMAD.X R7, R7, 0x1, R13, P4 ;  /* 0x0000000107077824 */ /* 0x008fe200020e060d */
[----:B------:R-:W-:-:S04]  /*119f0*/  ISETP.GT.AND P4, PT, R0, 0x80, P2 ;  /* 0x000000800000780c */ /* 0x000fc80001784270 */
[----:B------:R-:W-:Y:S04]  /*11a00*/  STL.64 [R1+0x438], R6 ;  /* 0x0004380601007387 */ /* 0x000fe80000100a00 */
[----:B------:R0:W-:Y:S04]  /*11a10*/  @P5 STG.E.U16 desc[UR60][R6.64+0x2], R5 ;  /* 0x0000020506005986 */ /* 0x0001e8000c10153c */
[----:B0-----:R2:W5:Y:S04]  /*11a20*/  LDL.LU.64 R6, [R1+0x4a8] ;  /* 0x0004a80001067983 */ /* 0x0015680000300a00 */
[----:B------:R2:W5:Y:S04]  /*11a30*/  LDL.LU R5, [R1+0x4a4] ;  /* 0x0004a40001057983 */ /* 0x0005680000300800 */
[----:B------:R2:W5:Y:S04]  /*11a40*/  LDL.LU R4, [R1+0x4a0] ;  /* 0x0004a00001047983 */ /* 0x0005680000300800 */
[----:B------:R0:W-:Y:S04]  /*11a50*/  STL.S16 [R1+0x408], R3 ;  /* 0x0004080301007387 */ /* 0x0001e80000100600 */
[----:B0-----:R2:W5:Y:S01]  /*11a60*/  LDL.LU R3, [R1+0x49c] ;  /* 0x00049c0001037983 */ /* 0x0015620000300800 */
[----:B------:R-:W-:Y:S04]  /*11a70*/  BSSY B1, `(.L_x_52) ;  /* 0x0000006000017945 */ /* 0x000fe80003800000 */
[----:B------:R-:W-:Y:S05]  /*11a80*/  @!P4 BRA `(.L_x_53) ;  /* 0x000000000010c947 */ /* 0x000fea0003800000 */
[----:B------:R0:W-:Y:S04]  /*11a90*/  STL [R1+0x49c], R0 ;  /* 0x00049c0001007387 */ /* 0x0001e80000100800 */
[----:B0-----:R-:W3:Y:S04]  /*11aa0*/  LDG.E.LTC128B.U16 R0, desc[UR60][R234.64+0x10] ;  /* 0x0000103cea007981 */ /* 0x001ee8000c1e1520 */
[----:B---3--:R0:W-:Y:S04]  /*11ab0*/  STL [R1+0x408], R0 ;  /* 0x0004080001007387 */ /* 0x0081e80000100800 */
[----:B0-----:R0:W5:Y:S02]  /*11ac0*/  LDL.LU R0, [R1+0x49c] ;  /* 0x00049c0001007983 */ /* 0x0011640000300800 */
.L_x_53:
[----:B------:R-:W-:Y:S05]  /*11ad0*/  BSYNC B1 ;  /* 0x0000000000017941 */ /* 0x000fea0003800000 */
.L_x_52:
[----:B-----5:R-:W3:Y:S04]  /*11ae0*/  LDL R14, [R1+0x408] ;  /* 0x00040800010e7983 */ /* 0x020ee80000100800 */
[----:B------:R4:W-:Y:S04]  /*11af0*/  STL [R1+0x49c], R3 ;  /* 0x00049c0301007387 */ /* 0x0009e80000100800 */
[----:B----4-:R-:W4:Y:S01]  /*11b00*/  LDL.LU R3, [R1+0x410] ;  /* 0x0004100001037983 */ /* 0x010f220000300800 */
[----:B---3--:R-:W-:-:S05]  /*11b10*/  HADD2.F32 R14, -RZ, R14.H0_H0 ;  /* 0x2000000eff0e7230 */ /* 0x008fca0000004100 */
[----:B------:R-:W-:-:S04]  /*11b20*/  FMUL R14, R14, R16 ;  /* 0x000000100e0e7220 */ /* 0x000fc80000400000 */
[----:B----4-:R-:W-:Y:S02]  /*11b30*/  FFMA R14, R3, R2, R14 ;  /* 0x00000002030e7223 */ /* 0x010fe4000000000e */
[----:B------:R3:W5:Y:S01]  /*11b40*/  LDL.LU R3, [R1+0x49c] ;  /* 0x00049c0001037983 */ /* 0x0007620000300800 */
[----:B------:R-:W-:Y:S02]  /*11b50*/  ISETP.GT.AND P5, PT, R0, 0x80, P1 ;  /* 0x000000800000780c */ /* 0x000fe40000fa4270 */
[----:B------:R-:W-:-:S04]  /*11b60*/  F2FP.F16.F32.PACK_AB R14, RZ, R14 ;  /* 0x0000000eff0e723e */ /* 0x000fc800000000ff */
[----:B------:R-:W-:Y:S01]  /*11b70*/  PRMT R21, R14, 0x7610, R21 ;  /* 0x000076100e157816 */ /* 0x000fe20000000015 */
[----:B------:R-:W-:Y:S02]  /*11b80*/  @P4 IMAD.MOV.U32 R14, RZ, RZ, R20 ;  /* 0x000000ffff0e4224 */ /* 0x000fe400078e0014 */
[----:B------:R-:W4:Y:S01]  /*11b90*/  LDL.LU R20, [R1+0x408] ;  /* 0x0004080001147983 */ /* 0x000f220000300800 */
[----:B------:R-:W-:Y:S03]  /*11ba0*/  BSSY B1, `(.L_x_54) ;  /* 0x0000005000017945 */ /* 0x000fe60003800000 */
[----:B------:R4:W-:Y:S02]  /*11bb0*/  @P4 STG.E.U16 desc[UR60][R14.64+0x10], R21 ;  /* 0x000010150e004986 */ /* 0x0009e4000c10153c */
[----:B----4-:R-:W-:Y:S01]  /*11bc0*/  PRMT R14, R20, 0x7610, R14 ;  /* 0x00007610140e7816 */ /* 0x010fe2000000000e */
[----:B---3--:R-:W-:Y:S06]  /*11bd0*/  @!P5 BRA `(.L_x_55) ;  /* 0x000000000004d947 */ /* 0x008fec0003800000 */
[----:B------:R3:W5:Y:S02]  /*11be0*/  LDG.E.LTC128B.U16 R14, desc[UR60][R234.64+0x12] ;  /* 0x0000123cea0e7981 */ /* 0x000764000c1e1520 */
.L_x_55:
[----:B------:R-:W-:Y:S05]  /*11bf0*/  BSYNC B1 ;  /* 0x0000000000017941 */ /* 0x000fea0003800000 */
.L_x_54:
[----:B------:R-:W4:Y:S01]  /*11c00*/  LDL.LU R20, [R1+0x414] ;  /* 0x0004140001147983 */ /* 0x000f220000300800 */
[----:B-----5:R-:W-:Y:S01]  /*11c10*/  HADD2.F32 R15, -RZ, R14.H0_H0 ;  /* 0x2000000eff0f7230 */ /* 0x020fe20000004100 */
        /* <DEDUP_REMOVED lines=8> */
.L_x_57:
[----:B------:R-:W-:Y:S05]  /*11ca0*/  BSYNC B1 ;  /* 0x0000000000017941 */ /* 0x000fea0003800000 */
.L_x_56:
[----:B------:R1:W-:Y:S04]  /*11cb0*/  STL [R1+0x49c], R3 ;  /* 0x00049c0301007387 */ /* 0x0003e80000100800 */
[----:B-1----:R-:W2:Y:S01]  /*11cc0*/  LDL.LU R3, [R1+0x418] ;  /* 0x0004180001037983 */ /* 0x002ea20000300800 */
[----:B----45:R-:W-:-:S03]  /*11cd0*/  HADD2.F32 R15, -RZ, R14.H0_H0 ;  /* 0x2000000eff0f7230 */ /* 0x030fc60000004100 */
[----:B------:R-:W4:Y:S02]  /*11ce0*/  LDL.LU.64 R20, [R1+0x478] ;  /* 0x0004780001147983 */ /* 0x000f240000300a00 */
[----:B------:R-:W-:Y:S01]  /*11cf0*/  FMUL R15, R15, R16 ;  /* 0x000000100f0f7220 */ /* 0x000fe20000400000 */
[----:B------:R-:W-:-:S03]  /*11d00*/  ISETP.GT.AND P5, PT, R0, 0x88, P1 ;  /* 0x000000880000780c */ /* 0x000fc60000fa4270 */
[----:B--2---:R-:W-:Y:S02]  /*11d10*/  FFMA R15, R3, R2, R15 ;  /* 0x00000002030f7223 */ /* 0x004fe4000000000f */
[----:B------:R1:W5:Y:S01]  /*11d20*/  LDL.LU R3, [R1+0x49c] ;  /* 0x00049c0001037983 */ /* 0x0003620000300800 */
[----:B------:R-:W-:Y:S02]  /*11d30*/  BSSY B1, `(.L_x_58) ;  /* 0x0000006000017945 */ /* 0x000fe40003800000 */
[----:B------:R-:W-:-:S05]  /*11d40*/  F2FP.F16.F32.PACK_AB R15, RZ, R15 ;  /* 0x0000000fff0f723e */ /* 0x000fca00000000ff */
[----:B----4-:R2:W-:Y:S02]  /*11d50*/  @P4 STG.E.U16 desc[UR60][R20.64+0x10], R15 ;  /* 0x0000100f14004986 */ /* 0x0105e4000c10153c */
[----:B--2---:R-:W-:Y:S01]  /*11d60*/  PRMT R20, R14, 0x7610, R20 ;  /* 0x000076100e147816 */ /* 0x004fe20000000014 */
[----:B-1----:R-:W-:Y:S06]  /*11d70*/  @!P5 BRA `(.L_x_59) ;  /* 0x000000000004d947 */ /* 0x002fec0003800000 */
[----:B------:R1:W5:Y:S02]  /*11d80*/  LDG.E.LTC128B.U16 R20, desc[UR60][R232.64+0x12] ;  /* 0x0000123ce8147981 */ /* 0x000364000c1e1520 */
.L_x_59:
[----:B------:R-:W-:Y:S05]  /*11d90*/  BSYNC B1 ;  /* 0x0000000000017941 */ /* 0x000fea0003800000 */
.L_x_58:
[----:B------:R-:W2:Y:S04]  /*11da0*/  LDL R14, [R1+0x464] ;  /* 0x00046400010e7983 */ /* 0x000ea80000100800 */
[----:B------:R-:W4:Y:S04]  /*11db0*/  LDL.LU R15, [R1+0x41c] ;  /* 0x00041c00010f7983 */ /* 0x000f280000300800 */
[----:B------:R0:W-:Y:S04]  /*11dc0*/  STL.64 [R1+0x4b0], R26 ;  /* 0x0004b01a01007387 */ /* 0x0001e80000100a00 */
[----:B0-----:R-:W3:Y:S04]  /*11dd0*/  LDL.LU.64 R26, [R1+0x438] ;  /* 0x00043800011a7983 */ /* 0x001ee80000300a00 */
[----:B------:R0:W-:Y:S04]  /*11de0*/  STL.64 [R1+0x4a8], R24 ;  /* 0x0004a81801007387 */ /* 0x0001e80000100a00 */
[----:B0-----:R-:W3:Y:S04]  /*11df0*/  LDL.LU.64 R24, [R1+0x400] ;  /* 0x0004000001187983 */ /* 0x001ee80000300a00 */
[----:B------:R0:W-:Y:S04]  /*11e00*/  STL.64 [R1+0x4a0], R12 ;  /* 0x0004a00c01007387 */ /* 0x0001e80000100a00 */
[----:B0-----:R-:W3:Y:S04]  /*11e10*/  LDL.LU R13, [R1+0x3e0] ;  /* 0x0003e000010d7983 */ /* 0x001ee80000300800 */
[----:B-----5:R0:W-:Y:S04]  /*11e20*/  STL [R1+0x49c], R3 ;  /* 0x00049c0301007387 */ /* 0x0201e80000100800 */
[----:B0-----:R-:W3:Y:S01]  /*11e30*/  LDL R3, [R1+0x470] ;  /* 0x0004700001037983 */ /* 0x001ee20000100800 */
[----:B--2---:R-:W-:Y:S01]  /*11e40*/  R2UR UR5, R14 ;  /* 0x000000000e0572ca */ /* 0x004fe200000e0000 */
[----:B------:R-:W-:-:S05]  /*11e50*/  HADD2.F32 R14, -RZ, R20.H0_H0 ;  /* 0x20000014ff0e7230 */ /* 0x000fca0000004100 */
[----:B------:R-:W-:-:S04]  /*11e60*/  FMUL R14, R14, R16 ;  /* 0x000000100e0e7220 */ /* 0x000fc80000400000 */
[----:B----4-:R-:W-:-:S05]  /*11e70*/  FFMA R14, R15, R2, R14 ;  /* 0x000000020f0e7223 */ /* 0x010fca000000000e */
[----:B------:R-:W-:Y:S01]  /*11e80*/  F2FP.F16.F32.PACK_AB R14, RZ, R14 ;  /* 0x0000000eff0e723e */ /* 0x000fe200000000ff */
[----:B---3--:R-:W-:Y:S04]  /*11e90*/  STL.64 [R1+0x400], R26 ;  /* 0x0004001a01007387 */ /* 0x008fe80000100a00 */
[----:B------:R0:W-:Y:S04]  /*11ea0*/  @P5 STG.E.U16 desc[UR60][R26.64+0x12], R14 ;  /* 0x0000120e1a005986 */ /* 0x0001e8000c10153c */
[----:B0-----:R0:W5:Y:S04]  /*11eb0*/  LDL.LU.64 R26, [R1+0x4b0] ;  /* 0x0004b000011a7983 */ /* 0x0011680000300a00 */
[----:B------:R-:W2:Y:S01]  /*11ec0*/  LDL.64 R14, [R1+0x448] ;  /* 0x00044800010e7983 */ /* 0x000ea20000100a00 */
[----:B------:R-:W-:Y:S01]  /*11ed0*/  IMAD.WIDE.U32 R24, R22, 0x78, R24 ;  /* 0x0000007816187825 */ /* 0x000fe200078e0018 */
[----:B------:R-:W-:-:S03]  /*11ee0*/  ISETP.GT.AND P4, PT, R0, 0x100, P0 ;  /* 0x000001000000780c */ /* 0x000fc60000784270 */
[----:B------:R-:W-:Y:S01]  /*11ef0*/  IMAD.IADD R21, R23, 0x1, R25 ;  /* 0x0000000117157824 */ /* 0x000fe200078e0219 */
[----:B------:R3:W-:Y:S01]  /*11f00*/  STL.64 [R1+0x408], R24 ;  /* 0x0004081801007387 */ /* 0x0007e20000100a00 */
[----:B------:R-:W-:Y:S02]  /*11f10*/  PRMT R12, R20, 0x7610, R12 ;  /* 0x00007610140c7816 */ /* 0x000fe4000000000c */
[----:B--2---:R-:W-:Y:S02]  /*11f20*/  IADD3 R15, P5, R14, R24, RZ ;  /* 0x000000180e0f7210 */ /* 0x004fe40007fbe0ff */
[----:B---3--:R0:W5:Y:S04]  /*11f30*/  LDL.LU.64 R24, [R1+0x4a8] ;  /* 0x0004a80001187983 */ /* 0x0081680000300a00 */
[----:B------:R2:W-:Y:S02]  /*11f40*/  STL [R1+0x414], R21 ;  /* 0x0004141501007387 */ /* 0x0005e40000100800 */
[----:B--2---:R-:W-:Y:S01]  /*11f50*/  IMAD.X R21, R21, 0x1, R237, P5 ;  /* 0x0000000115157824 */ /* 0x004fe200028e06ed */
[----:B------:R-:W-:-:S04]  /*11f60*/  LEA R14, P5, R15, R10, 0x1 ;  /* 0x0000000a0f0e7211 */ /* 0x000fc800078a08ff */
[----:B------:R-:W-:Y:S01]  /*11f70*/  LEA.HI.X R15, R15, R11, R21, 0x1, P5 ;  /* 0x0000000b0f0f7211 */ /* 0x000fe200028f0c15 */
[----:B------:R-:W-:Y:S01]  /*11f80*/  USHF.L.U64.HI UR4, UR8, 0x9, UR9 ;  /* 0x0000000908047899 */ /* 0x000fe20008010209 */
[----:B------:R-:W2:Y:S04]  /*11f90*/  LDL R21, [R1+0x46c] ;  /* 0x00046c0001157983 */ /* 0x000ea80000100800 */
[----:B------:R-:W3:Y:S01]  /*11fa0*/  @P4 LDG.E.LTC128B.U16 R12, desc[UR60][R14.64] ;  /* 0x0000003c0e0c4981 */ /* 0x000ee2000c1e1520 */
[----:B------:R-:W-:-:S04]  /*11fb0*/  IMAD.WIDE.U32 R18, R22, 0x78, R18 ;  /* 0x0000007816127825 */ /* 0x000fc800078e0012 */
[----:B---3--:R-:W-:-:S05]  /*11fc0*/  HADD2.F32 R14, -RZ, R12.H0_H0 ;  /* 0x2000000cff0e7230 */ /* 0x008fca0000004100 */
[----:B------:R-:W-:-:S04]  /*11fd0*/  FMUL R14, R14, R16 ;  /* 0x000000100e0e7220 */ /* 0x000fc80000400000 */
[----:B------:R-:W-:Y:S01]  /*11fe0*/  FFMA R20, R13, R2, R14 ;  /* 0x000000020d147223 */ /* 0x000fe2000000000e */
[----:B------:R-:W-:-:S05]  /*11ff0*/  IMAD.U32 R14, RZ, RZ, UR8 ;  /* 0x00000008ff0e7e24 */ /* 0x000fca000f8e00ff */
[----:B------:R-:W-:Y:S02]  /*12000*/  LEA R14, P5, R14, R8, 0x9 ;  /* 0x000000080e0e7211 */ /* 0x000fe400078a48ff */
[----:B------:R-:W-:Y:S02]  /*12010*/  F2FP.F16.F32.PACK_AB R20, RZ, R20 ;  /* 0x00000014ff14723e */ /* 0x000fe400000000ff */
[----:B------:R-:W-:Y:S01]  /*12020*/  IADD3.X R15, R9, UR4, RZ, P5, !PT ;  /* 0x00000004090f7c10 */ /* 0x000fe2000affe4ff */
[----:B------:R-:W-:Y:S04]  /*12030*/  STL [R1+0x410], R12 ;  /* 0x0004100c01007387 */ /* 0x000fe80000100800 */
[----:B------:R3:W-:Y:S04]  /*12040*/  @P4 STG.E.U16 desc[UR60][R14.64], R20 ;  /* 0x000000140e004986 */ /* 0x0007e8000c10153c */
[----:B---3--:R-:W3:Y:S01]  /*12050*/  LDL R20, [R1+0x450] ;  /* 0x0004500001147983 */ /* 0x008ee20000100800 */
[----:B------:R-:W-:-:S04]  /*12060*/  IADD3 R12, P4, R4, R18, RZ ;  /* 0x00000012040c7210 */ /* 0x000fc80007f9e0ff */
[----:B------:R-:W-:-:S03]  /*12070*/  IADD3.X R13, R5, R23, R19, P4, !PT ;  /* 0x00000017050d7210 */ /* 0x000fc600027fe413 */
[----:B------:R-:W-:Y:S02]  /*12080*/  IMAD.WIDE.U32 R18, R17, R22, R12 ;  /* 0x0000001611127225 */ /* 0x000fe400078e000c */
[----:B------:R4:W-:Y:S01]  /*12090*/  STL.64 [R1+0x418], R12 ;  /* 0x0004180c01007387 */ /* 0x0009e20000100a00 */
[----:B------:R-:W-:-:S04]  /*120a0*/  IADD3 R18, P4, R6, R18, RZ ;  /* 0x0000001206127210 */ /* 0x000fc80007f9e0ff */
[----:B------:R-:W-:Y:S01]  /*120b0*/  IADD3.X R19, R7, R3, R19, P4, !PT ;  /* 0x0000000307137210 */ /* 0x000fe200027fe413 */
[----:B----4-:R0:W5:Y:S04]  /*120c0*/  LDL.LU.64 R12, [R1+0x4a0] ;  /* 0x0004a000010c7983 */ /* 0x0101680000300a00 */
[----:B------:R0:W5:Y:S01]  /*120d0*/  LDL.LU R3, [R1+0x49c] ;  /* 0x00049c0001037983 */ /* 0x0001620000300800 */
[----:B------:R-:W-:Y:S01]  /*120e0*/  BSSY B1, `(.L_x_60) ;  /* 0x0000009000017945 */ /* 0x000fe20003800000 */
[----:B---3--:R-:W-:-:S04]  /*120f0*/  IMAD.WIDE.U32 R18, R20, UR5, R18 ;  /* 0x0000000514127c25 */ /* 0x008fc8000f8e0012 */
[----:B--2---:R-:W-:Y:S01]  /*12100*/  IMAD.IADD R19, R21, 0x1, R19 ;  /* 0x0000000115137824 */ /* 0x004fe200078e0213 */
[----:B------:R-:W-:-:S04]  /*12110*/  LEA R20, P4, R18, R10, 0x1 ;  /* 0x0000000a12147211 */ /* 0x000fc800078808ff */
[----:B------:R-:W-:Y:S02]  /*12120*/  LEA.HI.X R21, R18, R11, R19, 0x1, P4 ;  /* 0x0000000b12157211 */ /* 0x000fe400020f0c13 */
[----:B------:R-:W-:-:S13]  /*12130*/  ISETP.GT.AND P4, PT, R0, 0x100, P3 ;  /* 0x000001000000780c */ /* 0x000fda0001f84270 */
[----:B0-----:R-:W-:Y:S05]  /*12140*/  @!P4 BRA `(.L_x_61) ;  /* 0x000000000008c947 */ /* 0x001fea0003800000 */
[----:B------:R-:W2:Y:S04]  /*12150*/  LDG.E.LTC128B.U16 R18, desc[UR60][R20.64+0x2] ;  /* 0x0000023c14127981 */ /* 0x000ea8000c1e1520 */
[----:B--2---:R0:W-:Y:S02]  /*12160*/  STL [R1+0x410], R18 ;  /* 0x0004101201007387 */ /* 0x0041e40000100800 */
.L_x_61:
[----:B------:R-:W-:Y:S05]  /*12170*/  BSYNC B1 ;  /* 0x0000000000017941 */ /* 0x000fea0003800000 */
.L_x_60:
[----:B------:R-:W2:Y:S04]  /*12180*/  LDL.LU R19, [R1+0x3e4] ;  /* 0x0003e40001137983 */ /* 0x000ea80000300800 */
[----:B------:R3:W-:Y:S04]  /*12190*/  STL.64 [R1+0x4a8], R8 ;  /* 0x0004a80801007387 */ /* 0x0007e80000100a00 */
[----:B---3--:R-:W3:Y:S04]  /*121a0*/  LDL.LU.64 R8, [R1+0x408] ;  /* 0x0004080001087983 */ /* 0x008ee80000300a00 */
[----:B------:R4:W-:Y:S04]  /*121b0*/  STL [R1+0x4a4], R7 ;  /* 0x0004a40701007387 */ /* 0x0009e80000100800 */
[----:B----4-:R-:W4:Y:S04]  /*121c0*/  LDL.LU R7, [R1+0x414] ;  /* 0x0004140001077983 */ /* 0x010f280000300800 */
[----:B------:R1:W-:Y:S04]  /*121d0*/  STL [R1+0x4a0], R6 ;  /* 0x0004a00601007387 */ /* 0x0003e80000100800 */
[----:B-1----:R-:W0:Y:S04]  /*121e0*/  LDL.LU R6, [R1+0x410] ;  /* 0x0004100001067983 */ /* 0x002e280000300800 */
[----:B-----5:R-:W-:Y:S01]  /*121f0*/  STL [R1+0x49c], R3 ;  /* 0x00049c0301007387 */ /* 0x020fe20000100800 */
[----:B0-----:R-:W-:-:S05]  /*12200*/  HADD2.F32 R18, -RZ, R6.H0_H0 ;  /* 0x20000006ff127230 */ /* 0x001fca0000004100 */
[----:B------:R-:W-:-:S04]  /*12210*/  FMUL R18, R18, R16 ;  /* 0x0000001012127220 */ /* 0x000fc80000400000 */
[----:B--2---:R-:W-:-:S05]  /*12220*/  FFMA R18, R19, R2, R18 ;  /* 0x0000000213127223 */ /* 0x004fca0000000012 */
[----:B------:R-:W-:-:S05]  /*12230*/  F2FP.F16.F32.PACK_AB R18, RZ, R18 ;  /* 0x00000012ff12723e */ /* 0x000fca00000000ff */
[----:B------:R0:W-:Y:S04]  /*12240*/  @P4 STG.E.U16 desc[UR60][R14.64+0x2], R18 ;  /* 0x000002120e004986 */ /* 0x0001e8000c10153c */
[----:B0-----:R-:W2:Y:S01]  /*12250*/  LDL.64 R18, [R1+0x448] ;  /* 0x0004480001127983 */ /* 0x001ea20000100a00 */
[----:B---3--:R-:W-:-:S05]  /*12260*/  IADD3 R8, P4, R4, R8, RZ ;  /* 0x0000000804087210 */ /* 0x008fca0007f9e0ff */
[----:B----4-:R-:W-:Y:S01]  /*12270*/  IMAD.X R9, R7, 0x1, R5, P4 ;  /* 0x0000000107097824 */ /* 0x010fe200020e0605 */
[----:B------:R-:W-:Y:S02]  /*12280*/  PRMT R3, R6, 0x7610, R3 ;  /* 0x0000761006037816 */ /* 0x000fe40000000003 */
[----:B------:R-:W-:Y:S02]  /*12290*/  ISETP.GT.AND P4, PT, R0, 0x108, P0 ;  /* 0x000001080000780c */ /* 0x000fe40000784270 */
[----:B------:R0:W-:Y:S01]  /*122a0*/  STL.64 [R1+0x3e0], R8 ;  /* 0x0003e00801007387 */ /* 0x0001e20000100a00 */
[----:B--2---:R-:W-:-:S05]  /*122b0*/  IADD3 R19, P5, R8, R18, RZ ;  /* 0x0000001208137210 */ /* 0x004fca0007fbe0ff */
[----:B------:R-:W-:Y:S01]  /*122c0*/  IMAD.X R7, R9, 0x1, R237, P5 ;  /* 0x0000000109077824 */ /* 0x000fe200028e06ed */
[C---:B------:R-:W-:Y:S01]  /*122d0*/  LEA R18, P5, R19.reuse, R10, 0x1 ;  /* 0x0000000a13127211 */ /* 0x040fe200078a08ff */
[----:B0-----:R0:W5:Y:S03]  /*122e0*/  LDL.LU.64 R8, [R1+0x4a8] ;  /* 0x0004a80001087983 */ /* 0x0011660000300a00 */
[----:B------:R-:W-:Y:S02]  /*122f0*/  LEA.HI.X R19, R19, R11, R7, 0x1, P5 ;  /* 0x0000000b13137211 */ /* 0x000fe400028f0c07 */
[----:B------:R0:W5:Y:S04]  /*12300*/  LDL.LU R7, [R1+0x4a4] ;  /* 0x0004a40001077983 */ /* 0x0001680000300800 */
[----:B------:R0:W5:Y:S04]  /*12310*/  LDL.LU R6, [R1+0x4a0] ;  /* 0x0004a00001067983 */ /* 0x0001680000300800 */
[----:B------:R1:W-:Y:S04]  /*12320*/  STL.S16 [R1+0x478], R3 ;  /* 0x0004780301007387 */ /* 0x0003e80000100600 */
[----:B-1----:R0:W5:Y:S01]  /*12330*/  LDL.LU R3, [R1+0x49c] ;  /* 0x00049c0001037983 */ /* 0x0021620000300800 */
[----:B------:R-:W-:Y:S04]  /*12340*/  BSSY B1, `(.L_x_62) ;  /* 0x0000004000017945 */ /* 0x000fe80003800000 */
[----:B------:R-:W-:Y:S05]  /*12350*/  @!P4 BRA `(.L_x_63) ;  /* 0x000000000008c947 */ /* 0x000fea0003800000 */
[----:B------:R-:W2:Y:S04]  /*12360*/  LDG.E.LTC128B.U16 R18, desc[UR60][R18.64] ;  /* 0x0000003c12127981 */ /* 0x000ea8000c1e1520 */
[----:B--2---:R1:W-:Y:S02]  /*12370*/  STL [R1+0x478], R18 ;  /* 0x0004781201007387 */ /* 0x0043e40000100800 */
.L_x_63:
[----:B------:R-:W-:Y:S05]  /*12380*/  BSYNC B1 ;  /* 0x0000000000017941 */ /* 0x000fea0003800000 */
.L_x_62:
[----:B-1----:R-:W2:Y:S04]  /*12390*/  LDL R18, [R1+0x464] ;  /* 0x0004640001127983 */ /* 0x002ea80000100800 */
[----:B------:R-:W3:Y:S04]  /*123a0*/  LDL R19, [R1+0x454] ;  /* 0x0004540001137983 */ /* 0x000ee80000100800 */
[----:B------:R1:W-:Y:S04]  /*123b0*/  STL.64 [R1+0x4b8], R24 ;  /* 0x0004b81801007387 */ /* 0x0003e80000100a00 */
[----:B-1----:R-:W4:Y:S04]  /*123c0*/  LDL.LU R24, [R1+0x3e8] ;  /* 0x0003e80001187983 */ /* 0x002f280000300800 */
[----:B------:R-:W3:Y:S04]  /*123d0*/  LDL R25, [R1+0x468] ;  /* 0x0004680001197983 */ /* 0x000ee80000100800 */
[----:B------:R1:W-:Y:S04]  /*123e0*/  STL.64 [R1+0x4b0], R20 ;  /* 0x0004b01401007387 */ /* 0x0003e80000100a00 */
[----:B-1----:R-:W3:Y:S04]  /*123f0*/  LDL.LU.64 R20, [R1+0x480] ;  /* 0x0004800001147983 */ /* 0x002ee80000300a00 */
[----:B------:R1:W-:Y:S04]  /*12400*/  STL.64 [R1+0x4a8], R12 ;  /* 0x0004a80c01007387 */ /* 0x0003e80000100a00 */
[----:B-1----:R-:W3:Y:S04]  /*12410*/  LDL R12, [R1+0x470] ;  /* 0x00047000010c7983 */ /* 0x002ee80000100800 */
[----:B------:R-:W3:Y:S04]  /*12420*/  LDL R13, [R1+0x450] ;  /* 0x00045000010d7983 */ /* 0x000ee80000100800 */
[----:B-----5:R1:W-:Y:S04]  /*12430*/  STL [R1+0x4a0], R8 ;  /* 0x0004a00801007387 */ /* 0x0203e80000100800 */
[----:B-1----:R-:W4:Y:S04]  /*12440*/  LDL.LU R8, [R1+0x478] ;  /* 0x0004780001087983 */ /* 0x002f280000300800 */
        /* <DEDUP_REMOVED lines=8> */
[----:B------:R1:W-:Y:S04]  /*124d0*/  @P4 STG.E.U16 desc[UR60][R24.64], R18 ;  /* 0x0000001218004986 */ /* 0x0003e8000c10153c */
[----:B------:R2:W-:Y:S01]  /*124e0*/  STL.64 [R1+0x438], R24 ;  /* 0x0004381801007387 */ /* 0x0005e20000100a00 */
[----:B-1----:R-:W-:-:S03]  /*124f0*/  IMAD.WIDE.U32 R18, R22, 0x78, R20 ;  /* 0x0000007816127825 */ /* 0x002fc600078e0014 */
[----:B--2---:R1:W5:Y:S01]  /*12500*/  LDL.LU.64 R24, [R1+0x4b8] ;  /* 0x0004b80001187983 */ /* 0x0043620000300a00 */
[----:B------:R-:W-:-:S04]  /*12510*/  IADD3 R20, P4, R4, R18, RZ ;  /* 0x0000001204147210 */ /* 0x000fc80007f9e0ff */
[----:B------:R-:W-:-:S03]  /*12520*/  IADD3.X R21, R5, R23, R19, P4, !PT ;  /* 0x0000001705157210 */ /* 0x000fc600027fe413 */
[----:B------:R-:W-:Y:S02]  /*12530*/  IMAD.WIDE.U32 R18, R17, R22, R20 ;  /* 0x0000001611127225 */ /* 0x000fe400078e0014 */
[----:B------:R2:W-:Y:S01]  /*12540*/  STL.64 [R1+0x408], R20 ;  /* 0x0004081401007387 */ /* 0x0005e20000100a00 */
[----:B------:R-:W-:-:S04]  /*12550*/  IADD3 R18, P4, R6, R18, RZ ;  /* 0x0000001206127210 */ /* 0x000fc80007f9e0ff */
[----:B------:R-:W-:Y:S01]  /*12560*/  IADD3.X R19, R7, R12, R19, P4, !PT ;  /* 0x0000000c07137210 */ /* 0x000fe200027fe413 */
[----:B--2---:R1:W5:Y:S02]  /*12570*/  LDL.LU.64 R20, [R1+0x4b0] ;  /* 0x0004b00001147983 */ /* 0x0043640000300a00 */
[----:B------:R-:W-:-:S03]  /*12580*/  IMAD.WIDE.U32 R12, R13, UR4, R18 ;  /* 0x000000040d0c7c25 */ /* 0x000fc6000f8e0012 */
[----:B------:R-:W2:Y:S01]  /*12590*/  LDL R19, [R1+0x46c] ;  /* 0x00046c0001137983 */ /* 0x000ea20000100800 */
[----:B------:R-:W-:Y:S02]  /*125a0*/  LEA R18, P4, R12, R10, 0x1 ;  /* 0x0000000a0c127211 */ /* 0x000fe400078808ff */
[----:B------:R-:W-:Y:S02]  /*125b0*/  PRMT R3, R8, 0x7610, R3 ;  /* 0x0000761008037816 */ /* 0x000fe40000000003 */
[----:B------:R-:W-:Y:S01]  /*125c0*/  ISETP.GT.AND P5, PT, R0, 0x108, P3 ;  /* 0x000001080000780c */ /* 0x000fe20001fa4270 */
[----:B--2---:R-:W-:-:S05]  /*125d0*/  IMAD.IADD R19, R19, 0x1, R13 ;  /* 0x0000000113137824 */ /* 0x004fca00078e020d */
[----:B------:R-:W-:Y:S02]  /*125e0*/  LEA.HI.X R19, R12, R11, R19, 0x1, P4 ;  /* 0x0000000b0c137211 */ /* 0x000fe400020f0c13 */
[----:B------:R1:W5:Y:S04]  /*125f0*/  LDL.LU.64 R12, [R1+0x4a8] ;  /* 0x0004a800010c7983 */ /* 0x0003680000300a00 */
[----:B------:R1:W5:Y:S04]  /*12600*/  LDL.LU R8, [R1+0x4a0] ;  /* 0x0004a00001087983 */ /* 0x0003680000300800 */
[----:B------:R2:W-:Y:S04]  /*12610*/  STL.S16 [R1+0x410], R3 ;  /* 0x0004100301007387 */ /* 0x0005e80000100600 */
[----:B--2---:R1:W5:Y:S01]  /*12620*/  LDL.LU R3, [R1+0x49c] ;  /* 0x00049c0001037983 */ /* 0x0043620000300800 */
[----:B------:R-:W-:Y:S04]  /*12630*/  BSSY B1, `(.L_x_64) ;  /* 0x0000006000017945 */ /* 0x000fe80003800000 */
[----:B------:R-:W-:Y:S05]  /*12640*/  @!P5 BRA `(.L_x_65) ;  /* 0x000000000010d947 */ /* 0x000fea0003800000 */
[----:B------:R2:W-:Y:S04]  /*12650*/  STL [R1+0x49c], R0 ;  /* 0x00049c0001007387 */ /* 0x0005e80000100800 */
[----:B--2---:R-:W2:Y:S04]  /*12660*/  LDG.E.LTC128B.U16 R0, desc[UR60][R18.64+0x2] ;  /* 0x0000023c12007981 */ /* 0x004ea8000c1e1520 */
[----:B--2---:R2:W-:Y:S04]  /*12670*/  STL [R1+0x410], R0 ;  /* 0x0004100001007387 */ /* 0x0045e80000100800 */
[----:B--2---:R2:W5:Y:S02]  /*12680*/  LDL.LU R0, [R1+0x49c] ;  /* 0x00049c0001007983 */ /* 0x0045640000300800 */
.L_x_65:
[----:B------:R-:W-:Y:S05]  /*12690*/  BSYNC B1 ;  /* 0x0000000000017941 */ /* 0x000fea0003800000 */
.L_x_64:
[----:B------:R3:W-:Y:S04]  /*126a0*/  STL [R1+0x4b8], R10 ;  /* 0x0004b80a01007387 */ /* 0x0007e80000100800 */
[----:B---3--:R-:W3:Y:S04]  /*126b0*/  LDL.LU R10, [R1+0x3ec] ;  /* 0x0003ec00010a7983 */ /* 0x008ee80000300800 */
[----:B------:R-:W-:Y:S04]  /*126c0*/  STL [R1+0x4b4], R9 ;  /* 0x0004b40901007387 */ /* 0x000fe80000100800 */
[----:B-----5:R-:W-:Y:S04]  /*126d0*/  STL [R1+0x4b0], R8 ;  /* 0x0004b00801007387 */ /* 0x020fe80000100800 */
[----:B------:R4:W-:Y:S04]  /*126e0*/  STL.64 [R1+0x4a8], R6 ;  /* 0x0004a80601007387 */ /* 0x0009e80000100a00 */
[----:B----4-:R-:W4:Y:S04]  /*126f0*/  LDL R7, [R1+0x468] ;  /* 0x0004680001077983 */ /* 0x010f280000100800 */
[----:B------:R-:W-:Y:S04]  /*12700*/  STL [R1+0x4a4], R5 ;  /* 0x0004a40501007387 */ /* 0x000fe80000100800 */
[----:B------:R0:W-:Y:S04]  /*12710*/  STL [R1+0x4a0], R4 ;  /* 0x0004a00401007387 */ /* 0x0001e80000100800 */
[----:B0-----:R-:W2:Y:S04]  /*12720*/  LDL.LU R4, [R1+0x410] ;  /* 0x0004100001047983 */ /* 0x001ea80000300800 */
[----:B------:R0:W-:Y:S01]  /*12730*/  STL [R1+0x49c], R3 ;  /* 0x00049c0301007387 */ /* 0x0001e20000100800 */
[----:B--2---:R-:W-:-:S05]  /*12740*/  HADD2.F32 R6, -RZ, R4.H0_H0 ;  /* 0x20000004ff067230 */ /* 0x004fca0000004100 */
[----:B------:R-:W-:-:S04]  /*12750*/  FMUL R6, R6, R16 ;  /* 0x0000001006067220 */ /* 0x000fc80000400000 */
[----:B---3--:R-:W-:Y:S01]  /*12760*/  FFMA R10, R10, R2, R6 ;  /* 0x000000020a0a7223 */ /* 0x008fe20000000006 */
[----:B----4-:R-:W-:Y:S02]  /*12770*/  IADD3 R6, P4, R14, R7, RZ ;  /* 0x000000070e067210 */ /* 0x010fe40007f9e0ff */
[----:B------:R-:W2:Y:S02]  /*12780*/  LDL R7, [R1+0x454] ;  /* 0x0004540001077983 */ /* 0x000ea40000100800 */
[----:B------:R-:W-:Y:S02]  /*12790*/  F2FP.F16.F32.PACK_AB R9, RZ, R10 ;  /* 0x0000000aff09723e */ /* 0x000fe400000000ff */
[----:B------:R3:W5:Y:S02]  /*127a0*/  LDL.LU R10, [R1+0x4b8] ;  /* 0x0004b800010a7983 */ /* 0x0007640000300800 */
[----:B------:R-:W-:Y:S02]  /*127b0*/  PRMT R8, R9, 0x7610, R8 ;  /* 0x0000761009087816 */ /* 0x000fe40000000008 */
[----:B------:R3:W5:Y:S02]  /*127c0*/  LDL.LU R9, [R1+0x4b4] ;  /* 0x0004b40001097983 */ /* 0x0007640000300800 */
[----:B------:R-:W-:-:S02]  /*127d0*/  PRMT R5, R8, 0x7610, R5 ;  /* 0x0000761008057816 */ /* 0x000fc40000000005 */
[----:B------:R3:W5:Y:S01]  /*127e0*/  LDL.LU R8, [R1+0x4b0] ;  /* 0x0004b00001087983 */ /* 0x0007620000300800 */
[----:B0-----:R-:W-:Y:S01]  /*127f0*/  PRMT R3, R4, 0x7610, R3 ;  /* 0x0000761004037816 */ /* 0x001fe20000000003 */
[----:B--2---:R-:W-:Y:S01]  /*12800*/  IMAD.X R7, R15, 0x1, R7, P4 ;  /* 0x000000010f077824 */ /* 0x004fe200020e0607 */
        /* <DEDUP_REMOVED lines=11> */
[----:B0-----:R-:W2:Y:S04]  /*128c0*/  LDG.E.LTC128B.U16 R0, desc[UR60][R20.64+0x10] ;  /* 0x0000103c14007981 */ /* 0x001ea8000c1e1520 */
[----:B--2---:R0:W-:Y:S04]  /*128d0*/  STL [R1+0x410], R0 ;  /* 0x0004100001007387 */ /* 0x0041e80000100800 */
[----:B0-----:R0:W5:Y:S02]  /*128e0*/  LDL.LU R0, [R1+0x49c] ;  /* 0x00049c0001007983 */ /* 0x0011640000300800 */
.L_x_67:
[----:B------:R-:W-:Y:S05]  /*128f0*/  BSYNC B1 ;  /* 0x0000000000017941 */ /* 0x000fea0003800000 */
.L_x_66:
[----:B-----5:R-:W-:Y:S04]  /*12900*/  STL [R1+0x4b4], R9 ;  /* 0x0004b40901007387 */ /* 0x020fe80000100800 */
[----:B------:R2:W-:Y:S04]  /*12910*/  STL [R1+0x4b0], R8 ;  /* 0x0004b00801007387 */ /* 0x0005e80000100800 */
[----:B--2---:R-:W2:Y:S04]  /*12920*/  LDL.LU R8, [R1+0x3f0] ;  /* 0x0003f00001087983 */ /* 0x004ea80000300800 */
[----:B------:R-:W-:Y:S04]  /*12930*/  STL [R1+0x4ac], R7 ;  /* 0x0004ac0701007387 */ /* 0x000fe80000100800 */
[----:B------:R-:W-:Y:S04]  /*12940*/  STL [R1+0x4a8], R6 ;  /* 0x0004a80601007387 */ /* 0x000fe80000100800 */
[----:B------:R-:W-:Y:S04]  /*12950*/  STL [R1+0x4a4], R5 ;  /* 0x0004a40501007387 */ /* 0x000fe80000100800 */
[----:B------:R4:W-:Y:S04]  /*12960*/  STL [R1+0x4a0], R4 ;  /* 0x0004a00401007387 */ /* 0x0009e80000100800 */
[----:B----4-:R-:W4:Y:S04]  /*12970*/  LDL.LU R4, [R1+0x410] ;  /* 0x0004100001047983 */ /* 0x010f280000300800 */
[----:B------:R1:W-:Y:S01]  /*12980*/  STL [R1+0x49c], R3 ;  /* 0x00049c0301007387 */ /* 0x0003e20000100800 */
[----:B----4-:R-:W-:-:S05]  /*12990*/  HADD2.F32 R9, -RZ, R4.H0_H0 ;  /* 0x20000004ff097230 */ /* 0x010fca0000004100 */
[----:B------:R-:W-:-:S04]  /*129a0*/  FMUL R9, R9, R16 ;  /* 0x0000001009097220 */ /* 0x000fc80000400000 */
[----:B--2---:R-:W-:Y:S01]  /*129b0*/  FFMA R8, R8, R2, R9 ;  /* 0x0000000208087223 */ /* 0x004fe20000000009 */
[----:B-1----:R-:W-:Y:S01]  /*129c0*/  PRMT R3, R4, 0x7610, R3 ;  /* 0x0000761004037816 */ /* 0x002fe20000000003 */
[----:B------:R1:W5:Y:S03]  /*129d0*/  LDL.LU R9, [R1+0x4b4] ;  /* 0x0004b40001097983 */ /* 0x0003660000300800 */
[----:B------:R-:W-:Y:S02]  /*129e0*/  F2FP.F16.F32.PACK_AB R7, RZ, R8 ;  /* 0x00000008ff07723e */ /* 0x000fe400000000ff */
[----:B------:R1:W5:Y:S02]  /*129f0*/  LDL.LU R8, [R1+0x4b0] ;  /* 0x0004b00001087983 */ /* 0x0003640000300800 */
[----:B------:R-:W-:Y:S02]  /*12a00*/  PRMT R6, R7, 0x7610, R6 ;  /* 0x0000761007067816 */ /* 0x000fe40000000006 */
[----:B------:R1:W5:Y:S01]  /*12a10*/  LDL.LU R7, [R1+0x4ac] ;  /* 0x0004ac0001077983 */ /* 0x0003620000300800 */
[----:B------:R-:W-:-:S02]  /*12a20*/  ISETP.GT.AND P5, PT, R0, 0x100, P1 ;  /* 0x000001000000780c */ /* 0x000fc40000fa4270 */
[----:B------:R-:W-:Y:S02]  /*12a30*/  PRMT R5, R6, 0x7610, R5 ;  /* 0x0000761006057816 */ /* 0x000fe40000000005 */
[----:B------:R1:W5:Y:S04]  /*12a40*/  LDL.LU R6, [R1+0x4a8] ;  /* 0x0004a80001067983 */ /* 0x0003680000300800 */
[----:B------:R2:W-:Y:S04]  /*12a50*/  @P4 STG.E.U16 desc[UR60][R14.64+0x10], R5 ;  /* 0x000010050e004986 */ /* 0x0005e8000c10153c */
[----:B--2---:R1:W5:Y:S04]  /*12a60*/  LDL.LU R5, [R1+0x4a4] ;  /* 0x0004a40001057983 */ /* 0x0043680000300800 */
        /* <DEDUP_REMOVED lines=9> */
.L_x_69:
[----:B------:R-:W-:Y:S05]  /*12b00*/  BSYNC B1 ;  /* 0x0000000000017941 */ /* 0x000fea0003800000 */
.L_x_68:
[----:B-----5:R4:W-:Y:S04]  /*12b10*/  STL [R1+0x4ac], R7 ;  /* 0x0004ac0701007387 */ /* 0x0209e80000100800 */
[----:B----4-:R-:W4:Y:S04]  /*12b20*/  LDL R7, [R1+0x3f0] ;  /* 0x0003f00001077983 */ /* 0x010f280000100800 */
[----:B------:R0:W-:Y:S04]  /*12b30*/  STL [R1+0x4a8], R6 ;  /* 0x0004a80601007387 */ /* 0x0001e80000100800 */
[----:B0-----:R-:W3:Y:S04]  /*12b40*/  LDL.LU R6, [R1+0x3f4] ;  /* 0x0003f40001067983 */ /* 0x001ee80000300800 */
[----:B------:R0:W-:Y:S04]  /*12b50*/  STL [R1+0x4a4], R5 ;  /* 0x0004a40501007387 */ /* 0x0001e80000100800 */
[----:B------:R1:W-:Y:S04]  /*12b60*/  STL [R1+0x4a0], R4 ;  /* 0x0004a00401007387 */ /* 0x0003e80000100800 */
[----:B------:R2:W-:Y:S01]  /*12b70*/  STL [R1+0x49c], R3 ;  /* 0x00049c0301007387 */ /* 0x0005e20000100800 */
[----:B----4-:R-:W-:-:S05]  /*12b80*/  HADD2.F32 R7, -RZ, R7.H0_H0 ;  /* 0x20000007ff077230 */ /* 0x010fca0000004100 */
[----:B------:R-:W-:-:S04]  /*12b90*/  FMUL R7, R7, R16 ;  /* 0x0000001007077220 */ /* 0x000fc80000400000 */
[----:B---3--:R-:W-:Y:S02]  /*12ba0*/  FFMA R6, R6, R2, R7 ;  /* 0x0000000206067223 */ /* 0x008fe40000000007 */
[----:B------:R3:W5:Y:S03]  /*12bb0*/  LDL.LU R7, [R1+0x4ac] ;  /* 0x0004ac0001077983 */ /* 0x0007660000300800 */
[----:B0-----:R-:W-:Y:S02]  /*12bc0*/  F2FP.F16.F32.PACK_AB R5, RZ, R6 ;  /* 0x00000006ff05723e */ /* 0x001fe400000000ff */
[----:B------:R3:W5:Y:S02]  /*12bd0*/  LDL.LU R6, [R1+0x4a8] ;  /* 0x0004a80001067983 */ /* 0x0007640000300800 */
[----:B-1----:R-:W-:Y:S02]  /*12be0*/  PRMT R4, R5, 0x7610, R4 ;  /* 0x0000761005047816 */ /* 0x002fe40000000004 */
[----:B------:R3:W5:Y:S01]  /*12bf0*/  LDL.LU R5, [R1+0x4a4] ;  /* 0x0004a40001057983 */ /* 0x0007620000300800 */
[----:B------:R-:W-:-:S02]  /*12c00*/  ISETP.GT.AND P4, PT, R0, 0x108, P2 ;  /* 0x000001080000780c */ /* 0x000fc40001784270 */
[----:B--2---:R-:W-:Y:S02]  /*12c10*/  PRMT R3, R4, 0x7610, R3 ;  /* 0x0000761004037816 */ /* 0x004fe40000000003 */
[----:B------:R3:W5:Y:S04]  /*12c20*/  LDL.LU R4, [R1+0x4a0] ;  /* 0x0004a00001047983 */ /* 0x0007680000300800 */
[----:B------:R0:W-:Y:S04]  /*12c30*/  @P5 STG.E.U16 desc[UR60][R14.64+0x12], R3 ;  /* 0x000012030e005986 */ /* 0x0001e8000c10153c */
[----:B0-----:R3:W5:Y:S04]  /*12c40*/  LDL.LU R3, [R1+0x49c] ;  /* 0x00049c0001037983 */ /* 0x0017680000300800 */
[----:B------:R-:W2:Y:S01]  /*12c50*/  LDL.LU R15, [R1+0x3f0] ;  /* 0x0003f000010f7983 */ /* 0x000ea20000300800 */
[----:B------:R-:W-:Y:S01]  /*12c60*/  BSSY B1, `(.L_x_70) ;  /* 0x0000004000017945 */ /* 0x000fe20003800000 */
[----:B--2---:R-:W-:-:S03]  /*12c70*/  PRMT R14, R15, 0x7610, R14 ;  /* 0x000076100f0e7816 */ /* 0x004fc6000000000e */
[----:B---3--:R-:W-:Y:S05]  /*12c80*/  @!P4 BRA `(.L_x_71) ;  /* 0x000000000004c947 */ /* 0x008fea0003800000 */
[----:B------:R0:W5:Y:S02]  /*12c90*/  LDG.E.LTC128B.U16 R14, desc[UR60][R18.64+0x10] ;  /* 0x0000103c120e7981 */ /* 0x000164000c1e1520 */
.L_x_71:
[----:B------:R-:W-:Y:S05]  /*12ca0*/  BSYNC B1 ;  /* 0x0000000000017941 */ /* 0x000fea0003800000 */
.L_x_70:
[----:B-----5:R1:W-:Y:S04]  /*12cb0*/  STL [R1+0x4a8], R3 ;  /* 0x0004a80301007387 */ /* 0x0203e80000100800 */
[----:B-1----:R-:W2:Y:S04]  /*12cc0*/  LDL.LU R3, [R1+0x3f8] ;  /* 0x0003f80001037983 */ /* 0x002ea80000300800 */
[----:B------:R1:W-:Y:S04]  /*12cd0*/  STL.64 [R1+0x4a0], R4 ;  /* 0x0004a00401007387 */ /* 0x0003e80000100a00 */
[----:B-1----:R-:W3:Y:S01]  /*12ce0*/  LDL.LU.64 R4, [R1+0x438] ;  /* 0x0004380001047983 */ /* 0x002ee20000300a00 */
[----:B------:R-:W-:-:S05]  /*12cf0*/  HADD2.F32 R15, -RZ, R14.H0_H0 ;  /* 0x2000000eff0f7230 */ /* 0x000fca0000004100 */
[----:B------:R-:W-:Y:S01]  /*12d00*/  FMUL R15, R15, R16 ;  /* 0x000000100f0f7220 */ /* 0x000fe20000400000 */
[----:B------:R-:W-:Y:S01]  /*12d10*/  ISETP.GT.AND P5, PT, R0, 0x108, P1 ;  /* 0x000001080000780c */ /* 0x000fe20000fa4270 */
[----:B------:R-:W-:Y:S02]  /*12d20*/  BSSY B1, `(.L_x_72) ;  /* 0x000000a000017945 */ /* 0x000fe40003800000 */
[----:B--2---:R-:W-:Y:S02]  /*12d30*/  FFMA R15, R3, R2, R15 ;  /* 0x00000002030f7223 */ /* 0x004fe4000000000f */
[----:B------:R1:W5:Y:S03]  /*12d40*/  LDL.LU R3, [R1+0x4a8] ;  /* 0x0004a80001037983 */ /* 0x0003660000300800 */
[----:B------:R-:W-:-:S05]  /*12d50*/  F2FP.F16.F32.PACK_AB R15, RZ, R15 ;  /* 0x0000000fff0f723e */ /* 0x000fca00000000ff */
[----:B---3--:R2:W-:Y:S04]  /*12d60*/  @P4 STG.E.U16 desc[UR60][R4.64+0x10], R15 ;  /* 0x0000100f04004986 */ /* 0x0085e8000c10153c */
[----:B--2---:R1:W5:Y:S04]  /*12d70*/  LDL.LU.64 R4, [R1+0x4a0] ;  /* 0x0004a00001047983 */ /* 0x0043680000300a00 */
[----:B------:R1:W-:Y:S01]  /*12d80*/  STL.S16 [R1+0x3f0], R14 ;  /* 0x0003f00e01007387 */ /* 0x0003e20000100600 */
[----:B------:R-:W-:Y:S05]  /*12d90*/  @!P5 BRA `(.L_x_73) ;  /* 0x000000000008d947 */ /* 0x000fea0003800000 */
[----:B-1----:R-:W2:Y:S04]  /*12da0*/  LDG.E.LTC128B.U16 R14, desc[UR60][R18.64+0x12] ;  /* 0x0000123c120e7981 */ /* 0x002ea8000c1e1520 */
[----:B--2---:R2:W-:Y:S02]  /*12db0*/  STL [R1+0x3f0], R14 ;  /* 0x0003f00e01007387 */ /* 0x0045e40000100800 */
.L_x_73:
[----:B------:R-:W-:Y:S05]  /*12dc0*/  BSYNC B1 ;  /* 0x0000000000017941 */ /* 0x000fea0003800000 */
.L_x_72:
[----:B-12---:R-:W2:Y:S04]  /*12dd0*/  LDL R14, [R1+0x464] ;  /* 0x00046400010e7983 */ /* 0x006ea80000100800 */
[----:B------:R-:W3:Y:S04]  /*12de0*/  LDL.LU R15, [R1+0x3fc] ;  /* 0x0003fc00010f7983 */ /* 0x000ee80000300800 */
[----:B------:R1:W-:Y:S04]  /*12df0*/  STL.64 [R1+0x4d0], R28 ;  /* 0x0004d01c01007387 */ /* 0x0003e80000100a00 */
[----:B-1----:R-:W4:Y:S04]  /*12e00*/  LDL.LU.64 R28, [R1+0x3e0] ;  /* 0x0003e000011c7983 */ /* 0x002f280000300a00 */
[----:B-----5:R-:W-:Y:S04]  /*12e10*/  STL [R1+0x4c8], R3 ;  /* 0x0004c80301007387 */ /* 0x020fe80000100800 */
[----:B------:R1:W-:Y:S04]  /*12e20*/  STL.64 [R1+0x4c0], R26 ;  /* 0x0004c01a01007387 */ /* 0x0003e80000100a00 */
[----:B-1----:R-:W3:Y:S04]  /*12e30*/  LDL.LU R26, [R1+0x3f0] ;  /* 0x0003f000011a7983 */ /* 0x002ee80000300800 */
[----:B------:R-:W4:Y:S04]  /*12e40*/  LDL.LU R27, [R1+0x3c0] ;  /* 0x0003c000011b7983 */ /* 0x000f280000300800 */
[----:B------:R-:W-:Y:S04]  /*12e50*/  STL.64 [R1+0x4b8], R24 ;  /* 0x0004b81801007387 */ /* 0x000fe80000100a00 */
[----:B------:R-:W-:Y:S04]  /*12e60*/  STL.64 [R1+0x4b0], R20 ;  /* 0x0004b01401007387 */ /* 0x000fe80000100a00 */
[----:B------:R-:W-:Y:S04]  /*12e70*/  STL.64 [R1+0x4a8], R18 ;  /* 0x0004a81201007387 */ /* 0x000fe80000100a00 */
[----:B------:R1:W-:Y:S04]  /*12e80*/  STL.64 [R1+0x4a0], R12 ;  /* 0x0004a00c01007387 */ /* 0x0003e80000100a00 */
[----:B-1----:R-:W4:Y:S04]  /*12e90*/  LDL.LU.64 R12, [R1+0x418] ;  /* 0x00041800010c7983 */ /* 0x002f280000300a00 */
[----:B------:R-:W4:Y:S04]  /*12ea0*/  LDL.LU.64 R20, [R1+0x408] ;  /* 0x0004080001147983 */ /* 0x000f280000300a00 */
[----:B0-----:R-:W4:Y:S01]  /*12eb0*/  LDL R18, [R1+0x470] ;  /* 0x0004700001127983 */ /* 0x001f220000100800 */
[----:B--2---:R-:W-:Y:S01]  /*12ec0*/  R2UR UR5, R14 ;  /* 0x000000000e0572ca */ /* 0x004fe200000e0000 */
[----:B---3--:R-:W-:-:S05]  /*12ed0*/  HADD2.F32 R14, -RZ, R26.H0_H0 ;  /* 0x2000001aff0e7230 */ /* 0x008fca0000004100 */
[----:B------:R-:W-:-:S04]  /*12ee0*/  FMUL R14, R14, R16 ;  /* 0x000000100e0e7220 */ /* 0x000fc80000400000 */
[----:B------:R-:W-:-:S05]  /*12ef0*/  FFMA R14, R15, R2, R14 ;  /* 0x000000020f0e7223 */ /* 0x000fca000000000e */
[----:B------:R-:W-:-:S04]  /*12f00*/  F2FP.F16.F32.PACK_AB R14, RZ, R14 ;  /* 0x0000000eff0e723e */ /* 0x000fc800000000ff */
[----:B------:R-:W-:Y:S02]  /*12f10*/  PRMT R3, R14, 0x7610, R3 ;  /* 0x000076100e037816 */ /* 0x000fe40000000003 */
[----:B------:R-:W2:Y:S01]  /*12f20*/  LDL.LU.64 R14, [R1+0x3e8] ;  /* 0x0003e800010e7983 */ /* 0x000ea20000300a00 */
[----:B----4-:R-:W-:Y:S01]  /*12f30*/  IMAD.WIDE.U32 R28, R22, 0x78, R28 ;  /* 0x00000078161c7825 */ /* 0x010fe200078e001c */
[----:B------:R-:W-:Y:S02]  /*12f40*/  ISETP.GT.AND P4, PT, R0, 0x180, P0 ;  /* 0x000001800000780c */ /* 0x000fe40000784270 */
[----:B------:R-:W3:Y:S04]  /*12f50*/  LDL R19, [R1+0x450] ;  /* 0x0004500001137983 */ /* 0x000ee80000100800 */
[----:B--2---:R0:W-:Y:S04]  /*12f60*/  @P5 STG.E.U16 desc[UR60][R14.64+0x12], R3 ;  /* 0x000012030e005986 */ /* 0x0041e8000c10153c */
[----:B0-----:R-:W2:Y:S01]  /*12f70*/  LDL.64 R14, [R1+0x448] ;  /* 0x00044800010e7983 */ /* 0x001ea20000100a00 */
[----:B------:R-:W-:-:S03]  /*12f80*/  IMAD.IADD R3, R23, 0x1, R29 ;  /* 0x0000000117037824 */ /* 0x000fc600078e021d */
[----:B------:R0:W-:Y:S01]  /*12f90*/  STL.64 [R1+0x3f8], R28 ;  /* 0x0003f81c01007387 */ /* 0x0001e20000100a00 */
[----:B------:R-:W-:Y:S02]  /*12fa0*/  PRMT R25, R26, 0x7610, R25 ;  /* 0x000076101a197816 */ /* 0x000fe40000000019 */
[----:B--2---:R-:W-:Y:S02]  /*12fb0*/  IADD3 R15, P5, R14, R28, RZ ;  /* 0x0000001c0e0f7210 */ /* 0x004fe40007fbe0ff */
[----:B0-----:R-:W5:Y:S04]  /*12fc0*/  LDL.LU.64 R28, [R1+0x4d0] ;  /* 0x0004d000011c7983 */ /* 0x001f680000300a00 */
[----:B------:R0:W-:Y:S02]  /*12fd0*/  STL [R1+0x414], R3 ;  /* 0x0004140301007387 */ /* 0x0001e40000100800 */
[----:B0-----:R-:W-:Y:S01]  /*12fe0*/  IMAD.X R3, R3, 0x1, R237, P5 ;  /* 0x0000000103037824 */ /* 0x001fe200028e06ed */
[----:B------:R-:W-:-:S04]  /*12ff0*/  LEA R14, P5, R15, R10, 0x1 ;  /* 0x0000000a0f0e7211 */ /* 0x000fc800078a08ff */
[----:B------:R-:W-:Y:S01]  /*13000*/  LEA.HI.X R15, R15, R11, R3, 0x1, P5 ;  /* 0x0000000b0f0f7211 */ /* 0x000fe200028f0c03 */
[----:B------:R-:W-:Y:S01]  /*13010*/  UIMAD UR4, UR9, 0x300, URZ ;  /* 0x00000300090478a4 */ /* 0x000fe2000f8e023f */
[----:B------:R-:W5:Y:S04]  /*13020*/  LDL.LU R3, [R1+0x4c8] ;  /* 0x0004c80001037983 */ /* 0x000f680000300800 */
[----:B------:R0:W2:Y:S02]  /*13030*/  @P4 LDG.E.LTC128B.U16 R25, desc[UR60][R14.64] ;  /* 0x0000003c0e194981 */ /* 0x0000a4000c1e1520 */
[----:B0-----:R-:W-:Y:S02]  /*13040*/  IMAD.U32 R15, RZ, RZ, UR8 ;  /* 0x00000008ff0f7e24 */ /* 0x001fe4000f8e00ff */
[----:B--2---:R-:W-:-:S05]  /*13050*/  HADD2.F32 R14, -RZ, R25.H0_H0 ;  /* 0x20000019ff0e7230 */ /* 0x004fca0000004100 */
[----:B------:R-:W-:-:S04]  /*13060*/  FMUL R14, R14, R16 ;  /* 0x000000100e0e7220 */ /* 0x000fc80000400000 */
[----:B------:R-:W-:Y:S01]  /*13070*/  FFMA R14, R27, R2, R14 ;  /* 0x000000021b0e7223 */ /* 0x000fe2000000000e */
[----:B------:R-:W-:Y:S01]  /*13080*/  IMAD.WIDE.U32 R26, R15, 0x300, R8 ;  /* 0x000003000f1a7825 */ /* 0x000fe200078e0008 */
[----:B------:R0:W-:Y:S03]  /*13090*/  STL [R1+0x410], R25 ;  /* 0x0004101901007387 */ /* 0x0001e60000100800 */
[----:B------:R-:W-:Y:S01]  /*130a0*/  F2FP.F16.F32.PACK_AB R14, RZ, R14 ;  /* 0x0000000eff0e723e */ /* 0x000fe200000000ff */
[----:B------:R-:W-:Y:S02]  /*130b0*/  @P4 IMAD.MOV.U32 R24, RZ, RZ, R26 ;  /* 0x000000ffff184224 */ /* 0x000fe400078e001a */
[----:B0-----:R-:W-:-:S05]  /*130c0*/  VIADD R25, R27, UR4 ;  /* 0x000000041b197c36 */ /* 0x001fca0008000000 */
[----:B------:R0:W-:Y:S02]  /*130d0*/  @P4 STG.E.U16 desc[UR60][R24.64], R14 ;  /* 0x0000000e18004986 */ /* 0x0001e4000c10153c */
[----:B0-----:R-:W-:-:S03]  /*130e0*/  IMAD.WIDE.U32 R14, R22, 0x78, R12 ;  /* 0x00000078160e7825 */ /* 0x001fc600078e000c */
[----:B------:R-:W-:-:S04]  /*130f0*/  IADD3 R14, P4, R4, R14, RZ ;  /* 0x0000000e040e7210 */ /* 0x000fc80007f9e0ff */
[----:B------:R-:W-:-:S03]  /*13100*/  IADD3.X R15, R5, R23, R15, P4, !PT ;  /* 0x00000017050f7210 */ /* 0x000fc600027fe40f */
[----:B------:R-:W-:-:S04]  /*13110*/  IMAD.WIDE.U32 R12, R17, R22, R14 ;  /* 0x00000016110c7225 */ /* 0x000fc800078e000e */
[----:B------:R-:W-:Y:S01]  /*13120*/  IMAD.WIDE.U32 R14, R22, 0x78, R20 ;  /* 0x00000078160e7825 */ /* 0x000fe200078e0014 */
[----:B------:R-:W-:Y:S01]  /*13130*/  IADD3 R20, P4, R6, R12, RZ ;  /* 0x0000000c06147210 */ /* 0x000fe20007f9e0ff */
[----:B------:R0:W-:Y:S03]  /*13140*/  STL.64 [R1+0x3e8], R26 ;  /* 0x0003e81a01007387 */ /* 0x0001e60000100a00 */
[----:B------:R-:W-:Y:S02]  /*13150*/  IADD3.X R21, R7, R18, R13, P4, !PT ;  /* 0x0000001207157210 */ /* 0x000fe400027fe40d */
[----:B------:R-:W-:-:S04]  /*13160*/  IADD3 R12, P4, R4, R14, RZ ;  /* 0x0000000e040c7210 */ /* 0x000fc80007f9e0ff */
[----:B------:R-:W-:Y:S01]  /*13170*/  IADD3.X R13, R5, R23, R15, P4, !PT ;  /* 0x00000017050d7210 */ /* 0x000fe200027fe40f */
[----:B0-----:R0:W5:Y:S04]  /*13180*/  LDL.LU.64 R26, [R1+0x4c0] ;  /* 0x0004c000011a7983 */ /* 0x0011680000300a00 */
[----:B------:R1:W-:Y:S04]  /*13190*/  STL.64 [R1+0x3e0], R24 ;  /* 0x0003e01801007387 */ /* 0x0003e80000100a00 */
[----:B-1----:R0:W5:Y:S04]  /*131a0*/  LDL.LU.64 R24, [R1+0x4b8] ;  /* 0x0004b80001187983 */ /* 0x0021680000300a00 */
[----:B------:R-:W2:Y:S01]  /*131b0*/  LDL R15, [R1+0x46c] ;  /* 0x00046c00010f7983 */ /* 0x000ea20000100800 */
[----:B---3--:R-:W-:-:S03]  /*131c0*/  IMAD.WIDE.U32 R18, R19, UR5, R20 ;  /* 0x0000000513127c25 */ /* 0x008fc6000f8e0014 */
[----:B------:R0:W5:Y:S01]  /*131d0*/  LDL.LU.64 R20, [R1+0x4b0] ;  /* 0x0004b00001147983 */ /* 0x0001620000300a00 */
[----:B------:R-:W-:Y:S01]  /*131e0*/  LEA R14, P4, R18, R10, 0x1 ;  /* 0x0000000a120e7211 */ /* 0x000fe200078808ff */
[----:B------:R-:W-:Y:S01]  /*131f0*/  IMAD.WIDE.U32 R22, R17, R22, R12 ;  /* 0x0000001611167225 */ /* 0x000fe200078e000c */
[----:B------:R-:W-:-:S03]  /*13200*/  ISETP.GT.AND P5, PT, R0, 0x180, P3 ;  /* 0x000001800000780c */ /* 0x000fc60001fa4270 */
[----:B--2---:R-:W-:-:S05]  /*13210*/  IMAD.IADD R15, R15, 0x1, R19 ;  /* 0x000000010f0f7824 */ /* 0x004fca00078e0213 */
[----:B------:R-:W-:Y:S02]  /*13220*/  LEA.HI.X R15, R18, R11, R15, 0x1, P4 ;  /* 0x0000000b120f7211 */ /* 0x000fe400020f0c0f */
[----:B------:R0:W5:Y:S04]  /*13230*/  LDL.LU.64 R18, [R1+0x4a8] ;  /* 0x0004a80001127983 */ /* 0x0001680000300a00 */
[----:B------:R0:W5:Y:S01]  /*13240*/  LDL.LU.64 R12, [R1+0x4a0] ;  /* 0x0004a000010c7983 */ /* 0x0001620000300a00 */
[----:B------:R-:W-:Y:S04]  /*13250*/  BSSY B1, `(.L_x_74) ;  /* 0x0000004000017945 */ /* 0x000fe80003800000 */
[----:B------:R-:W-:Y:S05]  /*13260*/  @!P5 BRA `(.L_x_75) ;  /* 0x000000000008d947 */ /* 0x000fea0003800000 */
[----:B------:R-:W2:Y:S04]  /*13270*/  LDG.E.LTC128B.U16 R17, desc[UR60][R14.64+0x2] ;  /* 0x0000023c0e117981 */ /* 0x000ea8000c1e1520 */
[----:B--2---:R1:W-:Y:S02]  /*13280*/  STL [R1+0x410], R17 ;  /* 0x0004101101007387 */ /* 0x0043e40000100800 */
.L_x_75:
[----:B------:R-:W-:Y:S05]  /*13290*/  BSYNC B1 ;  /* 0x0000000000017941 */ /* 0x000fea0003800000 */
.L_x_74:
[----:B-1----:R-:W2:Y:S04]  /*132a0*/  LDL R17, [R1+0x410] ;  /* 0x0004100001117983 */ /* 0x002ea80000100800 */
[----:B-----5:R1:W-:Y:S04]  /*132b0*/  STL [R1+0x4bc], R18 ;  /* 0x0004bc1201007387 */ /* 0x0203e80000100800 */
[----:B-1----:R-:W3:Y:S04]  /*132c0*/  LDL.LU R18, [R1+0x3c4] ;  /* 0x0003c40001127983 */ /* 0x002ee80000300800 */
[----:B------:R1:W-:Y:S04]  /*132d0*/  STL [R1+0x4b8], R3 ;  /* 0x0004b80301007387 */ /* 0x0003e80000100800 */
[----:B-1----:R-:W4:Y:S01]  /*132e0*/  LDL.LU R3, [R1+0x470] ;  /* 0x0004700001037983 */ /* 0x002f220000300800 */
[----:B------:R-:W-:-:S03]  /*132f0*/  IADD3 R6, P4, R6, R22, RZ ;  /* 0x0000001606067210 */ /* 0x000fc60007f9e0ff */
[----:B------:R1:W-:Y:S04]  /*13300*/  STL.64 [R1+0x4b0], R14 ;  /* 0x0004b00e01007387 */ /* 0x0003e80000100a00 */
[----:B-1----:R-:W4:Y:S04]  /*13310*/  LDL.64 R14, [R1+0x3e0] ;  /* 0x0003e000010e7983 */ /* 0x002f280000100a00 */
[----:B------:R1:W-:Y:S04]  /*13320*/  STL.64 [R1+0x4a8], R12 ;  /* 0x0004a80c01007387 */ /* 0x0003e80000100a00 */
[----:B-1----:R-:W4:Y:S04]  /*13330*/  LDL.LU.64 R12, [R1+0x3f8] ;  /* 0x0003f800010c7983 */ /* 0x002f280000300a00 */
[----:B------:R1:W-:Y:S04]  /*13340*/  STL.64 [R1+0x4a0], R8 ;  /* 0x0004a00801007387 */ /* 0x0003e80000100a00 */
[----:B-1----:R-:W4:Y:S01]  /*13350*/  LDL.LU.64 R8, [R1+0x448] ;  /* 0x0004480001087983 */ /* 0x002f220000300a00 */
[----:B--2---:R-:W-:-:S05]  /*13360*/  HADD2.F32 R17, -RZ, R17.H0_H0 ;  /* 0x20000011ff117230 */ /* 0x004fca0000004100 */
[----:B------:R-:W-:-:S04]  /*13370*/  FMUL R17, R17, R16 ;  /* 0x0000001011117220 */ /* 0x000fc80000400000 */
[----:B---3--:R-:W-:Y:S02]  /*13380*/  FFMA R17, R18, R2, R17 ;  /* 0x0000000212117223 */ /* 0x008fe40000000011 */
[----:B------:R1:W5:Y:S01]  /*13390*/  LDL.LU R18, [R1+0x4bc] ;  /* 0x0004bc0001127983 */ /* 0x0003620000300800 */
[----:B----4-:R-:W-:-:S03]  /*133a0*/  IADD3.X R7, R7, R3, R23, P4, !PT ;  /* 0x0000000307077210 */ /* 0x010fc600027fe417 */
[----:B------:R1:W5:Y:S04]  /*133b0*/  LDL.LU R3, [R1+0x4b8] ;  /* 0x0004b80001037983 */ /* 0x0003680000300800 */
[----:B------:R-:W2:Y:S01]  /*133c0*/  LDL.64 R22, [R1+0x3e8] ;  /* 0x0003e80001167983 */ /* 0x000ea20000100a00 */
[----:B------:R-:W-:Y:S02]  /*133d0*/  F2FP.F16.F32.PACK_AB R17, RZ, R17 ;  /* 0x00000011ff11723e */ /* 0x000fe400000000ff */
[----:B------:R-:W-:Y:S01]  /*133e0*/  ISETP.GT.AND P0, PT, R0, 0x188, P0 ;  /* 0x000001880000780c */ /* 0x000fe20000704270 */
[----:B--2---:R-:W-:Y:S02]  /*133f0*/  @P5 IMAD.MOV.U32 R23, RZ, RZ, R15 ;  /* 0x000000ffff175224 */ /* 0x004fe400078e000f */
[----:B------:R1:W5:Y:S04]  /*13400*/  LDL.LU.64 R14, [R1+0x4b0] ;  /* 0x0004b000010e7983 */ /* 0x0003680000300a00 */
[----:B------:R2:W-:Y:S04]  /*13410*/  @P5 STG.E.U16 desc[UR60][R22.64+0x2], R17 ;  /* 0x0000021116005986 */ /* 0x0005e8000c10153c */
[----:B--2---:R-:W2:Y:S01]  /*13420*/  LDL.LU R22, [R1+0x414] ;  /* 0x0004140001167983 */ /* 0x004ea20000300800 */
[----:B------:R-:W-:-:S03]  /*13430*/  IADD3 R17, P4, P5, R8, R12, R4 ;  /* 0x0000000c08117210 */ /* 0x000fc60007d9e004 */
[----:B------:R-:W3:Y:S04]  /*13440*/  LDL.LU R23, [R1+0x410] ;  /* 0x0004100001177983 */ /* 0x000ee80000300800 */
[----:B------:R1:W5:Y:S04]  /*13450*/  LDL.LU.64 R12, [R1+0x4a8] ;  /* 0x0004a800010c7983 */ /* 0x0003680000300a00 */
[----:B------:R1:W5:Y:S01]  /*13460*/  LDL.LU.64 R8, [R1+0x4a0] ;  /* 0x0004a00001087983 */ /* 0x0003620000300a00 */
[----:B------:R-:W-:Y:S01]  /*13470*/  BSSY B1, `(.L_x_76) ;  /* 0x0000007000017945 */ /* 0x000fe20003800000 */
[----:B--2---:R-:W-:-:S02]  /*13480*/  IADD3.X R5, R237, R22, R5, P4, P5 ;  /* 0x00000016ed057210 */ /* 0x004fc400027ea405 */
[----:B------:R-:W-:-:S04]  /*13490*/  LEA R4, P4, R17, R10, 0x1 ;  /* 0x0000000a11047211 */ /* 0x000fc800078808ff */
[----:B------:R-:W-:Y:S02]  /*134a0*/  LEA.HI.X R5, R17, R11, R5, 0x1, P4 ;  /* 0x0000000b11057211 */ /* 0x000fe400020f0c05 */
[----:B---3--:R-:W-:Y:S01]  /*134b0*/  PRMT R17, R23, 0x7610, R17 ;  /* 0x0000761017117816 */ /* 0x008fe20000000011 */
[----:B-1----:R-:W-:Y:S06]  /*134c0*/  @!P0 BRA `(.L_x_77) ;  /* 0x0000000000048947 */ /* 0x002fec0003800000 */
[----:B------:R1:W5:Y:S02]  /*134d0*/  LDG.E.LTC128B.U16 R17, desc[UR60][R4.64] ;  /* 0x0000003c04117981 */ /* 0x000364000c1e1520 */
.L_x_77:
[----:B------:R-:W-:Y:S05]  /*134e0*/  BSYNC B1 ;  /* 0x0000000000017941 */ /* 0x000fea0003800000 */
.L_x_76:
[----:B-1----:R-:W2:Y:S04]  /*134f0*/  LDL R4, [R1+0x464] ;  /* 0x0004640001047983 */ /* 0x002ea80000100800 */
[----:B-----5:R1:W-:Y:S04]  /*13500*/  STL [R1+0x4a8], R3 ;  /* 0x0004a80301007387 */ /* 0x0203e80000100800 */
[----:B-1----:R-:W3:Y:S04]  /*13510*/  LDL.LU R3, [R1+0x450] ;  /* 0x0004500001037983 */ /* 0x002ee80000300800 */
[----:B------:R-:W4:Y:S04]  /*13520*/  LDL.LU R22, [R1+0x3c8] ;  /* 0x0003c80001167983 */ /* 0x000f280000300800 */
[----:B------:R-:W4:Y:S04]  /*13530*/  LDL.LU R5, [R1+0x46c] ;  /* 0x00046c0001057983 */ /* 0x000f280000300800 */
[----:B------:R1:W-:Y:S04]  /*13540*/  STL.64 [R1+0x4a0], R8 ;  /* 0x0004a00801007387 */ /* 0x0003e80000100a00 */
[----:B------:R-:W4:Y:S04]  /*13550*/  LDL R23, [R1+0x468] ;  /* 0x0004680001177983 */ /* 0x000f280000100800 */
[----:B-1----:R-:W4:Y:S01]  /*13560*/  LDL.64 R8, [R1+0x3e8] ;  /* 0x0003e80001087983 */ /* 0x002f220000100a00 */
[----:B--2---:R-:W-:Y:S01]  /*13570*/  R2UR UR4, R4 ;  /* 0x00000000040472ca */ /* 0x004fe200000e0000 */
[----:B------:R-:W-:-:S05]  /*13580*/  HADD2.F32 R4, -RZ, R17.H0_H0 ;  /* 0x20000011ff047230 */ /* 0x000fca0000004100 */
[----:B------:R-:W-:-:S07]  /*13590*/  FMUL R4, R4, R16 ;  /* 0x0000001004047220 */ /* 0x000fce0000400000 */
[----:B---3--:R-:W-:Y:S02]  /*135a0*/  IMAD.WIDE.U32 R6, R3, UR4, R6 ;  /* 0x0000000403067c25 */ /* 0x008fe4000f8e0006 */
[----:B------:R1:W5:Y:S02]  /*135b0*/  LDL.LU R3, [R1+0x4a8] ;  /* 0x0004a80001037983 */ /* 0x0003640000300800 */
[----:B----4-:R-:W-:Y:S01]  /*135c0*/  FFMA R22, R22, R2, R4 ;  /* 0x0000000216167223 */ /* 0x010fe20000000004 */
[----:B------:R-:W-:Y:S01]  /*135d0*/  LEA R10, P5, R6, R10, 0x1 ;  /* 0x0000000a060a7211 */ /* 0x000fe200078a08ff */
[----:B------:R-:W-:-:S03]  /*135e0*/  IMAD.IADD R5, R5, 0x1, R7 ;  /* 0x0000000105057824 */ /* 0x000fc600078e0207 */
[----:B------:R-:W-:Y:S02]  /*135f0*/  F2FP.F16.F32.PACK_AB R7, RZ, R22 ;  /* 0x00000016ff07723e */ /* 0x000fe400000000ff */
[----:B------:R-:W-:Y:S02]  /*13600*/  LEA.HI.X R11, R6, R11, R5, 0x1, P5 ;  /* 0x0000000b060b7211 */ /* 0x000fe400028f0c05 */
[----:B------:R-:W-:Y:S02]  /*13610*/  IADD3 R4, P4, R23, R8, RZ ;  /* 0x0000000817047210 */ /* 0x000fe40007f9e0ff */
[----:B------:R1:W5:Y:S04]  /*13620*/  LDL.LU.64 R8, [R1+0x4a0] ;  /* 0x0004a00001087983 */ /* 0x0003680000300a00 */
[----:B------:R-:W2:Y:S04]  /*13630*/  LDL.64 R22, [R1+0x3e0] ;  /* 0x0003e00001167983 */ /* 0x000ea80000100a00 */
[----:B------:R-:W2:Y:S01]  /*13640*/  LDL R5, [R1+0x454] ;  /* 0x0004540001057983 */ /* 0x000ea20000100800 */
[----:B------:R-:W-:Y:S01]  /*13650*/  ISETP.GT.AND P3, PT, R0, 0x188, P3 ;  /* 0x000001880000780c */ /* 0x000fe20001f64270 */
[----:B------:R-:W-:Y:S01]  /*13660*/  BSSY B1, `(.L_x_78) ;  /* 0x0000006000017945 */ /* 0x000fe20003800000 */
[----:B------:R-:W-:Y:S01]  /*13670*/  PRMT R6, R17, 0x7610, R6 ;  /* 0x0000761011067816 */ /* 0x000fe20000000006 */
[----:B--2---:R-:W-:-:S05]  /*13680*/  IMAD.X R5, R23, 0x1, R5, P4 ;  /* 0x0000000117057824 */ /* 0x004fca00020e0605 */
[----:B------:R1:W-:Y:S05]  /*13690*/  @P0 STG.E.U16 desc[UR60][R4.64], R7 ;  /* 0x0000000704000986 */ /* 0x0003ea000c10153c */
[----:B------:R-:W-:Y:S05]  /*136a0*/  @!P3 BRA `(.L_x_79) ;  /* 0x000000000004b947 */ /* 0x000fea0003800000 */
[----:B------:R2:W5:Y:S02]  /*136b0*/  LDG.E.LTC128B.U16 R6, desc[UR60][R10.64+0x2] ;  /* 0x0000023c0a067981 */ /* 0x000564000c1e1520 */
.L_x_79:
[----:B------:R-:W-:Y:S05]  /*136c0*/  BSYNC B1 ;  /* 0x0000000000017941 */ /* 0x000fea0003800000 */
.L_x_78:
[----:B------:R-:W3:Y:S01]  /*136d0*/  LDL.LU R17, [R1+0x3cc] ;  /* 0x0003cc0001117983 */ /* 0x000ee20000300800 */
[----:B-1---5:R-:W-:Y:S01]  /*136e0*/  HADD2.F32 R7, -RZ, R6.H0_H0 ;  /* 0x20000006ff077230 */ /* 0x022fe20000004100 */
[----:B------:R-:W-:Y:S01]  /*136f0*/  ISETP.GT.AND P0, PT, R0, 0x180, P2 ;  /* 0x000001800000780c */ /* 0x000fe20001704270 */
[----:B------:R-:W-:Y:S03]  /*13700*/  BSSY B1, `(.L_x_80) ;  /* 0x0000007000017945 */ /* 0x000fe60003800000 */
[----:B------:R-:W-:-:S04]  /*13710*/  FMUL R7, R7, R16 ;  /* 0x0000001007077220 */ /* 0x000fc80000400000 */
[----:B---3--:R-:W-:-:S05]  /*13720*/  FFMA R7, R17, R2, R7 ;  /* 0x0000000211077223 */ /* 0x008fca0000000007 */
[----:B------:R-:W-:-:S05]  /*13730*/  F2FP.F16.F32.PACK_AB R7, RZ, R7 ;  /* 0x00000007ff07723e */ /* 0x000fca00000000ff */
[----:B------:R1:W-:Y:S01]  /*13740*/  @P3 STG.E.U16 desc[UR60][R4.64+0x2], R7 ;  /* 0x0000020704003986 */ /* 0x0003e2000c10153c */
[----:B------:R-:W-:Y:S05]  /*13750*/  @!P0 BRA `(.L_x_81) ;  /* 0x0000000000048947 */ /* 0x000fea0003800000 */
[----:B------:R3:W5:Y:S02]  /*13760*/  LDG.E.LTC128B.U16 R6, desc[UR60][R14.64+0x10] ;  /* 0x0000103c0e067981 */ /* 0x000764000c1e1520 */
.L_x_81:
[----:B------:R-:W-:Y:S05]  /*13770*/  BSYNC B1 ;  /* 0x0000000000017941 */ /* 0x000fea0003800000 */
.L_x_80:
[----:B------:R-:W4:Y:S04]  /*13780*/  LDL.LU R17, [R1+0x3d0] ;  /* 0x0003d00001117983 */ /* 0x000f280000300800 */
[----:B------:R1:W-:Y:S04]  /*13790*/  STL.64 [R1+0x4a0], R4 ;  /* 0x0004a00401007387 */ /* 0x0003e80000100a00 */
[----:B------:R-:W2:Y:S04]  /*137a0*/  LDL.64 R22, [R1+0x3e8] ;  /* 0x0003e80001167983 */ /* 0x000ea80000100a00 */
[----:B-1----:R-:W2:Y:S01]  /*137b0*/  LDL.64 R4, [R1+0x3e0] ;  /* 0x0003e00001047983 */ /* 0x002ea20000100a00 */
[----:B-----5:R-:W-:-:S05]  /*137c0*/  HADD2.F32 R7, -RZ, R6.H0_H0 ;  /* 0x20000006ff077230 */ /* 0x020fca0000004100 */
[----:B------:R-:W-:Y:S01]  /*137d0*/  FMUL R7, R7, R16 ;  /* 0x0000001007077220 */ /* 0x000fe20000400000 */
[----:B------:R-:W-:Y:S01]  /*137e0*/  ISETP.GT.AND P3, PT, R0, 0x180, P1 ;  /* 0x000001800000780c */ /* 0x000fe20000f64270 */
[----:B--2---:R-:W-:Y:S02]  /*137f0*/  @P0 IMAD.MOV.U32 R23, RZ, RZ, R5 ;  /* 0x000000ffff170224 */ /* 0x004fe400078e0005 */
[----:B------:R1:W5:Y:S01]  /*13800*/  LDL.LU.64 R4, [R1+0x4a0] ;  /* 0x0004a00001047983 */ /* 0x0003620000300a00 */
[----:B----4-:R-:W-:-:S05]  /*13810*/  FFMA R7, R17, R2, R7 ;  /* 0x0000000211077223 */ /* 0x010fca0000000007 */
[----:B------:R-:W-:-:S05]  /*13820*/  F2FP.F16.F32.PACK_AB R7, RZ, R7 ;  /* 0x00000007ff07723e */ /* 0x000fca00000000ff */
[----:B------:R1:W-:Y:S01]  /*13830*/  @P0 STG.E.U16 desc[UR60][R22.64+0x10], R7 ;  /* 0x0000100716000986 */ /* 0x0003e2000c10153c */
[----:B------:R-:W-:Y:S04]  /*13840*/  BSSY B1, `(.L_x_82) ;  /* 0x0000003000017945 */ /* 0x000fe80003800000 */
[----:B------:R-:W-:Y:S05]  /*13850*/  @!P3 BRA `(.L_x_83) ;  /* 0x000000000004b947 */ /* 0x000fea0003800000 */
[----:B------:R2:W5:Y:S02]  /*13860*/  LDG.E.LTC128B.U16 R6, desc[UR60][R14.64+0x12] ;  /* 0x0000123c0e067981 */ /* 0x000564000c1e1520 */
.L_x_83:
[----:B------:R-:W-:Y:S05]  /*13870*/  BSYNC B1 ;  /* 0x0000000000017941 */ /* 0x000fea0003800000 */
.L_x_82:
[----:B------:R-:W4:Y:S04]  /*13880*/  LDL.LU R17, [R1+0x3d4] ;  /* 0x0003d40001117983 */ /* 0x000f280000300800 */
[----:B-----5:R0:W-:Y:S04]  /*13890*/  STL.64 [R1+0x4a0], R4 ;  /* 0x0004a00401007387 */ /* 0x0201e80000100a00 */
[----:B0-----:R-:W3:Y:S04]  /*138a0*/  LDL.LU.64 R4, [R1+0x3e0] ;  /* 0x0003e00001047983 */ /* 0x001ee80000300a00 */
[----:B-1----:R-:W3:Y:S01]  /*138b0*/  LDL.LU.64 R22, [R1+0x3e8] ;  /* 0x0003e80001167983 */ /* 0x002ee20000300a00 */
[----:B------:R-:W-:Y:S01]  /*138c0*/  HADD2.F32 R7, -RZ, R6.H0_H0 ;  /* 0x20000006ff077230 */ /* 0x000fe20000004100 */
[----:B------:R-:W-:-:S04]  /*138d0*/  ISETP.GT.AND P2, PT, R0, 0x188, P2 ;  /* 0x000001880000780c */ /* 0x000fc80001744270 */
[----:B------:R-:W-:Y:S01]  /*138e0*/  FMUL R7, R7, R16 ;  /* 0x0000001007077220 */ /* 0x000fe20000400000 */
[----:B------:R-:W-:Y:S03]  /*138f0*/  BSSY B1, `(.L_x_84) ;  /* 0x0000008000017945 */ /* 0x000fe60003800000 */
[----:B----4-:R-:W-:-:S05]  /*13900*/  FFMA R7, R17, R2, R7 ;  /* 0x0000000211077223 */ /* 0x010fca0000000007 */
[----:B------:R-:W-:Y:S01]  /*13910*/  F2FP.F16.F32.PACK_AB R7, RZ, R7 ;  /* 0x00000007ff07723e */ /* 0x000fe200000000ff */
[----:B---3--:R-:W-:Y:S02]  /*13920*/  @P3 IMAD.MOV.U32 R23, RZ, RZ, R5 ;  /* 0x000000ffff173224 */ /* 0x008fe400078e0005 */
[----:B------:R0:W5:Y:S04]  /*13930*/  LDL.LU.64 R4, [R1+0x4a0] ;  /* 0x0004a00001047983 */ /* 0x0001680000300a00 */
[----:B------:R0:W-:Y:S01]  /*13940*/  @P3 STG.E.U16 desc[UR60][R22.64+0x12], R7 ;  /* 0x0000120716003986 */ /* 0x0001e2000c10153c */
[----:B------:R-:W-:Y:S05]  /*13950*/  @!P2 BRA `(.L_x_85) ;  /* 0x000000000004a947 */ /* 0x000fea0003800000 */
[----:B------:R1:W5:Y:S02]  /*13960*/  LDG.E.LTC128B.U16 R6, desc[UR60][R10.64+0x10] ;  /* 0x0000103c0a067981 */ /* 0x000364000c1e1520 */
.L_x_85:
[----:B------:R-:W-:Y:S05]  /*13970*/  BSYNC B1 ;  /* 0x0000000000017941 */ /* 0x000fea0003800000 */
.L_x_84:
[----:B------:R-:W3:Y:S01]  /*13980*/  LDL.LU R17, [R1+0x3d8] ;  /* 0x0003d80001117983 */ /* 0x000ee20000300800 */
[----:B0----5:R-:W-:Y:S01]  /*13990*/  HADD2.F32 R7, -RZ, R6.H0_H0 ;  /* 0x20000006ff077230 */ /* 0x021fe20000004100 */
        /* <DEDUP_REMOVED lines=8> */
.L_x_87:
[----:B------:R-:W-:Y:S05]  /*13a20*/  BSYNC B1 ;  /* 0x0000000000017941 */ /* 0x000fea0003800000 */
.L_x_86:
[----:B------:R-:W4:Y:S04]  /*13a30*/  LDL.LU R17, [R1+0x3dc] ;  /* 0x0003dc0001117983 */ /* 0x000f280000300800 */
[----:B------:R1:W5:Y:S02]  /*13a40*/  LDL.64 R22, [R1+0x440] ;  /* 0x0004400001167983 */ /* 0x0003640000100a00 */
[----:B0----5:R-:W-:Y:S01]  /*13a50*/  HADD2.F32 R7, -RZ, R6.H0_H0 ;  /* 0x20000006ff077230 */ /* 0x021fe20000004100 */
[----:B------:R-:W-:Y:S01]  /*13a60*/  ISETP.GT.AND P3, PT, R3, 0x10, PT ;  /* 0x000000100300780c */ /* 0x000fe20003f64270 */
[----:B------:R-:W-:Y:S03]  /*13a70*/  BSSY B1, `(.L_x_88) ;  /* 0x0000008000017945 */ /* 0x000fe60003800000 */
[----:B------:R-:W-:Y:S01]  /*13a80*/  FMUL R7, R7, R16 ;  /* 0x0000001007077220 */ /* 0x000fe20000400000 */
[----:B------:R-:W-:-:S03]  /*13a90*/  ISETP.GT.AND P0, PT, R0, RZ, P3 ;  /* 0x000000ff0000720c */ /* 0x000fc60001f04270 */
[----:B----4-:R-:W-:-:S05]  /*13aa0*/  FFMA R7, R17, R2, R7 ;  /* 0x0000000211077223 */ /* 0x010fca0000000007 */
[----:B------:R-:W-:-:S05]  /*13ab0*/  F2FP.F16.F32.PACK_AB R7, RZ, R7 ;  /* 0x00000007ff07723e */ /* 0x000fca00000000ff */
[----:B------:R1:W-:Y:S01]  /*13ac0*/  @P1 STG.E.U16 desc[UR60][R4.64+0x12], R7 ;  /* 0x0000120704001986 */ /* 0x0003e2000c10153c */
[----:B------:R-:W-:Y:S05]  /*13ad0*/  @!P0 BRA `(.L_x_89) ;  /* 0x0000000000048947 */ /* 0x000fea0003800000 */
[----:B------:R0:W5:Y:S02]  /*13ae0*/  LDG.E.LTC128B.U16 R6, desc[UR60][R22.64+0x20] ;  /* 0x0000203c16067981 */ /* 0x000164000c1e1520 */
.L_x_89:
[----:B------:R-:W-:Y:S05]  /*13af0*/  BSYNC B1 ;  /* 0x0000000000017941 */ /* 0x000fea0003800000 */
.L_x_88:
[----:B-1----:R-:W4:Y:S01]  /*13b00*/  LDL.LU R5, [R1+0x3a0] ;  /* 0x0003a00001057983 */ /* 0x002f220000300800 */
[----:B-----5:R-:W-:Y:S01]  /*13b10*/  HADD2.F32 R4, -RZ, R6.H0_H0 ;  /* 0x20000006ff047230 */ /* 0x020fe20000004100 */
        /* <DEDUP_REMOVED lines=9> */
.L_x_91:
[----:B------:R-:W-:Y:S05]  /*13bb0*/  BSYNC B1 ;  /* 0x0000000000017941 */ /* 0x000fea0003800000 */
.L_x_90:
[----:B------:R-:W2:Y:S01]  /*13bc0*/  LDL.LU R5, [R1+0x3a4] ;  /* 0x0003a40001057983 */ /* 0x000ea20000300800 */
[----:B-1---5:R-:W-:Y:S01]  /*13bd0*/  HADD2.F32 R4, -RZ, R6.H0_H0 ;  /* 0x20000006ff047230 */ /* 0x022fe20000004100 */
[----:B------:R-:W-:Y:S01]  /*13be0*/  ISETP.GT.AND P0, PT, R0, 0x8, P3 ;  /* 0x000000080000780c */ /* 0x000fe20001f04270 */
[----:B------:R-:W-:Y:S03]  /*13bf0*/  BSSY B1, `(.L_x_92) ;  /* 0x0000008000017945 */ /* 0x000fe60003800000 */
[----:B------:R-:W-:-:S04]  /*13c00*/  FMUL R4, R4, R16 ;  /* 0x0000001004047220 */ /* 0x000fc80000400000 */
[----:B--2---:R-:W-:-:S05]  /*13c10*/  FFMA R4, R5, R2, R4 ;  /* 0x0000000205047223 */ /* 0x004fca0000000004 */
[----:B------:R-:W-:-:S05]  /*13c20*/  F2FP.F16.F32.PACK_AB R4, RZ, R4 ;  /* 0x00000004ff04723e */ /* 0x000fca00000000ff */
[----:B------:R1:W-:Y:S01]  /*13c30*/  @P1 STG.E.U16 desc[UR60][R8.64+0x22], R4 ;  /* 0x0000220408001986 */ /* 0x0003e2000c10153c */
[----:B------:R-:W-:Y:S05]  /*13c40*/  @!P0 BRA `(.L_x_93) ;  /* 0x0000000000088947 */ /* 0x000fea0003800000 */
[----:B0---4-:R-:W2:Y:S04]  /*13c50*/  LDL.64 R22, [R1+0x420] ;  /* 0x0004200001167983 */ /* 0x011ea80000100a00 */
[----:B--2---:R2:W5:Y:S02]  /*13c60*/  LDG.E.LTC128B.U16 R6, desc[UR60][R22.64+0x20] ;  /* 0x0000203c16067981 */ /* 0x004564000c1e1520 */
.L_x_93:
[----:B------:R-:W-:Y:S05]  /*13c70*/  BSYNC B1 ;  /* 0x0000000000017941 */ /* 0x000fea0003800000 */
.L_x_92:
[----:B------:R-:W3:Y:S04]  /*13c80*/  LDL.LU R5, [R1+0x3a8] ;  /* 0x0003a80001057983 */ /* 0x000ee80000300800 */
[----:B0-2-4-:R-:W2:Y:S01]  /*13c90*/  LDL.64 R22, [R1+0x428] ;  /* 0x0004280001167983 */ /* 0x015ea20000100a00 */
[----:B-1---5:R-:W-:Y:S01]  /*13ca0*/  HADD2.F32 R4, -RZ, R6.H0_H0 ;  /* 0x20000006ff047230 */ /* 0x022fe20000004100 */
[----:B------:R-:W-:Y:S01]  /*13cb0*/  ISETP.GT.AND P4, PT, R0, 0x8, P2 ;  /* 0x000000080000780c */ /* 0x000fe20001784270 */
[----:B------:R-:W-:Y:S03]  /*13cc0*/  BSSY B1, `(.L_x_94) ;  /* 0x0000008000017945 */ /* 0x000fe60003800000 */
[----:B------:R-:W-:-:S04]  /*13cd0*/  FMUL R4, R4, R16 ;  /* 0x0000001004047220 */ /* 0x000fc80000400000 */
[----:B---3--:R-:W-:-:S05]  /*13ce0*/  FFMA R4, R5, R2, R4 ;  /* 0x0000000205047223 */ /* 0x008fca0000000004 */
[----:B------:R-:W-:-:S05]  /*13cf0*/  F2FP.F16.F32.PACK_AB R4, RZ, R4 ;  /* 0x00000004ff04723e */ /* 0x000fca00000000ff */
[----:B--2---:R0:W-:Y:S01]  /*13d00*/  @P0 STG.E.U16 desc[UR60][R22.64+0x20], R4 ;  /* 0x0000200416000986 */ /* 0x0041e2000c10153c */
[----:B------:R-:W-:Y:S05]  /*13d10*/  @!P4 BRA `(.L_x_95) ;  /* 0x000000000008c947 */ /* 0x000fea0003800000 */
[----:B0-----:R-:W2:Y:S04]  /*13d20*/  LDL.64 R4, [R1+0x420] ;  /* 0x0004200001047983 */ /* 0x001ea80000100a00 */
[----:B--2---:R1:W5:Y:S02]  /*13d30*/  LDG.E.LTC128B.U16 R6, desc[UR60][R4.64+0x22] ;  /* 0x0000223c04067981 */ /* 0x004364000c1e1520 */
.L_x_95:
[----:B------:R-:W-:Y:S05]  /*13d40*/  BSYNC B1 ;  /* 0x0000000000017941 */ /* 0x000fea0003800000 */
.L_x_94:
[----:B-1----:R-:W2:Y:S01]  /*13d50*/  LDL.LU R5, [R1+0x3ac] ;  /* 0x0003ac0001057983 */ /* 0x002ea20000300800 */
[----:B0----5:R-:W-:Y:S01]  /*13d60*/  HADD2.F32 R4, -RZ, R6.H0_H0 ;  /* 0x20000006ff047230 */ /* 0x021fe20000004100 */
[----:B------:R-:W-:Y:S01]  /*13d70*/  ISETP.GT.AND P1, PT, R3, 0x18, PT ;  /* 0x000000180300780c */ /* 0x000fe20003f24270 */
[----:B------:R-:W-:Y:S03]  /*13d80*/  BSSY B1, `(.L_x_96) ;  /* 0x0000009000017945 */ /* 0x000fe60003800000 */
[----:B------:R-:W-:Y:S01]  /*13d90*/  FMUL R4, R4, R16 ;  /* 0x0000001004047220 */ /* 0x000fe20000400000 */
[----:B------:R-:W-:-:S03]  /*13da0*/  ISETP.GT.AND P5, PT, R0, RZ, P1 ;  /* 0x000000ff0000720c */ /* 0x000fc60000fa4270 */
[----:B--2---:R-:W-:-:S05]  /*13db0*/  FFMA R4, R5, R2, R4 ;  /* 0x0000000205047223 */ /* 0x004fca0000000004 */
[----:B------:R-:W-:-:S05]  /*13dc0*/  F2FP.F16.F32.PACK_AB R4, RZ, R4 ;  /* 0x00000004ff04723e */ /* 0x000fca00000000ff */
[----:B------:R0:W-:Y:S01]  /*13dd0*/  @P4 STG.E.U16 desc[UR60][R22.64+0x22], R4 ;  /* 0x0000220416004986 */ /* 0x0001e2000c10153c */
[----:B------:R-:W-:Y:S05]  /*13de0*/  @!P5 BRA `(.L_x_97) ;  /* 0x000000000008d947 */ /* 0x000fea0003800000 */
[----:B0-----:R-:W2:Y:S04]  /*13df0*/  LDL.64 R4, [R1+0x440] ;  /* 0x0004400001047983 */ /* 0x001ea80000100a00 */
[----:B--2---:R1:W5:Y:S02]  /*13e00*/  LDG.E.LTC128B.U16 R6, desc[UR60][R4.64+0x30] ;  /* 0x0000303c04067981 */ /* 0x004364000c1e1520 */
.L_x_97:
[----:B------:R-:W-:Y:S05]  /*13e10*/  BSYNC B1 ;  /* 0x0000000000017941 */ /* 0x000fea0003800000 */
.L_x_96:
        /* <DEDUP_REMOVED lines=12> */
.L_x_99:
[----:B------:R-:W-:Y:S05]  /*13ee0*/  BSYNC B1 ;  /* 0x0000000000017941 */ /* 0x000fea0003800000 */
.L_x_98:
[----:B-1----:R-:W2:Y:S01]  /*13ef0*/  LDL.LU R5, [R1+0x3b4] ;  /* 0x0003b40001057983 */ /* 0x002ea20000300800 */
[----:B0----5:R-:W-:Y:S01]  /*13f00*/  HADD2.F32 R4, -RZ, R6.H0_H0 ;  /* 0x20000006ff047230 */ /* 0x021fe20000004100 */
[----:B------:R-:W-:Y:S01]  /*13f10*/  ISETP.GT.AND P5, PT, R0, 0x8, P1 ;  /* 0x000000080000780c */ /* 0x000fe20000fa4270 */
[----:B------:R-:W-:Y:S03]  /*13f20*/  BSSY B1, `(.L_x_100) ;  /* 0x0000008000017945 */ /* 0x000fe60003800000 */
[----:B------:R-:W-:-:S04]  /*13f30*/  FMUL R4, R4, R16 ;  /* 0x0000001004047220 */ /* 0x000fc80000400000 */
[----:B--2---:R-:W-:-:S05]  /*13f40*/  FFMA R4, R5, R2, R4 ;  /* 0x0000000205047223 */ /* 0x004fca0000000004 */
[----:B------:R-:W-:-:S05]  /*13f50*/  F2FP.F16.F32.PACK_AB R4, RZ, R4 ;  /* 0x00000004ff04723e */ /* 0x000fca00000000ff */
[----:B------:R0:W-:Y:S01]  /*13f60*/  @P4 STG.E.U16 desc[UR60][R8.64+0x32], R4 ;  /* 0x0000320408004986 */ /* 0x0001e2000c10153c */
[----:B------:R-:W-:Y:S05]  /*13f70*/  @!P5 BRA `(.L_x_101) ;  /* 0x000000000008d947 */ /* 0x000fea0003800000 */
[----:B0-----:R-:W2:Y:S04]  /*13f80*/  LDL.64 R4, [R1+0x420] ;  /* 0x0004200001047983 */ /* 0x001ea80000100a00 */
[----:B--2---:R1:W5:Y:S02]  /*13f90*/  LDG.E.LTC128B.U16 R6, desc[UR60][R4.64+0x30] ;  /* 0x0000303c04067981 */ /* 0x004364000c1e1520 */
.L_x_101:
[----:B------:R-:W-:Y:S05]  /*13fa0*/  BSYNC B1 ;  /* 0x0000000000017941 */ /* 0x000fea0003800000 */
.L_x_100:
        /* <DEDUP_REMOVED lines=11> */
.L_x_103:
[----:B------:R-:W-:Y:S05]  /*14060*/  BSYNC B1 ;  /* 0x0000000000017941 */ /* 0x000fea0003800000 */
.L_x_102:
        /* <DEDUP_REMOVED lines=10> */
.L_x_105:
[----:B------:R-:W-:Y:S05]  /*14110*/  BSYNC B1 ;  /* 0x0000000000017941 */ /* 0x000fea0003800000 */
.L_x_104:
[----:B------:R-:W2:Y:S01]  /*14120*/  LDL.LU R5, [R1+0x380] ;  /* 0x0003800001057983 */ /* 0x000ea20000300800 */
        /* <DEDUP_REMOVED lines=9> */
.L_x_107:
[----:B------:R-:W-:Y:S05]  /*141c0*/  BSYNC B1 ;  /* 0x0000000000017941 */ /* 0x000fea0003800000 */
.L_x_106:
        /* <DEDUP_REMOVED lines=10> */
.L_x_109:
[----:B------:R-:W-:Y:S05]  /*14270*/  BSYNC B1 ;  /* 0x0000000000017941 */ /* 0x000fea0003800000 */
.L_x_108:
[----:B------:R-:W4:Y:S04]  /*14280*/  LDL.LU R5, [R1+0x388] ;  /* 0x0003880001057983 */ /* 0x000f280000300800 */
[----:B------:R-:W2:Y:S01]  /*14290*/  LDL.64 R22, [R1+0x400] ;  /* 0x0004000001167983 */ /* 0x000ea20000100a00 */
[----:B0----5:R-:W-:Y:S01]  /*142a0*/  HADD2.F32 R4, -RZ, R6.H0_H0 ;  /* 0x20000006ff047230 */ /* 0x021fe20000004100 */
[----:B------:R-:W-:Y:S01]  /*142b0*/  ISETP.GT.AND P4, PT, R0, 0x88, P2 ;  /* 0x000000880000780c */ /* 0x000fe20001784270 */
[----:B------:R-:W-:Y:S03]  /*142c0*/  BSSY B1, `(.L_x_110) ;  /* 0x0000007000017945 */ /* 0x000fe60003800000 */
[----:B------:R-:W-:-:S04]  /*142d0*/  FMUL R4, R4, R16 ;  /* 0x0000001004047220 */ /* 0x000fc80000400000 */
[----:B----4-:R-:W-:-:S05]  /*142e0*/  FFMA R4, R5, R2, R4 ;  /* 0x0000000205047223 */ /* 0x010fca0000000004 */
[----:B------:R-:W-:-:S05]  /*142f0*/  F2FP.F16.F32.PACK_AB R4, RZ, R4 ;  /* 0x00000004ff04723e */ /* 0x000fca00000000ff */
[----:B--2---:R0:W-:Y:S01]  /*14300*/  @P5 STG.E.U16 desc[UR60][R22.64+0x20], R4 ;  /* 0x0000200416005986 */ /* 0x0041e2000c10153c */
[----:B------:R-:W-:Y:S05]  /*14310*/  @!P4 BRA `(.L_x_111) ;  /* 0x000000000004c947 */ /* 0x000fea0003800000 */
[----:B------:R2:W5:Y:S02]  /*14320*/  LDG.E.LTC128B.U16 R6, desc[UR60][R232.64+0x22] ;  /* 0x0000223ce8067981 */ /* 0x000564000c1e1520 */
.L_x_111:
[----:B------:R-:W-:Y:S05]  /*14330*/  BSYNC B1 ;  /* 0x0000000000017941 */ /* 0x000fea0003800000 */
.L_x_110:
[----:B------:R-:W4:Y:S01]  /*14340*/  LDL.LU R5, [R1+0x38c] ;  /* 0x00038c0001057983 */ /* 0x000f220000300800 */
[----:B0----5:R-:W-:Y:S01]  /*14350*/  HADD2.F32 R4, -RZ, R6.H0_H0 ;  /* 0x20000006ff047230 */ /* 0x021fe20000004100 */
        /* <DEDUP_REMOVED lines=8> */
.L_x_113:
[----:B------:R-:W-:Y:S05]  /*143e0*/  BSYNC B1 ;  /* 0x0000000000017941 */ /* 0x000fea0003800000 */
.L_x_112:
        /* <DEDUP_REMOVED lines=10> */
.L_x_115:
[----:B------:R-:W-:Y:S05]  /*14490*/  BSYNC B1 ;  /* 0x0000000000017941 */ /* 0x000fea0003800000 */
.L_x_114:
        /* <DEDUP_REMOVED lines=10> */
.L_x_117:
[----:B------:R-:W-:Y:S05]  /*14540*/  BSYNC B1 ;  /* 0x0000000000017941 */ /* 0x000fea0003800000 */
.L_x_116:
        /* <DEDUP_REMOVED lines=10> */
.L_x_119:
[----:B------:R-:W-:Y:S05]  /*145f0*/  BSYNC B1 ;  /* 0x0000000000017941 */ /* 0x000fea0003800000 */
.L_x_118:
[----:B------:R-:W3:Y:S01]  /*14600*/  LDL.LU R5, [R1+0x39c] ;  /* 0x00039c0001057983 */ /* 0x000ee20000300800 */
[----:B0----5:R-:W-:Y:S01]  /*14610*/  HADD2.F32 R4, -RZ, R6.H0_H0 ;  /* 0x20000006ff047230 */ /* 0x021fe20000004100 */
[----:B------:R-:W-:Y:S01]  /*14620*/  ISETP.GT.AND P5, PT, R0, 0x100, P3 ;  /* 0x000001000000780c */ /* 0x000fe20001fa4270 */
[----:B------:R-:W-:Y:S01]  /*14630*/  IMAD.U32 R17, RZ, RZ, UR9 ;  /* 0x00000009ff117e24 */ /* 0x000fe2000f8e00ff */
[----:B------:R0:W-:Y:S02]  /*14640*/  STL.64 [R1+0x4a0], R8 ;  /* 0x0004a00801007387 */ /* 0x0001e40000100a00 */
[----:B------:R-:W-:Y:S02]  /*14650*/  FMUL R4, R4, R16 ;  /* 0x0000001004047220 */ /* 0x000fe40000400000 */
[----:B0-----:R-:W4:Y:S02]  /*14660*/  LDL.LU.64 R8, [R1+0x430] ;  /* 0x0004300001087983 */ /* 0x001f240000300a00 */
[----:B---3--:R-:W-:-:S05]  /*14670*/  FFMA R4, R5, R2, R4 ;  /* 0x0000000205047223 */ /* 0x008fca0000000004 */
[----:B------:R-:W-:-:S05]  /*14680*/  F2FP.F16.F32.PACK_AB R4, RZ, R4 ;  /* 0x00000004ff04723e */ /* 0x000fca00000000ff */
[----:B------:R0:W-:Y:S04]  /*14690*/  @P4 STG.E.U16 desc[UR60][R22.64+0x32], R4 ;  /* 0x0000320416004986 */ /* 0x0001e8000c10153c */
[----:B------:R-:W3:Y:S01]  /*146a0*/  @P5 LDG.E.LTC128B.U16 R6, desc[UR60][R20.64+0x20] ;  /* 0x0000203c14065981 */ /* 0x000ee2000c1e1520 */
[----:B------:R-:W-:-:S04]  /*146b0*/  IMAD.U32 R5, RZ, RZ, UR8 ;  /* 0x00000008ff057e24 */ /* 0x000fc8000f8e00ff */
[----:B------:R-:W-:Y:S02]  /*146c0*/  IMAD.SHL.U32 R5, R5, 0x100, RZ ;  /* 0x0000010005057824 */ /* 0x000fe400078e00ff */
[----:B0-----:R-:W-:-:S05]  /*146d0*/  IMAD.U32 R22, RZ, RZ, UR8 ;  /* 0x00000008ff167e24 */ /* 0x001fca000f8e00ff */
[----:B------:R-:W-:Y:S02]  /*146e0*/  SHF.L.U64.HI R23, R22, 0x8, R17 ;  /* 0x0000000816177819 */ /* 0x000fe40000010211 */
[----:B------:R-:W2:Y:S04]  /*146f0*/  LDL.LU R17, [R1+0x360] ;  /* 0x0003600001117983 */ /* 0x000ea80000300800 */
[----:B------:R0:W-:Y:S01]  /*14700*/  STL [R1+0x380], R5 ;  /* 0x0003800501007387 */ /* 0x0001e20000100800 */
[----:B------:R-:W-:Y:S01]  /*14710*/  BSSY B1, `(.L_x_120) ;  /* 0x000000d000017945 */ /* 0x000fe20003800000 */
[----:B---3--:R-:W-:-:S05]  /*14720*/  HADD2.F32 R4, -RZ, R6.H0_H0 ;  /* 0x20000006ff047230 */ /* 0x008fca0000004100 */
[----:B------:R-:W-:Y:S01]  /*14730*/  FMUL R7, R4, R16 ;  /* 0x0000001004077220 */ /* 0x000fe20000400000 */
[----:B----4-:R-:W-:Y:S02]  /*14740*/  IADD3 R4, P4, R5, R8, RZ ;  /* 0x0000000805047210 */ /* 0x010fe40007f9e0ff */
[----:B------:R3:W5:Y:S01]  /*14750*/  LDL.LU.64 R8, [R1+0x4a0] ;  /* 0x0004a00001087983 */ /* 0x0007620000300a00 */
[----:B--2---:R-:W-:Y:S02]  /*14760*/  FFMA R7, R17, R2, R7 ;  /* 0x0000000211077223 */ /* 0x004fe40000000007 */
[----:B0-----:R-:W-:-:S03]  /*14770*/  IMAD.X R5, R23, 0x1, R13, P4 ;  /* 0x0000000117057824 */ /* 0x001fc600020e060d */
[----:B------:R-:W-:Y:S01]  /*14780*/  F2FP.F16.F32.PACK_AB R7, RZ, R7 ;  /* 0x00000007ff07723e */ /* 0x000fe200000000ff */
[----:B------:R3:W-:Y:S04]  /*14790*/  STL [R1+0x384], R23 ;  /* 0x0003841701007387 */ /* 0x0007e80000100800 */
[----:B------:R3:W-:Y:S01]  /*147a0*/  @P5 STG.E.U16 desc[UR60][R4.64+0x20], R7 ;  /* 0x0000200704005986 */ /* 0x0007e2000c10153c */
[----:B------:R-:W-:-:S13]  /*147b0*/  ISETP.GT.AND P4, PT, R0, 0x100, P2 ;  /* 0x000001000000780c */ /* 0x000fda0001784270 */
[----:B---3--:R-:W-:Y:S05]  /*147c0*/  @!P4 BRA `(.L_x_121) ;  /* 0x000000000004c947 */ /* 0x008fea0003800000 */
[----:B------:R0:W5:Y:S02]  /*147d0*/  LDG.E.LTC128B.U16 R6, desc[UR60][R20.64+0x22] ;  /* 0x0000223c14067981 */ /* 0x000164000c1e1520 */
.L_x_121:
[----:B------:R-:W-:Y:S05]  /*147e0*/  BSYNC B1 ;  /* 0x0000000000017941 */ /* 0x000fea0003800000 */
.L_x_120:
[----:B------:R2:W-:Y:S04]  /*147f0*/  STL [R1+0x49c], R3 ;  /* 0x00049c0301007387 */ /* 0x0005e80000100800 */
[----:B--2---:R-:W2:Y:S01]  /*14800*/  LDL.LU R3, [R1+0x364] ;  /* 0x0003640001037983 */ /* 0x004ea20000300800 */
[----:B-----5:R-:W-:Y:S01]  /*14810*/  HADD2.F32 R7, -RZ, R6.H0_H0 ;  /* 0x20000006ff077230 */ /* 0x020fe20000004100 */
[----:B------:R-:W-:Y:S02]  /*14820*/  ISETP.GT.AND P5, PT, R0, 0x108, P3 ;  /* 0x000001080000780c */ /* 0x000fe40001fa4270 */
[----:B------:R-:W3:Y:S02]  /*14830*/  LDL.LU R23, [R1+0x368] ;  /* 0x0003680001177983 */ /* 0x000ee40000300800 */
[----:B------:R-:W-:-:S02]  /*14840*/  FMUL R7, R7, R16 ;  /* 0x0000001007077220 */ /* 0x000fc40000400000 */
[----:B------:R-:W4:Y:S04]  /*14850*/  LDL R22, [R1+0x468] ;  /* 0x0004680001167983 */ /* 0x000f280000100800 */
[----:B------:R-:W3:Y:S01]  /*14860*/  LDL R17, [R1+0x454] ;  /* 0x0004540001117983 */ /* 0x000ee20000100800 */
[----:B--2---:R-:W-:-:S03]  /*14870*/  FFMA R7, R3, R2, R7 ;  /* 0x0000000203077223 */ /* 0x004fc60000000007 */
[----:B------:R2:W5:Y:S02]  /*14880*/  LDL.LU R3, [R1+0x49c] ;  /* 0x00049c0001037983 */ /* 0x0005640000300800 */
[----:B------:R-:W-:-:S05]  /*14890*/  F2FP.F16.F32.PACK_AB R7, RZ, R7 ;  /* 0x00000007ff07723e */ /* 0x000fca00000000ff */
[----:B------:R1:W-:Y:S04]  /*148a0*/  @P4 STG.E.U16 desc[UR60][R4.64+0x22], R7 ;  /* 0x0000220704004986 */ /* 0x0003e8000c10153c */
[----:B------:R-:W1:Y:S01]  /*148b0*/  @P5 LDG.E.LTC128B.U16 R6, desc[UR60][R18.64+0x20] ;  /* 0x0000203c12065981 */ /* 0x000e62000c1e1520 */
[----:B----4-:R-:W-:-:S05]  /*148c0*/  IADD3 R236, P4, R22, R4, RZ ;  /* 0x0000000416ec7210 */ /* 0x010fca0007f9e0ff */
[----:B---3--:R-:W-:Y:S01]  /*148d0*/  IMAD.X R237, R17, 0x1, R5, P4 ;  /* 0x0000000111ed7824 */ /* 0x008fe200020e0605 */
[----:B------:R-:W-:Y:S01]  /*148e0*/  ISETP.GT.AND P4, PT, R0, 0x108, P2 ;  /* 0x000001080000780c */ /* 0x000fe20001784270 */
[----:B-1----:R-:W-:-:S05]  /*148f0*/  HADD2.F32 R7, -RZ, R6.H0_H0 ;  /* 0x20000006ff077230 */ /* 0x002fca0000004100 */
[----:B------:R-:W-:-:S04]  /*14900*/  FMUL R7, R7, R16 ;  /* 0x0000001007077220 */ /* 0x000fc80000400000 */
[----:B------:R-:W-:Y:S02]  /*14910*/  FFMA R7, R23, R2, R7 ;  /* 0x0000000217077223 */ /* 0x000fe40000000007 */
[----:B------:R-:W3:Y:S03]  /*14920*/  LDL.LU R23, [R1+0x36c] ;  /* 0x00036c0001177983 */ /* 0x000ee60000300800 */
[----:B------:R-:W-:-:S05]  /*14930*/  F2FP.F16.F32.PACK_AB R7, RZ, R7 ;  /* 0x00000007ff07723e */ /* 0x000fca00000000ff */
[----:B------:R1:W-:Y:S04]  /*14940*/  @P5 STG.E.U16 desc[UR60][R236.64+0x20], R7 ;  /* 0x00002007ec005986 */ /* 0x0003e8000c10153c */
[----:B------:R-:W1:Y:S01]  /*14950*/  @P4 LDG.E.LTC128B.U16 R6, desc[UR60][R18.64+0x22] ;  /* 0x0000223c12064981 */ /* 0x000e62000c1e1520 */
[----:B------:R-:W-:Y:S01]  /*14960*/  IADD3 R22, P5, R4, R22, RZ ;  /* 0x0000001604167210 */ /* 0x000fe20007fbe0ff */
[----:B------:R-:W-:Y:S01]  /*14970*/  BSSY B1, `(.L_x_122) ;  /* 0x000000a000017945 */ /* 0x000fe20003800000 */
[----:B-1----:R-:W-:-:S05]  /*14980*/  HADD2.F32 R7, -RZ, R6.H0_H0 ;  /* 0x20000006ff077230 */ /* 0x002fca0000004100 */
[----:B------:R-:W-:-:S04]  /*14990*/  FMUL R7, R7, R16 ;  /* 0x0000001007077220 */ /* 0x000fc80000400000 */
[----:B---3--:R-:W-:Y:S01]  /*149a0*/  FFMA R7, R23, R2, R7 ;  /* 0x0000000217077223 */ /* 0x008fe20000000007 */
[----:B------:R-:W-:-:S04]  /*149b0*/  IMAD.X R23, R5, 0x1, R17, P5 ;  /* 0x0000000105177824 */ /* 0x000fc800028e0611 */
[----:B------:R-:W-:-:S05]  /*149c0*/  F2FP.F16.F32.PACK_AB R7, RZ, R7 ;  /* 0x00000007ff07723e */ /* 0x000fca00000000ff */
[----:B------:R2:W-:Y:S01]  /*149d0*/  @P4 STG.E.U16 desc[UR60][R22.64+0x22], R7 ;  /* 0x0000220716004986 */ /* 0x0005e2000c10153c */
[----:B------:R-:W-:-:S13]  /*149e0*/  ISETP.GT.AND P5, PT, R0, 0x100, P1 ;  /* 0x000001000000780c */ /* 0x000fda0000fa4270 */
[----:B--2---:R-:W-:Y:S05]  /*149f0*/  @!P5 BRA `(.L_x_123) ;  /* 0x000000000004d947 */ /* 0x004fea0003800000 */
[----:B------:R1:W5:Y:S02]  /*14a00*/  LDG.E.LTC128B.U16 R6, desc[UR60][R20.64+0x30] ;  /* 0x0000303c14067981 */ /* 0x000364000c1e1520 */
.L_x_123:
[----:B------:R-:W-:Y:S05]  /*14a10*/  BSYNC B1 ;  /* 0x0000000000017941 */ /* 0x000fea0003800000 */
.L_x_122:
[----:B------:R-:W2:Y:S01]  /*14a20*/  LDL.LU R17, [R1+0x370] ;  /* 0x0003700001117983 */ /* 0x000ea20000300800 */
[----:B-----5:R-:W-:Y:S01]  /*14a30*/  HADD2.F32 R7, -RZ, R6.H0_H0 ;  /* 0x20000006ff077230 */ /* 0x020fe20000004100 */
        /* <DEDUP_REMOVED lines=8> */
.L_x_125:
[----:B------:R-:W-:Y:S05]  /*14ac0*/  BSYNC B1 ;  /* 0x0000000000017941 */ /* 0x000fea0003800000 */
.L_x_124:
[----:B------:R-:W4:Y:S01]  /*14ad0*/  LDL.LU R17, [R1+0x374] ;  /* 0x0003740001117983 */ /* 0x000f220000300800 */
[----:B--2--5:R-:W-:Y:S01]  /*14ae0*/  HADD2.F32 R7, -RZ, R6.H0_H0 ;  /* 0x20000006ff077230 */ /* 0x024fe20000004100 */
        /* <DEDUP_REMOVED lines=8> */
.L_x_127:
[----:B------:R-:W-:Y:S05]  /*14b70*/  BSYNC B1 ;  /* 0x0000000000017941 */ /* 0x000fea0003800000 */
.L_x_126:
[----:B------:R-:W3:Y:S01]  /*14b80*/  LDL.LU R17, [R1+0x378] ;  /* 0x0003780001117983 */ /* 0x000ee20000300800 */
[----:B--2--5:R-:W-:Y:S01]  /*14b90*/  HADD2.F32 R7, -RZ, R6.H0_H0 ;  /* 0x20000006ff077230 */ /* 0x024fe20000004100 */
        /* <DEDUP_REMOVED lines=8> */
.L_x_129:
[----:B------:R-:W-:Y:S05]  /*14c20*/  BSYNC B1 ;  /* 0x0000000000017941 */ /* 0x000fea0003800000 */
.L_x_128:
[----:B------:R-:W4:Y:S01]  /*14c30*/  LDL.LU R22, [R1+0x37c] ;  /* 0x00037c0001167983 */ /* 0x000f220000300800 */
[----:B--2--5:R-:W-:Y:S01]  /*14c40*/  HADD2.F32 R7, -RZ, R6.H0_H0 ;  /* 0x20000006ff077230 */ /* 0x024fe20000004100 */
[----:B------:R-:W-:Y:S01]  /*14c50*/  ISETP.GT.AND P5, PT, R0, 0x180, P3 ;  /* 0x000001800000780c */ /* 0x000fe20001fa4270 */
[----:B------:R-:W-:Y:S01]  /*14c60*/  BSSY B1, `(.L_x_130) ;  /* 0x0000008000017945 */ /* 0x000fe20003800000 */
[----:B------:R-:W-:Y:S02]  /*14c70*/  PRMT R17, R6, 0x7610, R17 ;  /* 0x0000761006117816 */ /* 0x000fe40000000011 */
[----:B------:R-:W-:-:S04]  /*14c80*/  FMUL R7, R7, R16 ;  /* 0x0000001007077220 */ /* 0x000fc80000400000 */
[----:B----4-:R-:W-:-:S05]  /*14c90*/  FFMA R7, R22, R2, R7 ;  /* 0x0000000216077223 */ /* 0x010fca0000000007 */
[----:B------:R-:W-:-:S05]  /*14ca0*/  F2FP.F16.F32.PACK_AB R7, RZ, R7 ;  /* 0x00000007ff07723e */ /* 0x000fca00000000ff */
[----:B------:R2:W-:Y:S01]  /*14cb0*/  @P4 STG.E.U16 desc[UR60][R236.64+0x32], R7 ;  /* 0x00003207ec004986 */ /* 0x0005e2000c10153c */
[----:B------:R-:W-:Y:S05]  /*14cc0*/  @!P5 BRA `(.L_x_131) ;  /* 0x000000000004d947 */ /* 0x000fea0003800000 */
[----:B------:R4:W5:Y:S02]  /*14cd0*/  LDG.E.LTC128B.U16 R17, desc[UR60][R14.64+0x20] ;  /* 0x0000203c0e117981 */ /* 0x000964000c1e1520 */
.L_x_131:
[----:B------:R-:W-:Y:S05]  /*14ce0*/  BSYNC B1 ;  /* 0x0000000000017941 */ /* 0x000fea0003800000 */
.L_x_130:
[----:B--2---:R-:W2:Y:S01]  /*14cf0*/  LDL R7, [R1+0x380] ;  /* 0x0003800001077983 */ /* 0x004ea20000100800 */
[----:B-----5:R-:W-:-:S03]  /*14d00*/  HADD2.F32 R6, -RZ, R17.H0_H0 ;  /* 0x20000011ff067230 */ /* 0x020fc60000004100 */
[----:B------:R-:W3:Y:S02]  /*14d10*/  LDL R23, [R1+0x384] ;  /* 0x0003840001177983 */ /* 0x000ee40000100800 */
[----:B------:R-:W-:Y:S01]  /*14d20*/  FMUL R22, R6, R16 ;  /* 0x0000001006167220 */ /* 0x000fe20000400000 */
[----:B--2---:R-:W-:Y:S02]  /*14d30*/  IADD3 R6, P4, R7, R4, RZ ;  /* 0x0000000407067210 */ /* 0x004fe40007f9e0ff */
[----:B------:R-:W2:Y:S01]  /*14d40*/  LDL.LU R7, [R1+0x340] ;  /* 0x0003400001077983 */ /* 0x000ea20000300800 */
[----:B------:R-:W-:Y:S01]  /*14d50*/  BSSY B1, `(.L_x_132) ;  /* 0x0000008000017945 */ /* 0x000fe20003800000 */
[----:B--2---:R-:W-:Y:S01]  /*14d60*/  FFMA R22, R7, R2, R22 ;  /* 0x0000000207167223 */ /* 0x004fe20000000016 */
[----:B---3--:R-:W-:Y:S01]  /*14d70*/  IMAD.X R7, R23, 0x1, R5, P4 ;  /* 0x0000000117077824 */ /* 0x008fe200020e0605 */
[----:B------:R-:W-:-:S03]  /*14d80*/  ISETP.GT.AND P4, PT, R0, 0x180, P2 ;  /* 0x000001800000780c */ /* 0x000fc60001784270 */
[----:B------:R-:W-:-:S05]  /*14d90*/  F2FP.F16.F32.PACK_AB R22, RZ, R22 ;  /* 0x00000016ff16723e */ /* 0x000fca00000000ff */
[----:B------:R2:W-:Y:S05]  /*14da0*/  @P5 STG.E.U16 desc[UR60][R6.64+0x20], R22 ;  /* 0x0000201606005986 */ /* 0x0005ea000c10153c */
[----:B------:R-:W-:Y:S05]  /*14db0*/  @!P4 BRA `(.L_x_133) ;  /* 0x000000000004c947 */ /* 0x000fea0003800000 */
[----:B------:R3:W5:Y:S02]  /*14dc0*/  LDG.E.LTC128B.U16 R17, desc[UR60][R14.64+0x22] ;  /* 0x0000223c0e117981 */ /* 0x000764000c1e1520 */
.L_x_133:
[----:B------:R-:W-:Y:S05]  /*14dd0*/  BSYNC B1 ;  /* 0x0000000000017941 */ /* 0x000fea0003800000 */
.L_x_132:
        /* <DEDUP_REMOVED lines=10> */
.L_x_135:
[----:B------:R-:W-:Y:S05]  /*14e80*/  BSYNC B1 ;  /* 0x0000000000017941 */ /* 0x000fea0003800000 */
.L_x_134:
[----:B------:R-:W3:Y:S01]  /*14e90*/  LDL.LU R23, [R1+0x348] ;  /* 0x0003480001177983 */ /* 0x000ee20000300800 */
[----:B--2--5:R-:W-:-:S03]  /*14ea0*/  HADD2.F32 R22, -RZ, R17.H0_H0 ;  /* 0x20000011ff167230 */ /* 0x024fc60000004100 */
[----:B------:R2:W-:Y:S02]  /*14eb0*/  STL [R1+0x4a0], R4 ;  /* 0x0004a00401007387 */ /* 0x0005e40000100800 */
[----:B------:R-:W-:Y:S02]  /*14ec0*/  FMUL R22, R22, R16 ;  /* 0x0000001016167220 */ /* 0x000fe40000400000 */
[----:B------:R0:W-:Y:S02]  /*14ed0*/  STL [R1+0x49c], R3 ;  /* 0x00049c0301007387 */ /* 0x0001e40000100800 */
[----:B---3--:R-:W-:Y:S02]  /*14ee0*/  FFMA R23, R23, R2, R22 ;  /* 0x0000000217177223 */ /* 0x008fe40000000016 */
[----:B------:R-:W3:Y:S03]  /*14ef0*/  LDL R22, [R1+0x468] ;  /* 0x0004680001167983 */ /* 0x000ee60000100800 */
[----:B------:R-:W-:-:S04]  /*14f00*/  F2FP.F16.F32.PACK_AB R23, RZ, R23 ;  /* 0x00000017ff17723e */ /* 0x000fc800000000ff */
[----:B--2---:R-:W-:Y:S02]  /*14f10*/  PRMT R4, R23, 0x7610, R4 ;  /* 0x0000761017047816 */ /* 0x004fe40000000004 */
[----:B------:R-:W2:Y:S02]  /*14f20*/  LDL R23, [R1+0x454] ;  /* 0x0004540001177983 */ /* 0x000ea40000100800 */
[----:B0-----:R-:W-:Y:S02]  /*14f30*/  PRMT R3, R4, 0x7610, R3 ;  /* 0x0000761004037816 */ /* 0x001fe40000000003 */
[----:B------:R0:W5:Y:S01]  /*14f40*/  LDL.LU R4, [R1+0x4a0] ;  /* 0x0004a00001047983 */ /* 0x0001620000300800 */
[----:B---3--:R-:W-:-:S05]  /*14f50*/  IADD3 R22, P4, R22, R6, RZ ;  /* 0x0000000616167210 */ /* 0x008fca0007f9e0ff */
[----:B--2---:R-:W-:-:S05]  /*14f60*/  IMAD.X R23, R23, 0x1, R7, P4 ;  /* 0x0000000117177824 */ /* 0x004fca00020e0607 */
[----:B------:R2:W-:Y:S04]  /*14f70*/  @P3 STG.E.U16 desc[UR60][R22.64+0x20], R3 ;  /* 0x0000200316003986 */ /* 0x0005e8000c10153c */
[----:B--2---:R0:W5:Y:S01]  /*14f80*/  LDL.LU R3, [R1+0x49c] ;  /* 0x00049c0001037983 */ /* 0x0041620000300800 */
[----:B------:R-:W-:Y:S01]  /*14f90*/  ISETP.GT.AND P2, PT, R0, 0x188, P2 ;  /* 0x000001880000780c */ /* 0x000fe20001744270 */
[----:B------:R-:W-:-:S12]  /*14fa0*/  BSSY B1, `(.L_x_136) ;  /* 0x0000003000017945 */ /* 0x000fd80003800000 */
[----:B0-----:R-:W-:Y:S05]  /*14fb0*/  @!P2 BRA `(.L_x_137) ;  /* 0x000000000004a947 */ /* 0x001fea0003800000 */
[----:B------:R0:W5:Y:S02]  /*14fc0*/  LDG.E.LTC128B.U16 R17, desc[UR60][R10.64+0x22] ;  /* 0x0000223c0a117981 */ /* 0x000164000c1e1520 */
.L_x_137:
[----:B------:R-:W-:Y:S05]  /*14fd0*/  BSYNC B1 ;  /* 0x0000000000017941 */ /* 0x000fea0003800000 */
.L_x_136:
[----:B------:R-:W-:Y:S04]  /*14fe0*/  STL [R1+0x4b8], R12 ;  /* 0x0004b80c01007387 */ /* 0x000fe80000100800 */
[----:B------:R0:W-:Y:S04]  /*14ff0*/  STL [R1+0x4b4], R11 ;  /* 0x0004b40b01007387 */ /* 0x0001e80000100800 */
[----:B0---4-:R-:W2:Y:S04]  /*15000*/  LDL.LU R11, [R1+0x34c] ;  /* 0x00034c00010b7983 */ /* 0x011ea80000300800 */
[----:B------:R-:W-:Y:S04]  /*15010*/  STL [R1+0x4b0], R10 ;  /* 0x0004b00a01007387 */ /* 0x000fe80000100800 */
[----:B------:R0:W-:Y:S04]  /*15020*/  STL [R1+0x4ac], R9 ;  /* 0x0004ac0901007387 */ /* 0x0001e80000100800 */
[----:B0-----:R-:W3:Y:S04]  /*15030*/  LDL.LU R9, [R1+0x384] ;  /* 0x0003840001097983 */ /* 0x001ee80000300800 */
[----:B------:R-:W-:Y:S04]  /*15040*/  STL [R1+0x4a8], R8 ;  /* 0x0004a80801007387 */ /* 0x000fe80000100800 */
[----:B------:R0:W-:Y:S04]  /*15050*/  STL.64 [R1+0x4a0], R6 ;  /* 0x0004a00601007387 */ /* 0x0001e80000100a00 */
[----:B0-----:R-:W4:Y:S04]  /*15060*/  LDL.LU R6, [R1+0x380] ;  /* 0x0003800001067983 */ /* 0x001f280000300800 */
[----:B------:R-:W4:Y:S01]  /*15070*/  LDL.LU R7, [R1+0x468] ;  /* 0x0004680001077983 */ /* 0x000f220000300800 */
[----:B-----5:R-:W-:-:S03]  /*15080*/  HADD2.F32 R12, -RZ, R17.H0_H0 ;  /* 0x20000011ff0c7230 */ /* 0x020fc60000004100 */
[----:B------:R0:W-:Y:S02]  /*15090*/  STL [R1+0x49c], R3 ;  /* 0x00049c0301007387 */ /* 0x0001e40000100800 */
[----:B------:R-:W-:-:S04]  /*150a0*/  FMUL R12, R12, R16 ;  /* 0x000000100c0c7220 */ /* 0x000fc80000400000 */
[----:B--2---:R-:W-:Y:S02]  /*150b0*/  FFMA R11, R11, R2, R12 ;  /* 0x000000020b0b7223 */ /* 0x004fe4000000000c */
[----:B------:R2:W5:Y:S01]  /*150c0*/  LDL.LU R12, [R1+0x4b8] ;  /* 0x0004b800010c7983 */ /* 0x0005620000300800 */
[----:B----4-:R-:W-:-:S03]  /*150d0*/  IADD3 R6, P4, P5, R7, R4, R6 ;  /* 0x0000000407067210 */ /* 0x010fc60007d9e006 */
[----:B------:R-:W3:Y:S01]  /*150e0*/  LDL.LU R7, [R1+0x454] ;  /* 0x0004540001077983 */ /* 0x000ee20000300800 */
[----:B------:R-:W-:-:S03]  /*150f0*/  F2FP.F16.F32.PACK_AB R10, RZ, R11 ;  /* 0x0000000bff0a723e */ /* 0x000fc600000000ff */
[----:B------:R2:W5:Y:S01]  /*15100*/  LDL.LU R11, [R1+0x4b4] ;  /* 0x0004b400010b7983 */ /* 0x0005620000300800 */
[----:B------:R-:W-:-:S03]  /*15110*/  PRMT R8, R10, 0x7610, R8 ;  /* 0x000076100a087816 */ /* 0x000fc60000000008 */
[----:B------:R2:W5:Y:S01]  /*15120*/  LDL.LU R10, [R1+0x4b0] ;  /* 0x0004b000010a7983 */ /* 0x0005620000300800 */
[----:B0-----:R-:W-:Y:S02]  /*15130*/  PRMT R3, R8, 0x7610, R3 ;  /* 0x0000761008037816 */ /* 0x001fe40000000003 */
[----:B------:R-:W-:Y:S02]  /*15140*/  ISETP.GT.AND P3, PT, R0, 0x180, P1 ;  /* 0x000001800000780c */ /* 0x000fe40000f64270 */
[----:B---3--:R-:W-:Y:S02]  /*15150*/  IADD3.X R7, R7, R5, R9, P4, P5 ;  /* 0x0000000507077210 */ /* 0x008fe400027ea409 */
[----:B------:R2:W5:Y:S04]  /*15160*/  LDL.LU R9, [R1+0x4ac] ;  /* 0x0004ac0001097983 */ /* 0x0005680000300800 */
[----:B------:R2:W5:Y:S04]  /*15170*/  LDL.LU R8, [R1+0x4a8] ;  /* 0x0004a80001087983 */ /* 0x0005680000300800 */
[----:B------:R0:W-:Y:S04]  /*15180*/  @P2 STG.E.U16 desc[UR60][R6.64+0x22], R3 ;  /* 0x0000220306002986 */ /* 0x0001e8000c10153c */
[----:B0-----:R2:W5:Y:S04]  /*15190*/  LDL.LU.64 R6, [R1+0x4a0] ;  /* 0x0004a00001067983 */ /* 0x0015680000300a00 */
[----:B------:R2:W5:Y:S01]  /*151a0*/  LDL.LU R3, [R1+0x49c] ;  /* 0x00049c0001037983 */ /* 0x0005620000300800 */
[----:B------:R-:W-:Y:S04]  /*151b0*/  BSSY B1, `(.L_x_138) ;  /* 0x0000003000017945 */ /* 0x000fe80003800000 */
[----:B------:R-:W-:Y:S05]  /*151c0*/  @!P3 BRA `(.L_x_139) ;  /* 0x000000000004b947 */ /* 0x000fea0003800000 */
[----:B------:R0:W5:Y:S02]  /*151d0*/  LDG.E.LTC128B.U16 R17, desc[UR60][R14.64+0x30] ;  /* 0x0000303c0e117981 */ /* 0x000164000c1e1520 */
.L_x_139:
[----:B------:R-:W-:Y:S05]  /*151e0*/  BSYNC B1 ;  /* 0x0000000000017941 */ /* 0x000fea0003800000 */
.L_x_138:
[----:B-----5:R-:W-:Y:S04]  /*151f0*/  STL [R1+0x4ac], R9 ;  /* 0x0004ac0901007387 */ /* 0x020fe80000100800 */
[----:B------:R3:W-:Y:S04]  /*15200*/  STL [R1+0x4a8], R8 ;  /* 0x0004a80801007387 */ /* 0x0007e80000100800 */
[----:B---3--:R-:W3:Y:S01]  /*15210*/  LDL.LU R8, [R1+0x350] ;  /* 0x0003500001087983 */ /* 0x008ee20000300800 */
[----:B------:R-:W-:-:S03]  /*15220*/  HADD2.F32 R9, -RZ, R17.H0_H0 ;  /* 0x20000011ff097230 */ /* 0x000fc60000004100 */
[----:B------:R4:W-:Y:S02]  /*15230*/  STL [R1+0x4a4], R5 ;  /* 0x0004a40501007387 */ /* 0x0009e40000100800 */
[----:B------:R-:W-:Y:S02]  /*15240*/  FMUL R9, R9, R16 ;  /* 0x0000001009097220 */ /* 0x000fe40000400000 */
[----:B------:R1:W-:Y:S04]  /*15250*/  STL [R1+0x4a0], R4 ;  /* 0x0004a00401007387 */ /* 0x0003e80000100800 */
[----:B------:R2:W-:Y:S01]  /*15260*/  STL [R1+0x49c], R3 ;  /* 0x00049c0301007387 */ /* 0x0005e20000100800 */
[----:B---3--:R-:W-:-:S03]  /*15270*/  FFMA R8, R8, R2, R9 ;  /* 0x0000000208087223 */ /* 0x008fc60000000009 */
[----:B------:R3:W5:Y:S02]  /*15280*/  LDL.LU R9, [R1+0x4ac] ;  /* 0x0004ac0001097983 */ /* 0x0007640000300800 */
[----:B----4-:R-:W-:Y:S02]  /*15290*/  F2FP.F16.F32.PACK_AB R5, RZ, R8 ;  /* 0x00000008ff05723e */ /* 0x010fe400000000ff */
[----:B------:R3:W5:Y:S02]  /*152a0*/  LDL.LU R8, [R1+0x4a8] ;  /* 0x0004a80001087983 */ /* 0x0007640000300800 */
[----:B-1----:R-:W-:Y:S02]  /*152b0*/  PRMT R4, R5, 0x7610, R4 ;  /* 0x0000761005047816 */ /* 0x002fe40000000004 */
[----:B------:R3:W5:Y:S01]  /*152c0*/  LDL.LU R5, [R1+0x4a4] ;  /* 0x0004a40001057983 */ /* 0x0007620000300800 */
[----:B------:R-:W-:Y:S02]  /*152d0*/  ISETP.GT.AND P2, PT, R0, 0x180, P0 ;  /* 0x000001800000780c */ /* 0x000fe40000744270 */
[----:B--2---:R-:W-:-:S02]  /*152e0*/  PRMT R3, R4, 0x7610, R3 ;  /* 0x0000761004037816 */ /* 0x004fc40000000003 */
[----:B------:R3:W5:Y:S04]  /*152f0*/  LDL.LU R4, [R1+0x4a0] ;  /* 0x0004a00001047983 */ /* 0x0007680000300800 */
[----:B------:R1:W-:Y:S04]  /*15300*/  @P3 STG.E.U16 desc[UR60][R6.64+0x30], R3 ;  /* 0x0000300306003986 */ /* 0x0003e8000c10153c */
[----:B-1----:R3:W5:Y:S01]  /*15310*/  LDL.LU R3, [R1+0x49c] ;  /* 0x00049c0001037983 */ /* 0x0027620000300800 */
[----:B------:R-:W-:Y:S04]  /*15320*/  BSSY B1, `(.L_x_140) ;  /* 0x0000003000017945 */ /* 0x000fe80003800000 */
[----:B------:R-:W-:Y:S05]  /*15330*/  @!P2 BRA `(.L_x_141) ;  /* 0x000000000004a947 */ /* 0x000fea0003800000 */
[----:B------:R1:W5:Y:S02]  /*15340*/  LDG.E.LTC128B.U16 R17, desc[UR60][R14.64+0x32] ;  /* 0x0000323c0e117981 */ /* 0x000364000c1e1520 */
.L_x_141:
[----:B------:R-:W-:Y:S05]  /*15350*/  BSYNC B1 ;  /* 0x0000000000017941 */ /* 0x000fea0003800000 */
.L_x_140:
[----:B-----5:R-:W-:Y:S04]  /*15360*/  STL [R1+0x4ac], R9 ;  /* 0x0004ac0901007387 */ /* 0x020fe80000100800 */
[----:B------:R2:W-:Y:S04]  /*15370*/  STL [R1+0x4a8], R8 ;  /* 0x0004a80801007387 */ /* 0x0005e80000100800 */
[----:B--2---:R-:W2:Y:S01]  /*15380*/  LDL.LU R8, [R1+0x354] ;  /* 0x0003540001087983 */ /* 0x004ea20000300800 */
[----:B------:R-:W-:-:S03]  /*15390*/  HADD2.F32 R9, -RZ, R17.H0_H0 ;  /* 0x20000011ff097230 */ /* 0x000fc60000004100 */
[----:B------:R4:W-:Y:S02]  /*153a0*/  STL [R1+0x4a4], R5 ;  /* 0x0004a40501007387 */ /* 0x0009e40000100800 */
[----:B------:R-:W-:Y:S02]  /*153b0*/  FMUL R9, R9, R16 ;  /* 0x0000001009097220 */ /* 0x000fe40000400000 */
[----:B------:R0:W-:Y:S04]  /*153c0*/  STL [R1+0x4a0], R4 ;  /* 0x0004a00401007387 */ /* 0x0001e80000100800 */
[----:B------:R3:W-:Y:S01]  /*153d0*/  STL [R1+0x49c], R3 ;  /* 0x00049c0301007387 */ /* 0x0007e20000100800 */
[----:B--2---:R-:W-:-:S03]  /*153e0*/  FFMA R8, R8, R2, R9 ;  /* 0x0000000208087223 */ /* 0x004fc60000000009 */
[----:B------:R2:W5:Y:S02]  /*153f0*/  LDL.LU R9, [R1+0x4ac] ;  /* 0x0004ac0001097983 */ /* 0x0005640000300800 */
[----:B----4-:R-:W-:Y:S02]  /*15400*/  F2FP.F16.F32.PACK_AB R5, RZ, R8 ;  /* 0x00000008ff05723e */ /* 0x010fe400000000ff */
[----:B------:R2:W5:Y:S02]  /*15410*/  LDL.LU R8, [R1+0x4a8] ;  /* 0x0004a80001087983 */ /* 0x0005640000300800 */
[----:B0-----:R-:W-:Y:S02]  /*15420*/  PRMT R4, R5, 0x7610, R4 ;  /* 0x0000761005047816 */ /* 0x001fe40000000004 */
[----:B------:R2:W5:Y:S01]  /*15430*/  LDL.LU R5, [R1+0x4a4] ;  /* 0x0004a40001057983 */ /* 0x0005620000300800 */
[----:B------:R-:W-:Y:S02]  /*15440*/  ISETP.GT.AND P1, PT, R0, 0x188, P1 ;  /* 0x000001880000780c */ /* 0x000fe40000f24270 */
[----:B---3--:R-:W-:-:S02]  /*15450*/  PRMT R3, R4, 0x7610, R3 ;  /* 0x0000761004037816 */ /* 0x008fc40000000003 */
[----:B------:R2:W5:Y:S04]  /*15460*/  LDL.LU R4, [R1+0x4a0] ;  /* 0x0004a00001047983 */ /* 0x0005680000300800 */
[----:B------:R0:W-:Y:S04]  /*15470*/  @P2 STG.E.U16 desc[UR60][R6.64+0x32], R3 ;  /* 0x0000320306002986 */ /* 0x0001e8000c10153c */
[----:B0-----:R2:W5:Y:S01]  /*15480*/  LDL.LU R3, [R1+0x49c] ;  /* 0x00049c0001037983 */ /* 0x0015620000300800 */
[----:B------:R-:W-:Y:S04]  /*15490*/  BSSY B1, `(.L_x_142) ;  /* 0x0000003000017945 */ /* 0x000fe80003800000 */
[----:B------:R-:W-:Y:S05]  /*154a0*/  @!P1 BRA `(.L_x_143) ;  /* 0x0000000000049947 */ /* 0x000fea0003800000 */
[----:B------:R0:W5:Y:S02]  /*154b0*/  LDG.E.LTC128B.U16 R17, desc[UR60][R10.64+0x30] ;  /* 0x0000303c0a117981 */ /* 0x000164000c1e1520 */
.L_x_143:
[----:B------:R-:W-:Y:S05]  /*154c0*/  BSYNC B1 ;  /* 0x0000000000017941 */ /* 0x000fea0003800000 */
.L_x_142:
[----:B------:R-:W-:Y:S04]  /*154d0*/  STL [R1+0x4ac], R7 ;  /* 0x0004ac0701007387 */ /* 0x000fe80000100800 */
[----:B------:R3:W-:Y:S04]  /*154e0*/  STL [R1+0x4a8], R6 ;  /* 0x0004a80601007387 */ /* 0x0007e80000100800 */
[----:B---3--:R-:W3:Y:S01]  /*154f0*/  LDL.LU R6, [R1+0x358] ;  /* 0x0003580001067983 */ /* 0x008ee20000300800 */
[----:B-----5:R-:W-:-:S03]  /*15500*/  HADD2.F32 R7, -RZ, R17.H0_H0 ;  /* 0x20000011ff077230 */ /* 0x020fc60000004100 */
        /* <DEDUP_REMOVED lines=18> */
.L_x_145:
[----:B------:R-:W-:Y:S05]  /*15630*/  BSYNC B1 ;  /* 0x0000000000017941 */ /* 0x000fea0003800000 */
.L_x_144:
[----:B------:R-:W-:Y:S04]  /*15640*/  STL [R1+0x4ac], R8 ;  /* 0x0004ac0801007387 */ /* 0x000fe80000100800 */
[----:B-----5:R2:W-:Y:S04]  /*15650*/  STL [R1+0x4a8], R7 ;  /* 0x0004a80701007387 */ /* 0x0205e80000100800 */
[----:B--2---:R-:W2:Y:S01]  /*15660*/  LDL.LU R7, [R1+0x35c] ;  /* 0x00035c0001077983 */ /* 0x004ea20000300800 */
[----:B------:R-:W-:-:S03]  /*15670*/  HADD2.F32 R8, -RZ, R17.H0_H0 ;  /* 0x20000011ff087230 */ /* 0x000fc60000004100 */
[----:B------:R4:W-:Y:S02]  /*15680*/  STL [R1+0x4a4], R6 ;  /* 0x0004a40601007387 */ /* 0x0009e40000100800 */
[----:B------:R-:W-:Y:S02]  /*15690*/  FMUL R8, R8, R16 ;  /* 0x0000001008087220 */ /* 0x000fe40000400000 */
[----:B------:R0:W-:Y:S04]  /*156a0*/  STL [R1+0x4a0], R5 ;  /* 0x0004a00501007387 */ /* 0x0001e80000100800 */
[----:B------:R3:W-:Y:S01]  /*156b0*/  STL [R1+0x49c], R4 ;  /* 0x00049c0401007387 */ /* 0x0007e20000100800 */
[----:B--2---:R-:W-:-:S03]  /*156c0*/  FFMA R7, R7, R2, R8 ;  /* 0x0000000207077223 */ /* 0x004fc60000000008 */
[----:B------:R2:W5:Y:S01]  /*156d0*/  LDL.LU R8, [R1+0x4ac] ;  /* 0x0004ac0001087983 */ /* 0x0005620000300800 */
[----:B------:R-:W-:Y:S02]  /*156e0*/  ISETP.GT.AND P3, PT, R3, 0x20, PT ;  /* 0x000000200300780c */ /* 0x000fe40003f64270 */
[----:B----4-:R-:W-:Y:S02]  /*156f0*/  F2FP.F16.F32.PACK_AB R6, RZ, R7 ;  /* 0x00000007ff06723e */ /* 0x010fe400000000ff */
[----:B------:R2:W5:Y:S02]  /*15700*/  LDL.LU R7, [R1+0x4a8] ;  /* 0x0004a80001077983 */ /* 0x0005640000300800 */
[----:B0-----:R-:W-:Y:S02]  /*15710*/  PRMT R5, R6, 0x7610, R5 ;  /* 0x0000761006057816 */ /* 0x001fe40000000005 */
[----:B------:R2:W5:Y:S01]  /*15720*/  LDL.LU R6, [R1+0x4a4] ;  /* 0x0004a40001067983 */ /* 0x0005620000300800 */
[----:B------:R-:W-:-:S02]  /*15730*/  ISETP.GT.AND P1, PT, R0, RZ, P3 ;  /* 0x000000ff0000720c */ /* 0x000fc40001f24270 */
[----:B---3--:R-:W-:Y:S02]  /*15740*/  PRMT R4, R5, 0x7610, R4 ;  /* 0x0000761005047816 */ /* 0x008fe40000000004 */
[----:B------:R2:W5:Y:S04]  /*15750*/  LDL.LU R5, [R1+0x4a0] ;  /* 0x0004a00001057983 */ /* 0x0005680000300800 */
[----:B------:R0:W-:Y:S04]  /*15760*/  @P0 STG.E.U16 desc[UR60][R22.64+0x32], R4 ;  /* 0x0000320416000986 */ /* 0x0001e8000c10153c */
[----:B0-----:R2:W5:Y:S01]  /*15770*/  LDL.LU R4, [R1+0x49c] ;  /* 0x00049c0001047983 */ /* 0x0015620000300800 */
[----:B------:R-:W-:Y:S04]  /*15780*/  BSSY B1, `(.L_x_146) ;  /* 0x0000006000017945 */ /* 0x000fe80003800000 */
[----:B------:R-:W-:Y:S05]  /*15790*/  @!P1 BRA `(.L_x_147) ;  /* 0x0000000000109947 */ /* 0x000fea0003800000 */
[----:B------:R0:W-:Y:S04]  /*157a0*/  STL.64 [R1+0x4a0], R2 ;  /* 0x0004a00201007387 */ /* 0x0001e80000100a00 */
[----:B0-----:R-:W3:Y:S04]  /*157b0*/  LDL.64 R2, [R1+0x440] ;  /* 0x0004400001027983 */ /* 0x001ee80000100a00 */
[----:B---3--:R0:W5:Y:S04]  /*157c0*/  LDG.E.LTC128B.U16 R17, desc[UR60][R2.64+0x40] ;  /* 0x0000403c02117981 */ /* 0x008168000c1e1520 */
[----:B------:R0:W5:Y:S02]  /*157d0*/  LDL.LU.64 R2, [R1+0x4a0] ;  /* 0x0004a00001027983 */ /* 0x0001640000300a00 */
.L_x_147:
[----:B------:R-:W-:Y:S05]  /*157e0*/  BSYNC B1 ;  /* 0x0000000000017941 */ /* 0x000fea0003800000 */
.L_x_146:
[----:B------:R-:W-:Y:S04]  /*157f0*/  STL [R1+0x4ac], R10 ;  /* 0x0004ac0a01007387 */ /* 0x000fe80000100800 */
[----:B-----5:R3:W-:Y:S04]  /*15800*/  STL [R1+0x4a8], R7 ;  /* 0x0004a80701007387 */ /* 0x0207e80000100800 */
[----:B---3--:R-:W3:Y:S01]  /*15810*/  LDL.LU R7, [R1+0x320] ;  /* 0x0003200001077983 */ /* 0x008ee20000300800 */
[----:B-1----:R-:W-:-:S03]  /*15820*/  HADD2.F32 R10, -RZ, R17.H0_H0 ;  /* 0x20000011ff0a7230 */ /* 0x002fc60000004100 */
[----:B------:R1:W-:Y:S02]  /*15830*/  STL [R1+0x4a4], R6 ;  /* 0x0004a40601007387 */ /* 0x0003e40000100800 */
[----:B------:R-:W-:Y:S02]  /*15840*/  FMUL R10, R10, R16 ;  /* 0x000000100a0a7220 */ /* 0x000fe40000400000 */
[----:B------:R4:W-:Y:S04]  /*15850*/  STL [R1+0x4a0], R5 ;  /* 0x0004a00501007387 */ /* 0x0009e80000100800 */
[----:B------:R2:W-:Y:S01]  /*15860*/  STL [R1+0x49c], R4 ;  /* 0x00049c0401007387 */ /* 0x0005e20000100800 */
[----:B---3--:R-:W-:-:S03]  /*15870*/  FFMA R7, R7, R2, R10 ;  /* 0x0000000207077223 */ /* 0x008fc6000000000a */
[----:B------:R3:W5:Y:S01]  /*15880*/  LDL.LU R10, [R1+0x4ac] ;  /* 0x0004ac00010a7983 */ /* 0x0007620000300800 */
[----:B------:R-:W-:Y:S02]  /*15890*/  ISETP.GT.AND P2, PT, R3, 0x21, PT ;  /* 0x000000210300780c */ /* 0x000fe40003f44270 */
[----:B-1----:R-:W-:Y:S02]  /*158a0*/  F2FP.F16.F32.PACK_AB R6, RZ, R7 ;  /* 0x00000007ff06723e */ /* 0x002fe400000000ff */
[----:B------:R3:W5:Y:S02]  /*158b0*/  LDL.LU R7, [R1+0x4a8] ;  /* 0x0004a80001077983 */ /* 0x0007640000300800 */
[----:B----4-:R-:W-:Y:S02]  /*158c0*/  PRMT R5, R6, 0x7610, R5 ;  /* 0x0000761006057816 */ /* 0x010fe40000000005 */
[----:B------:R3:W5:Y:S01]  /*158d0*/  LDL.LU R6, [R1+0x4a4] ;  /* 0x0004a40001067983 */ /* 0x0007620000300800 */
[----:B------:R-:W-:-:S02]  /*158e0*/  ISETP.GT.AND P0, PT, R0, RZ, P2 ;  /* 0x000000ff0000720c */ /* 0x000fc40001704270 */
[----:B--2---:R-:W-:Y:S02]  /*158f0*/  PRMT R4, R5, 0x7610, R4 ;  /* 0x0000761005047816 */ /* 0x004fe40000000004 */
[----:B------:R3:W5:Y:S04]  /*15900*/  LDL.LU R5, [R1+0x4a0] ;  /* 0x0004a00001057983 */ /* 0x0007680000300800 */
[----:B------:R1:W-:Y:S04]  /*15910*/  @P1 STG.E.U16 desc[UR60][R8.64+0x40], R4 ;  /* 0x0000400408001986 */ /* 0x0003e8000c10153c */
[----:B-1----:R3:W5:Y:S01]  /*15920*/  LDL.LU R4, [R1+0x49c] ;  /* 0x00049c0001047983 */ /* 0x0027620000300800 */
[----:B------:R-:W-:Y:S04]  /*15930*/  BSSY B1, `(.L_x_148) ;  /* 0x0000006000017945 */ /* 0x000fe80003800000 */
[----:B------:R-:W-:Y:S05]  /*15940*/  @!P0 BRA `(.L_x_149) ;  /* 0x0000000000108947 */ /* 0x000fea0003800000 */
[----:B------:R0:W-:Y:S04]  /*15950*/  STL.64 [R1+0x4a0], R2 ;  /* 0x0004a00201007387 */ /* 0x0001e80000100a00 */
[----:B0-----:R-:W2:Y:S04]  /*15960*/  LDL.64 R2, [R1+0x440] ;  /* 0x0004400001027983 */ /* 0x001ea80000100a00 */
[----:B--2---:R1:W5:Y:S04]  /*15970*/  LDG.E.LTC128B.U16 R17, desc[UR60][R2.64+0x42] ;  /* 0x0000423c02117981 */ /* 0x004368000c1e1520 */
[----:B------:R1:W5:Y:S02]  /*15980*/  LDL.LU.64 R2, [R1+0x4a0] ;  /* 0x0004a00001027983 */ /* 0x0003640000300a00 */
.L_x_149:
[----:B------:R-:W-:Y:S05]  /*15990*/  BSYNC B1 ;  /* 0x0000000000017941 */ /* 0x000fea0003800000 */
.L_x_148:
        /* <DEDUP_REMOVED lines=15> */
[----:B-1----:R-:W-:-:S02]  /*15a90*/  PRMT R3, R4, 0x7610, R3 ;  /* 0x0000761004037816 */ /* 0x002fc40000000003 */
[----:B------:R2:W5:Y:S04]  /*15aa0*/  LDL.LU R4, [R1+0x4a0] ;  /* 0x0004a00001047983 */ /* 0x0005680000300800 */
[----:B------:R0:W-:Y:S04]  /*15ab0*/  @P0 STG.E.U16 desc[UR60][R8.64+0x42], R3 ;  /* 0x0000420308000986 */ /* 0x0001e8000c10153c */
[----:B0-----:R2:W5:Y:S01]  /*15ac0*/  LDL.LU R3, [R1+0x49c] ;  /* 0x00049c0001037983 */ /* 0x0015620000300800 */
[----:B------:R-:W-:Y:S04]  /*15ad0*/  BSSY B1, `(.L_x_150) ;  /* 0x0000006000017945 */ /* 0x000fe80003800000 */
[----:B------:R-:W-:Y:S05]  /*15ae0*/  @!P1 BRA `(.L_x_151) ;  /* 0x0000000000109947 */ /* 0x000fea0003800000 */
[----:B-----5:R0:W-:Y:S04]  /*15af0*/  STL.64 [R1+0x4a0], R2 ;  /* 0x0004a00201007387 */ /* 0x0201e80000100a00 */
[----:B0-----:R-:W4:Y:S04]  /*15b00*/  LDL.64 R2, [R1+0x420] ;  /* 0x0004200001027983 */ /* 0x001f280000100a00 */
[----:B----4-:R0:W5:Y:S04]  /*15b10*/  LDG.E.LTC128B.U16 R17, desc[UR60][R2.64+0x40] ;  /* 0x0000403c02117981 */ /* 0x010168000c1e1520 */
[----:B------:R0:W5:Y:S02]  /*15b20*/  LDL.LU.64 R2, [R1+0x4a0] ;  /* 0x0004a00001027983 */ /* 0x0001640000300a00 */
.L_x_151:
[----:B------:R-:W-:Y:S05]  /*15b30*/  BSYNC B1 ;  /* 0x0000000000017941 */ /* 0x000fea0003800000 */
.L_x_150:
[----:B------:R-:W-:Y:S04]  /*15b40*/  STL [R1+0x4b4], R9 ;  /* 0x0004b40901007387 */ /* 0x000fe80000100800 */
[----:B------:R1:W-:Y:S04]  /*15b50*/  STL [R1+0x4b0], R8 ;  /* 0x0004b00801007387 */ /* 0x0003e80000100800 */
[----:B-1----:R-:W4:Y:S04]  /*15b60*/  LDL.LU R8, [R1+0x328] ;  /* 0x0003280001087983 */ /* 0x002f280000300800 */
[----:B-----5:R-:W-:Y:S04]  /*15b70*/  STL [R1+0x4ac], R7 ;  /* 0x0004ac0701007387 */ /* 0x020fe80000100800 */
[----:B------:R-:W-:Y:S04]  /*15b80*/  STL [R1+0x4a8], R6 ;  /* 0x0004a80601007387 */ /* 0x000fe80000100800 */
[----:B------:R1:W-:Y:S04]  /*15b90*/  STL.64 [R1+0x4a0], R4 ;  /* 0x0004a00401007387 */ /* 0x0003e80000100a00 */
[----:B-1----:R-:W2:Y:S01]  /*15ba0*/  LDL.64 R4, [R1+0x428] ;  /* 0x0004280001047983 */ /* 0x002ea20000100a00 */
[----:B------:R-:W-:-:S03]  /*15bb0*/  HADD2.F32 R9, -RZ, R17.H0_H0 ;  /* 0x20000011ff097230 */ /* 0x000fc60000004100 */
[----:B------:R0:W-:Y:S02]  /*15bc0*/  STL [R1+0x49c], R3 ;  /* 0x00049c0301007387 */ /* 0x0001e40000100800 */
[----:B------:R-:W-:-:S04]  /*15bd0*/  FMUL R9, R9, R16 ;  /* 0x0000001009097220 */ /* 0x000fc80000400000 */
[----:B----4-:R-:W-:Y:S02]  /*15be0*/  FFMA R8, R8, R2, R9 ;  /* 0x0000000208087223 */ /* 0x010fe40000000009 */
[----:B------:R1:W5:Y:S03]  /*15bf0*/  LDL.LU R9, [R1+0x4b4] ;  /* 0x0004b40001097983 */ /* 0x0003660000300800 */
[----:B------:R-:W-:Y:S02]  /*15c00*/  F2FP.F16.F32.PACK_AB R7, RZ, R8 ;  /* 0x00000008ff07723e */ /* 0x000fe400000000ff */
[----:B------:R1:W5:Y:S02]  /*15c10*/  LDL.LU R8, [R1+0x4b0] ;  /* 0x0004b00001087983 */ /* 0x0003640000300800 */
[----:B------:R-:W-:Y:S02]  /*15c20*/  PRMT R6, R7, 0x7610, R6 ;  /* 0x0000761007067816 */ /* 0x000fe40000000006 */
[----:B------:R1:W5:Y:S01]  /*15c30*/  LDL.LU R7, [R1+0x4ac] ;  /* 0x0004ac0001077983 */ /* 0x0003620000300800 */
[----:B------:R-:W-:-:S02]  /*15c40*/  ISETP.GT.AND P0, PT, R0, 0x8, P2 ;  /* 0x000000080000780c */ /* 0x000fc40001704270 */
[----:B0-----:R-:W-:Y:S02]  /*15c50*/  PRMT R3, R6, 0x7610, R3 ;  /* 0x0000761006037816 */ /* 0x001fe40000000003 */
[----:B------:R1:W5:Y:S04]  /*15c60*/  LDL.LU R6, [R1+0x4a8] ;  /* 0x0004a80001067983 */ /* 0x0003680000300800 */
[----:B--2---:R0:W-:Y:S04]  /*15c70*/  @P1 STG.E.U16 desc[UR60][R4.64+0x40], R3 ;  /* 0x0000400304001986 */ /* 0x0041e8000c10153c */
[----:B0-----:R1:W5:Y:S04]  /*15c80*/  LDL.LU.64 R4, [R1+0x4a0] ;  /* 0x0004a00001047983 */ /* 0x0013680000300a00 */
[----:B------:R1:W5:Y:S01]  /*15c90*/  LDL.LU R3, [R1+0x49c] ;  /* 0x00049c0001037983 */ /* 0x0003620000300800 */
[----:B------:R-:W-:Y:S04]  /*15ca0*/  BSSY B1, `(.L_x_152) ;  /* 0x0000006000017945 */ /* 0x000fe80003800000 */
[----:B------:R-:W-:Y:S05]  /*15cb0*/  @!P0 BRA `(.L_x_153) ;  /* 0x0000000000108947 */ /* 0x000fea0003800000 */
[----:B-----5:R0:W-:Y:S04]  /*15cc0*/  STL.64 [R1+0x4a0], R2 ;  /* 0x0004a00201007387 */ /* 0x0201e80000100a00 */
[----:B0-----:R-:W2:Y:S04]  /*15cd0*/  LDL.64 R2, [R1+0x420] ;  /* 0x0004200001027983 */ /* 0x001ea80000100a00 */
[----:B--2---:R0:W5:Y:S04]  /*15ce0*/  LDG.E.LTC128B.U16 R17, desc[UR60][R2.64+0x42] ;  /* 0x0000423c02117981 */ /* 0x004168000c1e1520 */
[----:B------:R0:W5:Y:S02]  /*15cf0*/  LDL.LU.64 R2, [R1+0x4a0] ;  /* 0x0004a00001027983 */ /* 0x0001640000300a00 */
.L_x_153:
[----:B------:R-:W-:Y:S05]  /*15d00*/  BSYNC B1 ;  /* 0x0000000000017941 */ /* 0x000fea0003800000 */
.L_x_152:
[----:B------:R-:W-:Y:S04]  /*15d10*/  STL [R1+0x4b4], R10 ;  /* 0x0004b40a01007387 */ /* 0x000fe80000100800 */
[----:B-----5:R2:W-:Y:S04]  /*15d20*/  STL [R1+0x4b0], R9 ;  /* 0x0004b00901007387 */ /* 0x0205e80000100800 */
[----:B--2---:R-:W2:Y:S04]  /*15d30*/  LDL.LU R9, [R1+0x32c] ;  /* 0x00032c0001097983 */ /* 0x004ea80000300800 */
[----:B------:R-:W-:Y:S04]  /*15d40*/  STL [R1+0x4ac], R8 ;  /* 0x0004ac0801007387 */ /* 0x000fe80000100800 */
[----:B------:R-:W-:Y:S04]  /*15d50*/  STL [R1+0x4a8], R5 ;  /* 0x0004a80501007387 */ /* 0x000fe80000100800 */
[----:B------:R4:W-:Y:S04]  /*15d60*/  STL.64 [R1+0x4a0], R6 ;  /* 0x0004a00601007387 */ /* 0x0009e80000100a00 */
[----:B----4-:R-:W4:Y:S01]  /*15d70*/  LDL.64 R6, [R1+0x428] ;  /* 0x0004280001067983 */ /* 0x010f220000100a00 */
[----:B------:R-:W-:-:S03]  /*15d80*/  HADD2.F32 R10, -RZ, R17.H0_H0 ;  /* 0x20000011ff0a7230 */ /* 0x000fc60000004100 */
[----:B------:R1:W-:Y:S02]  /*15d90*/  STL [R1+0x49c], R4 ;  /* 0x00049c0401007387 */ /* 0x0003e40000100800 */
[----:B------:R-:W-:-:S04]  /*15da0*/  FMUL R10, R10, R16 ;  /* 0x000000100a0a7220 */ /* 0x000fc80000400000 */
[----:B--2---:R-:W-:Y:S02]  /*15db0*/  FFMA R9, R9, R2, R10 ;  /* 0x0000000209097223 */ /* 0x004fe4000000000a */
[----:B------:R2:W5:Y:S01]  /*15dc0*/  LDL.LU R10, [R1+0x4b4] ;  /* 0x0004b400010a7983 */ /* 0x0005620000300800 */
[----:B------:R-:W-:Y:S02]  /*15dd0*/  ISETP.GT.AND P1, PT, R3, 0x28, PT ;  /* 0x000000280300780c */ /* 0x000fe40003f24270 */
[----:B------:R-:W-:Y:S02]  /*15de0*/  F2FP.F16.F32.PACK_AB R8, RZ, R9 ;  /* 0x00000009ff08723e */ /* 0x000fe400000000ff */
[----:B------:R2:W5:Y:S02]  /*15df0*/  LDL.LU R9, [R1+0x4b0] ;  /* 0x0004b00001097983 */ /* 0x0005640000300800 */
[----:B------:R-:W-:Y:S02]  /*15e00*/  PRMT R5, R8, 0x7610, R5 ;  /* 0x0000761008057816 */ /* 0x000fe40000000005 */
[----:B------:R2:W5:Y:S01]  /*15e10*/  LDL.LU R8, [R1+0x4ac] ;  /* 0x0004ac0001087983 */ /* 0x0005620000300800 */
[----:B------:R-:W-:-:S02]  /*15e20*/  ISETP.GT.AND P5, PT, R0, RZ, P1 ;  /* 0x000000ff0000720c */ /* 0x000fc40000fa4270 */
[----:B-1----:R-:W-:Y:S02]  /*15e30*/  PRMT R4, R5, 0x7610, R4 ;  /* 0x0000761005047816 */ /* 0x002fe40000000004 */
[----:B------:R2:W5:Y:S04]  /*15e40*/  LDL.LU R5, [R1+0x4a8] ;  /* 0x0004a80001057983 */ /* 0x0005680000300800 */
[----:B----4-:R1:W-:Y:S04]  /*15e50*/  @P0 STG.E.U16 desc[UR60][R6.64+0x42], R4 ;  /* 0x0000420406000986 */ /* 0x0103e8000c10153c */
[----:B-1----:R2:W5:Y:S04]  /*15e60*/  LDL.LU.64 R6, [R1+0x4a0] ;  /* 0x0004a00001067983 */ /* 0x0025680000300a00 */
[----:B------:R2:W5:Y:S01]  /*15e70*/  LDL.LU R4, [R1+0x49c] ;  /* 0x00049c0001047983 */ /* 0x0005620000300800 */
[----:B------:R-:W-:Y:S04]  /*15e80*/  BSSY B1, `(.L_x_154) ;  /* 0x0000006000017945 */ /* 0x000fe80003800000 */
[----:B------:R-:W-:Y:S05]  /*15e90*/  @!P5 BRA `(.L_x_155) ;  /* 0x000000000010d947 */ /* 0x000fea0003800000 */
[----:B------:R0:W-:Y:S04]  /*15ea0*/  STL.64 [R1+0x4a0], R2 ;  /* 0x0004a00201007387 */ /* 0x0001e80000100a00 */
[----:B0-----:R-:W4:Y:S04]  /*15eb0*/  LDL.64 R2, [R1+0x440] ;  /* 0x0004400001027983 */ /* 0x001f280000100a00 */
[----:B----4-:R1:W5:Y:S04]  /*15ec0*/  LDG.E.LTC128B.U16 R17, desc[UR60][R2.64+0x50] ;  /* 0x0000503c02117981 */ /* 0x010368000c1e1520 */
[----:B------:R1:W5:Y:S02]  /*15ed0*/  LDL.LU.64 R2, [R1+0x4a0] ;  /* 0x0004a00001027983 */ /* 0x0003640000300a00 */
.L_x_155:
[----:B------:R-:W-:Y:S05]  /*15ee0*/  BSYNC B1 ;  /* 0x0000000000017941 */ /* 0x000fea0003800000 */
.L_x_154:
[----:B-----5:R-:W-:Y:S04]  /*15ef0*/  STL [R1+0x4ac], R10 ;  /* 0x0004ac0a01007387 */ /* 0x020fe80000100800 */
[----:B------:R4:W-:Y:S04]  /*15f00*/  STL [R1+0x4a8], R7 ;  /* 0x0004a80701007387 */ /* 0x0009e80000100800 */
[----:B----4-:R-:W4:Y:S01]  /*15f10*/  LDL.LU R7, [R1+0x330] ;  /* 0x0003300001077983 */ /* 0x010f220000300800 */
[----:B------:R-:W-:-:S03]  /*15f20*/  HADD2.F32 R10, -RZ, R17.H0_H0 ;  /* 0x20000011ff0a7230 */ /* 0x000fc60000004100 */
[----:B------:R0:W-:Y:S02]  /*15f30*/  STL [R1+0x4a4], R6 ;  /* 0x0004a40601007387 */ /* 0x0001e40000100800 */
[----:B------:R-:W-:Y:S02]  /*15f40*/  FMUL R10, R10, R16 ;  /* 0x000000100a0a7220 */ /* 0x000fe40000400000 */
[----:B------:R2:W-:Y:S04]  /*15f50*/  STL [R1+0x4a0], R5 ;  /* 0x0004a00501007387 */ /* 0x0005e80000100800 */
[----:B------:R3:W-:Y:S01]  /*15f60*/  STL [R1+0x49c], R4 ;  /* 0x00049c0401007387 */ /* 0x0007e20000100800 */
[----:B----4-:R-:W-:-:S03]  /*15f70*/  FFMA R7, R7, R2, R10 ;  /* 0x0000000207077223 */ /* 0x010fc6000000000a */
[----:B------:R4:W5:Y:S01]  /*15f80*/  LDL.LU R10, [R1+0x4ac] ;  /* 0x0004ac00010a7983 */ /* 0x0009620000300800 */
[----:B------:R-:W-:Y:S02]  /*15f90*/  ISETP.GT.AND P0, PT, R3, 0x29, PT ;  /* 0x000000290300780c */ /* 0x000fe40003f04270 */
[----:B0-----:R-:W-:Y:S02]  /*15fa0*/  F2FP.F16.F32.PACK_AB R6, RZ, R7 ;  /* 0x00000007ff06723e */ /* 0x001fe400000000ff */
[----:B------:R4:W5:Y:S02]  /*15fb0*/  LDL.LU R7, [R1+0x4a8] ;  /* 0x0004a80001077983 */ /* 0x0009640000300800 */
[----:B--2---:R-:W-:Y:S02]  /*15fc0*/  PRMT R5, R6, 0x7610, R5 ;  /* 0x0000761006057816 */ /* 0x004fe40000000005 */
        /* <DEDUP_REMOVED lines=9> */
[----:B-1----:R-:W2:Y:S04]  /*16060*/  LDL.64 R2, [R1+0x440] ;  /* 0x0004400001027983 */ /* 0x002ea80000100a00 */
[----:B--2---:R0:W5:Y:S04]  /*16070*/  LDG.E.LTC128B.U16 R17, desc[UR60][R2.64+0x52] ;  /* 0x0000523c02117981 */ /* 0x004168000c1e1520 */
[----:B------:R0:W5:Y:S02]  /*16080*/  LDL.LU.64 R2, [R1+0x4a0] ;  /* 0x0004a00001027983 */ /* 0x0001640000300a00 */
.L_x_157:
[----:B------:R-:W-:Y:S05]  /*16090*/  BSYNC B1 ;  /* 0x0000000000017941 */ /* 0x000fea0003800000 */
.L_x_156:
        /* <DEDUP_REMOVED lines=10> */
[----:B---3--:R-:W-:Y:S02]  /*16140*/  F2FP.F16.F32.PACK_AB R5, RZ, R6 ;  /* 0x00000006ff05723e */ /* 0x008fe400000000ff */
[----:B------:R2:W5:Y:S02]  /*16150*/  LDL.LU R6, [R1+0x4a8] ;  /* 0x0004a80001067983 */ /* 0x0005640000300800 */
[----:B-1----:R-:W-:Y:S02]  /*16160*/  PRMT R4, R5, 0x7610, R4 ;  /* 0x0000761005047816 */ /* 0x002fe40000000004 */
[----:B------:R2:W5:Y:S01]  /*16170*/  LDL.LU R5, [R1+0x4a4] ;  /* 0x0004a40001057983 */ /* 0x0005620000300800 */
[----:B------:R-:W-:Y:S02]  /*16180*/  ISETP.GT.AND P5, PT, R0, 0x8, P1 ;  /* 0x000000080000780c */ /* 0x000fe40000fa4270 */
[----:B0-----:R-:W-:-:S02]  /*16190*/  PRMT R3, R4, 0x7610, R3 ;  /* 0x0000761004037816 */ /* 0x001fc40000000003 */
[----:B------:R2:W5:Y:S04]  /*161a0*/  LDL.LU R4, [R1+0x4a0] ;  /* 0x0004a00001047983 */ /* 0x0005680000300800 */
[----:B------:R0:W-:Y:S04]  /*161b0*/  @P4 STG.E.U16 desc[UR60][R8.64+0x52], R3 ;  /* 0x0000520308004986 */ /* 0x0001e8000c10153c */
[----:B0-----:R2:W5:Y:S01]  /*161c0*/  LDL.LU R3, [R1+0x49c] ;  /* 0x00049c0001037983 */ /* 0x0015620000300800 */
[----:B------:R-:W-:Y:S04]  /*161d0*/  BSSY B1, `(.L_x_158) ;  /* 0x0000006000017945 */ /* 0x000fe80003800000 */
[----:B------:R-:W-:Y:S05]  /*161e0*/  @!P5 BRA `(.L_x_159) ;  /* 0x000000000010d947 */ /* 0x000fea0003800000 */
[----:B-----5:R0:W-:Y:S04]  /*161f0*/  STL.64 [R1+0x4a0], R2 ;  /* 0x0004a00201007387 */ /* 0x0201e80000100a00 */
[----:B0-----:R-:W3:Y:S04]  /*16200*/  LDL.64 R2, [R1+0x420] ;  /* 0x0004200001027983 */ /* 0x001ee80000100a00 */
[----:B---3--:R0:W5:Y:S04]  /*16210*/  LDG.E.LTC128B.U16 R17, desc[UR60][R2.64+0x50] ;  /* 0x0000503c02117981 */ /* 0x008168000c1e1520 */
[----:B------:R0:W5:Y:S02]  /*16220*/  LDL.LU.64 R2, [R1+0x4a0] ;  /* 0x0004a00001027983 */ /* 0x0001640000300a00 */
.L_x_159:
[----:B------:R-:W-:Y:S05]  /*16230*/  BSYNC B1 ;  /* 0x0000000000017941 */ /* 0x000fea0003800000 */
.L_x_158:
[----:B------:R-:W-:Y:S04]  /*16240*/  STL [R1+0x4b4], R9 ;  /* 0x0004b40901007387 */ /* 0x000fe80000100800 */
[----:B------:R1:W-:Y:S04]  /*16250*/  STL [R1+0x4b0], R8 ;  /* 0x0004b00801007387 */ /* 0x0003e80000100800 */
[----:B-1----:R-:W3:Y:S04]  /*16260*/  LDL.LU R8, [R1+0x338] ;  /* 0x0003380001087983 */ /* 0x002ee80000300800 */
[----:B-----5:R-:W-:Y:S04]  /*16270*/  STL [R1+0x4ac], R7 ;  /* 0x0004ac0701007387 */ /* 0x020fe80000100800 */
[----:B------:R-:W-:Y:S04]  /*16280*/  STL [R1+0x4a8], R6 ;  /* 0x0004a80601007387 */ /* 0x000fe80000100800 */
[----:B------:R1:W-:Y:S04]  /*16290*/  STL.64 [R1+0x4a0], R4 ;  /* 0x0004a00401007387 */ /* 0x0003e80000100a00 */
[----:B-1----:R-:W2:Y:S01]  /*162a0*/  LDL.64 R4, [R1+0x428] ;  /* 0x0004280001047983 */ /* 0x002ea20000100a00 */
[----:B------:R-:W-:-:S03]  /*162b0*/  HADD2.F32 R9, -RZ, R17.H0_H0 ;  /* 0x20000011ff097230 */ /* 0x000fc60000004100 */
[----:B------:R0:W-:Y:S02]  /*162c0*/  STL [R1+0x49c], R3 ;  /* 0x00049c0301007387 */ /* 0x0001e40000100800 */
[----:B------:R-:W-:-:S04]  /*162d0*/  FMUL R9, R9, R16 ;  /* 0x0000001009097220 */ /* 0x000fc80000400000 */
[----:B---3--:R-:W-:Y:S02]  /*162e0*/  FFMA R8, R8, R2, R9 ;  /* 0x0000000208087223 */ /* 0x008fe40000000009 */
        /* <DEDUP_REMOVED lines=17> */
.L_x_161:
[----:B------:R-:W-:Y:S05]  /*16400*/  BSYNC B1 ;  /* 0x0000000000017941 */ /* 0x000fea0003800000 */
.L_x_160:
[----:B-----5:R-:W-:Y:S04]  /*16410*/  STL [R1+0x4b4], R9 ;  /* 0x0004b40901007387 */ /* 0x020fe80000100800 */
[----:B------:R2:W-:Y:S04]  /*16420*/  STL [R1+0x4b0], R8 ;  /* 0x0004b00801007387 */ /* 0x0005e80000100800 */
[----:B--2---:R-:W2:Y:S04]  /*16430*/  LDL.LU R8, [R1+0x33c] ;  /* 0x00033c0001087983 */ /* 0x004ea80000300800 */
[----:B------:R-:W-:Y:S04]  /*16440*/  STL [R1+0x4ac], R7 ;  /* 0x0004ac0701007387 */ /* 0x000fe80000100800 */
[----:B------:R-:W-:Y:S04]  /*16450*/  STL [R1+0x4a8], R6 ;  /* 0x0004a80601007387 */ /* 0x000fe80000100800 */
[----:B------:R3:W-:Y:S04]  /*16460*/  STL.64 [R1+0x4a0], R4 ;  /* 0x0004a00401007387 */ /* 0x0007e80000100a00 */
[----:B---3--:R-:W3:Y:S01]  /*16470*/  LDL.64 R4, [R1+0x428] ;  /* 0x0004280001047983 */ /* 0x008ee20000100a00 */
[----:B------:R-:W-:-:S03]  /*16480*/  HADD2.F32 R9, -RZ, R17.H0_H0 ;  /* 0x20000011ff097230 */ /* 0x000fc60000004100 */
[----:B------:R0:W-:Y:S02]  /*16490*/  STL [R1+0x49c], R3 ;  /* 0x00049c0301007387 */ /* 0x0001e40000100800 */
[----:B------:R-:W-:-:S04]  /*164a0*/  FMUL R9, R9, R16 ;  /* 0x0000001009097220 */ /* 0x000fc80000400000 */
[----:B--2---:R-:W-:Y:S02]  /*164b0*/  FFMA R8, R8, R2, R9 ;  /* 0x0000000208087223 */ /* 0x004fe40000000009 */
        /* <DEDUP_REMOVED lines=8> */
[----:B---3--:R0:W-:Y:S04]  /*16540*/  @P4 STG.E.U16 desc[UR60][R4.64+0x52], R3 ;  /* 0x0000520304004986 */ /* 0x0081e8000c10153c */
[----:B0-----:R2:W5:Y:S04]  /*16550*/  LDL.LU.64 R4, [R1+0x4a0] ;  /* 0x0004a00001047983 */ /* 0x0015680000300a00 */
[----:B------:R2:W5:Y:S01]  /*16560*/  LDL.LU R3, [R1+0x49c] ;  /* 0x00049c0001037983 */ /* 0x0005620000300800 */
[----:B------:R-:W-:Y:S04]  /*16570*/  BSSY B1, `(.L_x_162) ;  /* 0x0000003000017945 */ /* 0x000fe80003800000 */
[----:B------:R-:W-:Y:S05]  /*16580*/  @!P5 BRA `(.L_x_163) ;  /* 0x000000000004d947 */ /* 0x000fea0003800000 */
[----:B------:R0:W5:Y:S02]  /*16590*/  LDG.E.LTC128B.U16 R17, desc[UR60][R234.64+0x40] ;  /* 0x0000403cea117981 */ /* 0x000164000c1e1520 */
.L_x_163:
[----:B------:R-:W-:Y:S05]  /*165a0*/  BSYNC B1 ;  /* 0x0000000000017941 */ /* 0x000fea0003800000 */
.L_x_162:
        /* <DEDUP_REMOVED lines=10> */
[----:B-1----:R-:W-:Y:S02]  /*16650*/  F2FP.F16.F32.PACK_AB R5, RZ, R6 ;  /* 0x00000006ff05723e */ /* 0x002fe400000000ff */
[----:B------:R3:W5:Y:S02]  /*16660*/  LDL.LU R6, [R1+0x4a8] ;  /* 0x0004a80001067983 */ /* 0x0007640000300800 */
[----:B--2---:R-:W-:Y:S02]  /*16670*/  PRMT R4, R5, 0x7610, R4 ;  /* 0x0000761005047816 */ /* 0x004fe40000000004 */
[----:B------:R3:W5:Y:S01]  /*16680*/  LDL.LU R5, [R1+0x4a4] ;  /* 0x0004a40001057983 */ /* 0x0007620000300800 */
[----:B------:R-:W-:Y:S02]  /*16690*/  ISETP.GT.AND P4, PT, R0, 0x80, P2 ;  /* 0x000000800000780c */ /* 0x000fe40001784270 */
[----:B----4-:R-:W-:-:S02]  /*166a0*/  PRMT R3, R4, 0x7610, R3 ;  /* 0x0000761004037816 */ /* 0x010fc40000000003 */
[----:B------:R3:W5:Y:S04]  /*166b0*/  LDL.LU R4, [R1+0x4a0] ;  /* 0x0004a00001047983 */ /* 0x0007680000300800 */
[----:B------:R1:W-:Y:S04]  /*166c0*/  @P5 STG.E.U16 desc[UR60][R12.64+0x40], R3 ;  /* 0x000040030c005986 */ /* 0x0003e8000c10153c */
[----:B-1----:R3:W5:Y:S01]  /*166d0*/  LDL.LU R3, [R1+0x49c] ;  /* 0x00049c0001037983 */ /* 0x0027620000300800 */
[----:B------:R-:W-:Y:S04]  /*166e0*/  BSSY B1, `(.L_x_164) ;  /* 0x0000003000017945 */ /* 0x000fe80003800000 */
[----:B------:R-:W-:Y:S05]  /*166f0*/  @!P4 BRA `(.L_x_165) ;  /* 0x000000000004c947 */ /* 0x000fea0003800000 */
[----:B------:R1:W5:Y:S02]  /*16700*/  LDG.E.LTC128B.U16 R17, desc[UR60][R234.64+0x42] ;  /* 0x0000423cea117981 */ /* 0x000364000c1e1520 */
.L_x_165:
[----:B------:R-:W-:Y:S05]  /*16710*/  BSYNC B1 ;  /* 0x0000000000017941 */ /* 0x000fea0003800000 */
.L_x_164:
        /* <DEDUP_REMOVED lines=22> */
.L_x_167:
[----:B------:R-:W-:Y:S05]  /*16880*/  BSYNC B1 ;  /* 0x0000000000017941 */ /* 0x000fea0003800000 */
.L_x_166:
[----:B------:R-:W-:Y:S04]  /*16890*/  STL [R1+0x4b4], R9 ;  /* 0x0004b40901007387 */ /* 0x000fe80000100800 */
[----:B------:R3:W-:Y:S04]  /*168a0*/  STL [R1+0x4b0], R8 ;  /* 0x0004b00801007387 */ /* 0x0007e80000100800 */
[----:B---3--:R-:W3:Y:S04]  /*168b0*/  LDL.LU R8, [R1+0x308] ;  /* 0x0003080001087983 */ /* 0x008ee80000300800 */
[----:B-----5:R-:W-:Y:S04]  /*168c0*/  STL [R1+0x4ac], R7 ;  /* 0x0004ac0701007387 */ /* 0x020fe80000100800 */
[----:B------:R-:W-:Y:S04]  /*168d0*/  STL [R1+0x4a8], R6 ;  /* 0x0004a80601007387 */ /* 0x000fe80000100800 */
[----:B------:R4:W-:Y:S04]  /*168e0*/  STL.64 [R1+0x4a0], R4 ;  /* 0x0004a00401007387 */ /* 0x0009e80000100a00 */
[----:B----4-:R-:W4:Y:S01]  /*168f0*/  LDL.64 R4, [R1+0x400] ;  /* 0x0004000001047983 */ /* 0x010f220000100a00 */
        /* <DEDUP_REMOVED lines=10> */
[----:B-1----:R-:W-:Y:S02]  /*169a0*/  PRMT R3, R6, 0x7610, R3 ;  /* 0x0000761006037816 */ /* 0x002fe40000000003 */
[----:B------:R3:W5:Y:S04]  /*169b0*/  LDL.LU R6, [R1+0x4a8] ;  /* 0x0004a80001067983 */ /* 0x0007680000300800 */
[----:B----4-:R1:W-:Y:S04]  /*169c0*/  @P5 STG.E.U16 desc[UR60][R4.64+0x40], R3 ;  /* 0x0000400304005986 */ /* 0x0103e8000c10153c */
[----:B-1----:R3:W5:Y:S04]  /*169d0*/  LDL.LU.64 R4, [R1+0x4a0] ;  /* 0x0004a00001047983 */ /* 0x0027680000300a00 */
[----:B------:R3:W5:Y:S01]  /*169e0*/  LDL.LU R3, [R1+0x49c] ;  /* 0x00049c0001037983 */ /* 0x0007620000300800 */
[----:B------:R-:W-:Y:S04]  /*169f0*/  BSSY B1, `(.L_x_168) ;  /* 0x0000003000017945 */ /* 0x000fe80003800000 */
[----:B------:R-:W-:Y:S05]  /*16a00*/  @!P4 BRA `(.L_x_169) ;  /* 0x000000000004c947 */ /* 0x000fea0003800000 */
[----:B------:R1:W5:Y:S02]  /*16a10*/  LDG.E.LTC128B.U16 R17, desc[UR60][R232.64+0x42] ;  /* 0x0000423ce8117981 */ /* 0x000364000c1e1520 */
.L_x_169:
[----:B------:R-:W-:Y:S05]  /*16a20*/  BSYNC B1 ;  /* 0x0000000000017941 */ /* 0x000fea0003800000 */
.L_x_168:
[----:B-----5:R-:W-:Y:S04]  /*16a30*/  STL [R1+0x4b4], R9 ;  /* 0x0004b40901007387 */ /* 0x020fe80000100800 */
[----:B------:R4:W-:Y:S04]  /*16a40*/  STL [R1+0x4b0], R8 ;  /* 0x0004b00801007387 */ /* 0x0009e80000100800 */
[----:B----4-:R-:W4:Y:S04]  /*16a50*/  LDL.LU R8, [R1+0x30c] ;  /* 0x00030c0001087983 */ /* 0x010f280000300800 */
[----:B------:R-:W-:Y:S04]  /*16a60*/  STL [R1+0x4ac], R7 ;  /* 0x0004ac0701007387 */ /* 0x000fe80000100800 */
[----:B------:R-:W-:Y:S04]  /*16a70*/  STL [R1+0x4a8], R6 ;  /* 0x0004a80601007387 */ /* 0x000fe80000100800 */
[----:B------:R0:W-:Y:S04]  /*16a80*/  STL.64 [R1+0x4a0], R4 ;  /* 0x0004a00401007387 */ /* 0x0001e80000100a00 */
[----:B0-----:R-:W2:Y:S01]  /*16a90*/  LDL.64 R4, [R1+0x400] ;  /* 0x0004000001047983 */ /* 0x001ea20000100a00 */
        /* <DEDUP_REMOVED lines=17> */
[----:B------:R0:W5:Y:S02]  /*16bb0*/  LDG.E.LTC128B.U16 R17, desc[UR60][R234.64+0x50] ;  /* 0x0000503cea117981 */ /* 0x000164000c1e1520 */
.L_x_171:
[----:B------:R-:W-:Y:S05]  /*16bc0*/  BSYNC B1 ;  /* 0x0000000000017941 */ /* 0x000fea0003800000 */
.L_x_170:
        /* <DEDUP_REMOVED lines=10> */
[----:B-1----:R-:W-:Y:S02]  /*16c70*/  F2FP.F16.F32.PACK_AB R5, RZ, R6 ;  /* 0x00000006ff05723e */ /* 0x002fe400000000ff */
[----:B------:R2:W5:Y:S02]  /*16c80*/  LDL.LU R6, [R1+0x4a8] ;  /* 0x0004a80001067983 */ /* 0x0005640000300800 */
[----:B---3--:R-:W-:Y:S02]  /*16c90*/  PRMT R4, R5, 0x7610, R4 ;  /* 0x0000761005047816 */ /* 0x008fe40000000004 */
        /* <DEDUP_REMOVED lines=9> */
.L_x_173:
[----:B------:R-:W-:Y:S05]  /*16d30*/  BSYNC B1 ;  /* 0x0000000000017941 */ /* 0x000fea0003800000 */
.L_x_172:
        /* <DEDUP_REMOVED lines=12> */
[----:B0-----:R-:W-:Y:S02]  /*16e00*/  PRMT R4, R5, 0x7610, R4 ;  /* 0x0000761005047816 */ /* 0x001fe40000000004 */
[----:B------:R3:W5:Y:S01]  /*16e10*/  LDL.LU R5, [R1+0x4a4] ;  /* 0x0004a40001057983 */ /* 0x0007620000300800 */
[----:B------:R-:W-:Y:S02]  /*16e20*/  ISETP.GT.AND P5, PT, R0, 0x88, P1 ;  /* 0x000000880000780c */ /* 0x000fe40000fa4270 */
[----:B--2---:R-:W-:-:S02]  /*16e30*/  PRMT R3, R4, 0x7610, R3 ;  /* 0x0000761004037816 */ /* 0x004fc40000000003 */
[----:B------:R3:W5:Y:S04]  /*16e40*/  LDL.LU R4, [R1+0x4a0] ;  /* 0x0004a00001047983 */ /* 0x0007680000300800 */
[----:B------:R0:W-:Y:S04]  /*16e50*/  @P4 STG.E.U16 desc[UR60][R12.64+0x52], R3 ;  /* 0x000052030c004986 */ /* 0x0001e8000c10153c */
[----:B0-----:R3:W5:Y:S01]  /*16e60*/  LDL.LU R3, [R1+0x49c] ;  /* 0x00049c0001037983 */ /* 0x0017620000300800 */
[----:B------:R-:W-:Y:S04]  /*16e70*/  BSSY B1, `(.L_x_174) ;  /* 0x0000003000017945 */ /* 0x000fe80003800000 */
[----:B------:R-:W-:Y:S05]  /*16e80*/  @!P5 BRA `(.L_x_175) ;  /* 0x000000000004d947 */ /* 0x000fea0003800000 */
[----:B------:R0:W5:Y:S02]  /*16e90*/  LDG.E.LTC128B.U16 R17, desc[UR60][R232.64+0x50] ;  /* 0x0000503ce8117981 */ /* 0x000164000c1e1520 */
.L_x_175:
[----:B------:R-:W-:Y:S05]  /*16ea0*/  BSYNC B1 ;  /* 0x0000000000017941 */ /* 0x000fea0003800000 */
.L_x_174:
[----:B------:R-:W-:Y:S04]  /*16eb0*/  STL [R1+0x4b4], R9 ;  /* 0x0004b40901007387 */ /* 0x000fe80000100800 */
[----:B------:R2:W-:Y:S04]  /*16ec0*/  STL [R1+0x4b0], R8 ;  /* 0x0004b00801007387 */ /* 0x0005e80000100800 */
[----:B--2---:R-:W2:Y:S04]  /*16ed0*/  LDL.LU R8, [R1+0x318] ;  /* 0x0003180001087983 */ /* 0x004ea80000300800 */
[----:B-----5:R-:W-:Y:S04]  /*16ee0*/  STL [R1+0x4ac], R7 ;  /* 0x0004ac0701007387 */ /* 0x020fe80000100800 */
[----:B------:R-:W-:Y:S04]  /*16ef0*/  STL [R1+0x4a8], R6 ;  /* 0x0004a80601007387 */ /* 0x000fe80000100800 */
[----:B------:R4:W-:Y:S04]  /*16f00*/  STL.64 [R1+0x4a0], R4 ;  /* 0x0004a00401007387 */ /* 0x0009e80000100a00 */
[----:B----4-:R-:W4:Y:S01]  /*16f10*/  LDL.64 R4, [R1+0x400] ;  /* 0x0004000001047983 */ /* 0x010f220000100a00 */
        /* <DEDUP_REMOVED lines=18> */
.L_x_177:
[----:B------:R-:W-:Y:S05]  /*17040*/  BSYNC B1 ;  /* 0x0000000000017941 */ /* 0x000fea0003800000 */
.L_x_176:
        /* <DEDUP_REMOVED lines=25> */
.L_x_179:
[----:B------:R-:W-:Y:S05]  /*171e0*/  BSYNC B1 ;  /* 0x0000000000017941 */ /* 0x000fea0003800000 */
.L_x_178:
        /* <DEDUP_REMOVED lines=22> */
.L_x_181:
[----:B------:R-:W-:Y:S05]  /*17350*/  BSYNC B1 ;  /* 0x0000000000017941 */ /* 0x000fea0003800000 */
.L_x_180:
        /* <DEDUP_REMOVED lines=22> */
.L_x_183:
[----:B------:R-:W-:Y:S05]  /*174c0*/  BSYNC B1 ;  /* 0x0000000000017941 */ /* 0x000fea0003800000 */
.L_x_182:
        /* <DEDUP_REMOVED lines=12> */
[----:B-1----:R-:W-:Y:S02]  /*17590*/  PRMT R4, R5, 0x7610, R4 ;  /* 0x0000761005047816 */ /* 0x002fe40000000004 */
[----:B------:R2:W5:Y:S01]  /*175a0*/  LDL.LU R5, [R1+0x4a4] ;  /* 0x0004a40001057983 */ /* 0x0005620000300800 */
[----:B------:R-:W-:Y:S02]  /*175b0*/  ISETP.GT.AND P4, PT, R0, 0x108, P2 ;  /* 0x000001080000780c */ /* 0x000fe40001784270 */
[----:B---3--:R-:W-:-:S02]  /*175c0*/  PRMT R3, R4, 0x7610, R3 ;  /* 0x0000761004037816 */ /* 0x008fc40000000003 */
[----:B------:R2:W5:Y:S04]  /*175d0*/  LDL.LU R4, [R1+0x4a0] ;  /* 0x0004a00001047983 */ /* 0x0005680000300800 */
[----:B------:R1:W-:Y:S04]  /*175e0*/  @P5 STG.E.U16 desc[UR60][R236.64+0x40], R3 ;  /* 0x00004003ec005986 */ /* 0x0003e8000c10153c */
[----:B-1----:R2:W5:Y:S01]  /*175f0*/  LDL.LU R3, [R1+0x49c] ;  /* 0x00049c0001037983 */ /* 0x0025620000300800 */
[----:B------:R-:W-:Y:S04]  /*17600*/  BSSY B1, `(.L_x_184) ;  /* 0x0000003000017945 */ /* 0x000fe80003800000 */
[----:B------:R-:W-:Y:S05]  /*17610*/  @!P4 BRA `(.L_x_185) ;  /* 0x000000000004c947 */ /* 0x000fea0003800000 */
[----:B------:R1:W5:Y:S02]  /*17620*/  LDG.E.LTC128B.U16 R17, desc[UR60][R18.64+0x42] ;  /* 0x0000423c12117981 */ /* 0x000364000c1e1520 */
.L_x_185:
[----:B------:R-:W-:Y:S05]  /*17630*/  BSYNC B1 ;  /* 0x0000000000017941 */ /* 0x000fea0003800000 */
.L_x_184:
        /* <DEDUP_REMOVED lines=22> */
.L_x_187:
[----:B------:R-:W-:Y:S05]  /*177a0*/  BSYNC B1 ;  /* 0x0000000000017941 */ /* 0x000fea0003800000 */
.L_x_186:
[----:B------:R-:W-:Y:S04]  /*177b0*/  STL [R1+0x4ac], R9 ;  /* 0x0004ac0901007387 */ /* 0x000fe80000100800 */
[----:B------:R2:W-:Y:S04]  /*177c0*/  STL [R1+0x4a8], R8 ;  /* 0x0004a80801007387 */ /* 0x0005e80000100800 */
[----:B--2---:R-:W2:Y:S01]  /*177d0*/  LDL.LU R8, [R1+0x2f0] ;  /* 0x0002f00001087983 */ /* 0x004ea20000300800 */
[----:B-----5:R-:W-:-:S03]  /*177e0*/  HADD2.F32 R9, -RZ, R17.H0_H0 ;  /* 0x20000011ff097230 */ /* 0x020fc60000004100 */
        /* <DEDUP_REMOVED lines=18> */
.L_x_189:
[----:B------:R-:W-:Y:S05]  /*17910*/  BSYNC B1 ;  /* 0x0000000000017941 */ /* 0x000fea0003800000 */
.L_x_188:
        /* <DEDUP_REMOVED lines=22> */
.L_x_191:
[----:B------:R-:W-:Y:S05]  /*17a80*/  BSYNC B1 ;  /* 0x0000000000017941 */ /* 0x000fea0003800000 */
.L_x_190:
        /* <DEDUP_REMOVED lines=22> */
.L_x_193:
[----:B------:R-:W-:Y:S05]  /*17bf0*/  BSYNC B1 ;  /* 0x0000000000017941 */ /* 0x000fea0003800000 */
.L_x_192:
        /* <DEDUP_REMOVED lines=22> */
.L_x_195:
[----:B------:R-:W-:Y:S05]  /*17d60*/  BSYNC B1 ;  /* 0x0000000000017941 */ /* 0x000fea0003800000 */
.L_x_194:
        /* <DEDUP_REMOVED lines=22> */
.L_x_197:
[----:B------:R-:W-:Y:S05]  /*17ed0*/  BSYNC B1 ;  /* 0x0000000000017941 */ /* 0x000fea0003800000 */
.L_x_196:
        /* <DEDUP_REMOVED lines=22> */
.L_x_199:
[----:B------:R-:W-:Y:S05]  /*18040*/  BSYNC B1 ;  /* 0x0000000000017941 */ /* 0x000fea0003800000 */
.L_x_198:
        /* <DEDUP_REMOVED lines=22> */
.L_x_201:
[----:B------:R-:W-:Y:S05]  /*181b0*/  BSYNC B1 ;  /* 0x0000000000017941 */ /* 0x000fea0003800000 */
.L_x_200:
        /* <DEDUP_REMOVED lines=22> */
.L_x_203:
[----:B------:R-:W-:Y:S05]  /*18320*/  BSYNC B1 ;  /* 0x0000000000017941 */ /* 0x000fea0003800000 */
.L_x_202:
        /* <DEDUP_REMOVED lines=22> */
.L_x_205:
[----:B------:R-:W-:Y:S05]  /*18490*/  BSYNC B1 ;  /* 0x0000000000017941 */ /* 0x000fea0003800000 */
.L_x_204:
        /* <DEDUP_REMOVED lines=22> */
.L_x_207:
[----:B------:R-:W-:Y:S05]  /*18600*/  BSYNC B1 ;  /* 0x0000000000017941 */ /* 0x000fea0003800000 */
.L_x_206:
        /* <DEDUP_REMOVED lines=22> */
.L_x_209:
[----:B------:R-:W-:Y:S05]  /*18770*/  BSYNC B1 ;  /* 0x0000000000017941 */ /* 0x000fea0003800000 */
.L_x_208:
[----:B------:R-:W-:Y:S04]  /*18780*/  STL [R1+0x4ac], R8 ;  /* 0x0004ac0801007387 */ /* 0x000fe80000100800 */
[----:B-----5:R3:W-:Y:S04]  /*18790*/  STL [R1+0x4a8], R7 ;  /* 0x0004a80701007387 */ /* 0x0207e80000100800 */
[----:B---3--:R-:W3:Y:S01]  /*187a0*/  LDL.LU R7, [R1+0x2dc] ;  /* 0x0002dc0001077983 */ /* 0x008ee20000300800 */
[----:B------:R-:W-:-:S03]  /*187b0*/  HADD2.F32 R8, -RZ, R17.H0_H0 ;  /* 0x20000011ff087230 */ /* 0x000fc60000004100 */
[----:B------:R4:W-:Y:S02]  /*187c0*/  STL [R1+0x4a4], R6 ;  /* 0x0004a40601007387 */ /* 0x0009e40000100800 */
[----:B------:R-:W-:Y:S02]  /*187d0*/  FMUL R8, R8, R16 ;  /* 0x0000001008087220 */ /* 0x000fe40000400000 */
[----:B------:R0:W-:Y:S04]  /*187e0*/  STL [R1+0x4a0], R5 ;  /* 0x0004a00501007387 */ /* 0x0001e80000100800 */
[----:B------:R2:W-:Y:S01]  /*187f0*/  STL [R1+0x49c], R4 ;  /* 0x00049c0401007387 */ /* 0x0005e20000100800 */
[----:B---3--:R-:W-:-:S03]  /*18800*/  FFMA R7, R7, R2, R8 ;  /* 0x0000000207077223 */ /* 0x008fc60000000008 */
[----:B------:R3:W5:Y:S01]  /*18810*/  LDL.LU R8, [R1+0x4ac] ;  /* 0x0004ac0001087983 */ /* 0x0007620000300800 */
[----:B------:R-:W-:Y:S02]  /*18820*/  ISETP.GT.AND P3, PT, R3, 0x30, PT ;  /* 0x000000300300780c */ /* 0x000fe40003f64270 */
[----:B----4-:R-:W-:Y:S02]  /*18830*/  F2FP.F16.F32.PACK_AB R6, RZ, R7 ;  /* 0x00000007ff06723e */ /* 0x010fe400000000ff */
[----:B------:R3:W5:Y:S02]  /*18840*/  LDL.LU R7, [R1+0x4a8] ;  /* 0x0004a80001077983 */ /* 0x0007640000300800 */
[----:B0-----:R-:W-:Y:S02]  /*18850*/  PRMT R5, R6, 0x7610, R5 ;  /* 0x0000761006057816 */ /* 0x001fe40000000005 */
[----:B------:R3:W5:Y:S01]  /*18860*/  LDL.LU R6, [R1+0x4a4] ;  /* 0x0004a40001067983 */ /* 0x0007620000300800 */
[----:B------:R-:W-:-:S02]  /*18870*/  ISETP.GT.AND P1, PT, R0, RZ, P3 ;  /* 0x000000ff0000720c */ /* 0x000fc40001f24270 */
[----:B--2---:R-:W-:Y:S02]  /*18880*/  PRMT R4, R5, 0x7610, R4 ;  /* 0x0000761005047816 */ /* 0x004fe40000000004 */
[----:B------:R3:W5:Y:S04]  /*18890*/  LDL.LU R5, [R1+0x4a0] ;  /* 0x0004a00001057983 */ /* 0x0007680000300800 */
[----:B------:R0:W-:Y:S04]  /*188a0*/  @P0 STG.E.U16 desc[UR60][R22.64+0x52], R4 ;  /* 0x0000520416000986 */ /* 0x0001e8000c10153c */
[----:B0-----:R3:W5:Y:S01]  /*188b0*/  LDL.LU R4, [R1+0x49c] ;  /* 0x00049c0001047983 */ /* 0x0017620000300800 */
[----:B------:R-:W-:Y:S04]  /*188c0*/  BSSY B1, `(.L_x_210) ;  /* 0x0000006000017945 */ /* 0x000fe80003800000 */
[----:B------:R-:W-:Y:S05]  /*188d0*/  @!P1 BRA `(.L_x_211) ;  /* 0x0000000000109947 */ /* 0x000fea0003800000 */
[----:B------:R0:W-:Y:S04]  /*188e0*/  STL.64 [R1+0x4a0], R2 ;  /* 0x0004a00201007387 */ /* 0x0001e80000100a00 */
[----:B0-----:R-:W2:Y:S04]  /*188f0*/  LDL.64 R2, [R1+0x440] ;  /* 0x0004400001027983 */ /* 0x001ea80000100a00 */
[----:B--2---:R0:W5:Y:S04]  /*18900*/  LDG.E.LTC128B.U16 R17, desc[UR60][R2.64+0x60] ;  /* 0x0000603c02117981 */ /* 0x004168000c1e1520 */
[----:B------:R0:W5:Y:S02]  /*18910*/  LDL.LU.64 R2, [R1+0x4a0] ;  /* 0x0004a00001027983 */ /* 0x0001640000300a00 */
.L_x_211:
[----:B------:R-:W-:Y:S05]  /*18920*/  BSYNC B1 ;  /* 0x0000000000017941 */ /* 0x000fea0003800000 */
.L_x_210:
[----:B------:R-:W-:Y:S04]  /*18930*/  STL [R1+0x4ac], R10 ;  /* 0x0004ac0a01007387 */ /* 0x000fe80000100800 */
[----:B-----5:R2:W-:Y:S04]  /*18940*/  STL [R1+0x4a8], R7 ;  /* 0x0004a80701007387 */ /* 0x0205e80000100800 */
[----:B--2---:R-:W2:Y:S01]  /*18950*/  LDL.LU R7, [R1+0x2a0] ;  /* 0x0002a00001077983 */ /* 0x004ea20000300800 */
[----:B-1----:R-:W-:-:S03]  /*18960*/  HADD2.F32 R10, -RZ, R17.H0_H0 ;  /* 0x20000011ff0a7230 */ /* 0x002fc60000004100 */
[----:B------:R1:W-:Y:S02]  /*18970*/  STL [R1+0x4a4], R6 ;  /* 0x0004a40601007387 */ /* 0x0003e40000100800 */
[----:B------:R-:W-:Y:S02]  /*18980*/  FMUL R10, R10, R16 ;  /* 0x000000100a0a7220 */ /* 0x000fe40000400000 */
[----:B------:R4:W-:Y:S04]  /*18990*/  STL [R1+0x4a0], R5 ;  /* 0x0004a00501007387 */ /* 0x0009e80000100800 */
[----:B------:R3:W-:Y:S01]  /*189a0*/  STL [R1+0x49c], R4 ;  /* 0x00049c0401007387 */ /* 0x0007e20000100800 */
[----:B--2---:R-:W-:-:S03]  /*189b0*/  FFMA R7, R7, R2, R10 ;  /* 0x0000000207077223 */ /* 0x004fc6000000000a */
[----:B------:R2:W5:Y:S01]  /*189c0*/  LDL.LU R10, [R1+0x4ac] ;  /* 0x0004ac00010a7983 */ /* 0x0005620000300800 */
[----:B------:R-:W-:Y:S02]  /*189d0*/  ISETP.GT.AND P2, PT, R3, 0x31, PT ;  /* 0x000000310300780c */ /* 0x000fe40003f44270 */
[----:B-1----:R-:W-:Y:S02]  /*189e0*/  F2FP.F16.F32.PACK_AB R6, RZ, R7 ;  /* 0x00000007ff06723e */ /* 0x002fe400000000ff */
[----:B------:R2:W5:Y:S02]  /*189f0*/  LDL.LU R7, [R1+0x4a8] ;  /* 0x0004a80001077983 */ /* 0x0005640000300800 */
[----:B----4-:R-:W-:Y:S02]  /*18a00*/  PRMT R5, R6, 0x7610, R5 ;  /* 0x0000761006057816 */ /* 0x010fe40000000005 */
[----:B------:R2:W5:Y:S01]  /*18a10*/  LDL.LU R6, [R1+0x4a4] ;  /* 0x0004a40001067983 */ /* 0x0005620000300800 */
[----:B------:R-:W-:-:S02]  /*18a20*/  ISETP.GT.AND P0, PT, R0, RZ, P2 ;  /* 0x000000ff0000720c */ /* 0x000fc40001704270 */
[----:B---3--:R-:W-:Y:S02]  /*18a30*/  PRMT R4, R5, 0x7610, R4 ;  /* 0x0000761005047816 */ /* 0x008fe40000000004 */
[----:B------:R2:W5:Y:S04]  /*18a40*/  LDL.LU R5, [R1+0x4a0] ;  /* 0x0004a00001057983 */ /* 0x0005680000300800 */
[----:B------:R1:W-:Y:S04]  /*18a50*/  @P1 STG.E.U16 desc[UR60][R8.64+0x60], R4 ;  /* 0x0000600408001986 */ /* 0x0003e8000c10153c */
[----:B-1----:R2:W5:Y:S01]  /*18a60*/  LDL.LU R4, [R1+0x49c] ;  /* 0x00049c0001047983 */ /* 0x0025620000300800 */
[----:B------:R-:W-:Y:S04]  /*18a70*/  BSSY B1, `(.L_x_212) ;  /* 0x0000006000017945 */ /* 0x000fe80003800000 */
[----:B------:R-:W-:Y:S05]  /*18a80*/  @!P0 BRA `(.L_x_213) ;  /* 0x0000000000108947 */ /* 0x000fea0003800000 */
[----:B------:R0:W-:Y:S04]  /*18a90*/  STL.64 [R1+0x4a0], R2 ;  /* 0x0004a00201007387 */ /* 0x0001e80000100a00 */
[----:B0-----:R-:W3:Y:S04]  /*18aa0*/  LDL.64 R2, [R1+0x440] ;  /* 0x0004400001027983 */ /* 0x001ee80000100a00 */
[----:B---3--:R1:W5:Y:S04]  /*18ab0*/  LDG.E.LTC128B.U16 R17, desc[UR60][R2.64+0x62] ;  /* 0x0000623c02117981 */ /* 0x008368000c1e1520 */
[----:B------:R1:W5:Y:S02]  /*18ac0*/  LDL.LU.64 R2, [R1+0x4a0] ;  /* 0x0004a00001027983 */ /* 0x0003640000300a00 */
.L_x_213:
[----:B------:R-:W-:Y:S05]  /*18ad0*/  BSYNC B1 ;  /* 0x0000000000017941 */ /* 0x000fea0003800000 */
.L_x_212:
        /* <DEDUP_REMOVED lines=25> */
.L_x_215:
[----:B------:R-:W-:Y:S05]  /*18c70*/  BSYNC B1 ;  /* 0x0000000000017941 */ /* 0x000fea0003800000 */
.L_x_214:
        /* <DEDUP_REMOVED lines=28> */
.L_x_217:
[----:B------:R-:W-:Y:S05]  /*18e40*/  BSYNC B1 ;  /* 0x0000000000017941 */ /* 0x000fea0003800000 */
.L_x_216:
        /* <DEDUP_REMOVED lines=29> */
.L_x_219:
[----:B------:R-:W-:Y:S05]  /*19020*/  BSYNC B1 ;  /* 0x0000000000017941 */ /* 0x000fea0003800000 */
.L_x_218:
        /* <DEDUP_REMOVED lines=26> */
.L_x_221:
[----:B------:R-:W-:Y:S05]  /*191d0*/  BSYNC B1 ;  /* 0x0000000000017941 */ /* 0x000fea0003800000 */
.L_x_220:
        /* <DEDUP_REMOVED lines=25> */
.L_x_223:
[----:B------:R-:W-:Y:S05]  /*19370*/  BSYNC B1 ;  /* 0x0000000000017941 */ /* 0x000fea0003800000 */
.L_x_222:
        /* <DEDUP_REMOVED lines=28> */
.L_x_225:
[----:B------:R-:W-:Y:S05]  /*19540*/  BSYNC B1 ;  /* 0x0000000000017941 */ /* 0x000fea0003800000 */
.L_x_224:
        /* <DEDUP_REMOVED lines=25> */
.L_x_227:
[----:B------:R-:W-:Y:S05]  /*196e0*/  BSYNC B1 ;  /* 0x0000000000017941 */ /* 0x000fea0003800000 */
.L_x_226:
        /* <DEDUP_REMOVED lines=22> */
.L_x_229:
[----:B------:R-:W-:Y:S05]  /*19850*/  BSYNC B1 ;  /* 0x0000000000017941 */ /* 0x000fea0003800000 */
.L_x_228:
        /* <DEDUP_REMOVED lines=22> */
.L_x_231:
[----:B------:R-:W-:Y:S05]  /*199c0*/  BSYNC B1 ;  /* 0x0000000000017941 */ /* 0x000fea0003800000 */
.L_x_230:
        /* <DEDUP_REMOVED lines=25> */
.L_x_233:
[----:B------:R-:W-:Y:S05]  /*19b60*/  BSYNC B1 ;  /* 0x0000000000017941 */ /* 0x000fea0003800000 */
.L_x_232:
        /* <DEDUP_REMOVED lines=25> */
.L_x_235:
[----:B------:R-:W-:Y:S05]  /*19d00*/  BSYNC B1 ;  /* 0x0000000000017941 */ /* 0x000fea0003800000 */
.L_x_234:
        /* <DEDUP_REMOVED lines=22> */
.L_x_237:
[----:B------:R-:W-:Y:S05]  /*19e70*/  BSYNC B1 ;  /* 0x0000000000017941 */ /* 0x000fea0003800000 */
.L_x_236:
        /* <DEDUP_REMOVED lines=22> */
.L_x_239:
[----:B------:R-:W-:Y:S05]  /*19fe0*/  BSYNC B1 ;  /* 0x0000000000017941 */ /* 0x000fea0003800000 */
.L_x_238:
        /* <DEDUP_REMOVED lines=25> */
.L_x_241:
[----:B------:R-:W-:Y:S05]  /*1a180*/  BSYNC B1 ;  /* 0x0000000000017941 */ /* 0x000fea0003800000 */
.L_x_240:
        /* <DEDUP_REMOVED lines=25> */
.L_x_243:
[----:B------:R-:W-:Y:S05]  /*1a320*/  BSYNC B1 ;  /* 0x0000000000017941 */ /* 0x000fea0003800000 */
.L_x_242:
        /* <DEDUP_REMOVED lines=22> */
.L_x_245:
[----:B------:R-:W-:Y:S05]  /*1a490*/  BSYNC B1 ;  /* 0x0000000000017941 */ /* 0x000fea0003800000 */
.L_x_244:
        /* <DEDUP_REMOVED lines=22> */
.L_x_247:
[----:B------:R-:W-:Y:S05]  /*1a600*/  BSYNC B1 ;  /* 0x0000000000017941 */ /* 0x000fea0003800000 */
.L_x_246:
        /* <DEDUP_REMOVED lines=22> */
.L_x_249:
[----:B------:R-:W-:Y:S05]  /*1a770*/  BSYNC B1 ;  /* 0x0000000000017941 */ /* 0x000fea0003800000 */
.L_x_248:
        /* <DEDUP_REMOVED lines=22> */
.L_x_251:
[----:B------:R-:W-:Y:S05]  /*1a8e0*/  BSYNC B1 ;  /* 0x0000000000017941 */ /* 0x000fea0003800000 */
.L_x_250:
        /* <DEDUP_REMOVED lines=22> */
.L_x_253:
[----:B------:R-:W-:Y:S05]  /*1aa50*/  BSYNC B1 ;  /* 0x0000000000017941 */ /* 0x000fea0003800000 */
.L_x_252:
        /* <DEDUP_REMOVED lines=22> */
.L_x_255:
[----:B------:R-:W-:Y:S05]  /*1abc0*/  BSYNC B1 ;  /* 0x0000000000017941 */ /* 0x000fea0003800000 */
.L_x_254:
        /* <DEDUP_REMOVED lines=22> */
.L_x_257:
[----:B------:R-:W-:Y:S05]  /*1ad30*/  BSYNC B1 ;  /* 0x0000000000017941 */ /* 0x000fea0003800000 */
.L_x_256:
        /* <DEDUP_REMOVED lines=22> */
.L_x_259:
[----:B------:R-:W-:Y:S05]  /*1aea0*/  BSYNC B1 ;  /* 0x0000000000017941 */ /* 0x000fea0003800000 */
.L_x_258:
        /* <DEDUP_REMOVED lines=22> */
.L_x_261:
[----:B------:R-:W-:Y:S05]  /*1b010*/  BSYNC B1 ;  /* 0x0000000000017941 */ /* 0x000fea0003800000 */
.L_x_260:
        /* <DEDUP_REMOVED lines=22> */
.L_x_263:
[----:B------:R-:W-:Y:S05]  /*1b180*/  BSYNC B1 ;  /* 0x0000000000017941 */ /* 0x000fea0003800000 */
.L_x_262:
        /* <DEDUP_REMOVED lines=22> */
.L_x_265:
[----:B------:R-:W-:Y:S05]  /*1b2f0*/  BSYNC B1 ;  /* 0x0000000000017941 */ /* 0x000fea0003800000 */
.L_x_264:
        /* <DEDUP_REMOVED lines=22> */
.L_x_267:
[----:B------:R-:W-:Y:S05]  /*1b460*/  BSYNC B1 ;  /* 0x0000000000017941 */ /* 0x000fea0003800000 */
.L_x_266:
        /* <DEDUP_REMOVED lines=22> */
.L_x_269:
[----:B------:R-:W-:Y:S05]  /*1b5d0*/  BSYNC B1 ;  /* 0x0000000000017941 */ /* 0x000fea0003800000 */
.L_x_268:
        /* <DEDUP_REMOVED lines=22> */
.L_x_271:
[----:B------:R-:W-:Y:S05]  /*1b740*/  BSYNC B1 ;  /* 0x0000000000017941 */ /* 0x000fea0003800000 */
.L_x_270:
        /* <DEDUP_REMOVED lines=22> */
.L_x_273:
[----:B------:R-:W-:Y:S05]  /*1b8b0*/  BSYNC B1 ;  /* 0x0000000000017941 */ /* 0x000fea0003800000 */
.L_x_272:
        /* <DEDUP_REMOVED lines=26> */
.L_x_275:
[----:B------:R-:W-:Y:S05]  /*1ba60*/  BSYNC B1 ;  /* 0x0000000000017941 */ /* 0x000fea0003800000 */
.L_x_274:
        /* <DEDUP_REMOVED lines=26> */
.L_x_277:
[----:B------:R-:W-:Y:S05]  /*1bc10*/  BSYNC B1 ;  /* 0x0000000000017941 */ /* 0x000fea0003800000 */
.L_x_276:
        /* <DEDUP_REMOVED lines=25> */
.L_x_279:
[----:B------:R-:W-:Y:S05]  /*1bdb0*/  BSYNC B1 ;  /* 0x0000000000017941 */ /* 0x000fea0003800000 */
.L_x_278:
        /* <DEDUP_REMOVED lines=28> */
.L_x_281:
[----:B------:R-:W-:Y:S05]  /*1bf80*/  BSYNC B1 ;  /* 0x0000000000017941 */ /* 0x000fea0003800000 */
.L_x_280:
        /* <DEDUP_REMOVED lines=29> */
.L_x_283:
[----:B------:R-:W-:Y:S05]  /*1c160*/  BSYNC B1 ;  /* 0x0000000000017941 */ /* 0x000fea0003800000 */
.L_x_282:
        /* <DEDUP_REMOVED lines=26> */
.L_x_285:
[----:B------:R-:W-:Y:S05]  /*1c310*/  BSYNC B1 ;  /* 0x0000000000017941 */ /* 0x000fea0003800000 */
.L_x_284:
        /* <DEDUP_REMOVED lines=25> */
.L_x_287:
[----:B------:R-:W-:Y:S05]  /*1c4b0*/  BSYNC B1 ;  /* 0x0000000000017941 */ /* 0x000fea0003800000 */
.L_x_286:
        /* <DEDUP_REMOVED lines=28> */
.L_x_289:
[----:B------:R-:W-:Y:S05]  /*1c680*/  BSYNC B1 ;  /* 0x0000000000017941 */ /* 0x000fea0003800000 */
.L_x_288:
        /* <DEDUP_REMOVED lines=25> */
.L_x_291:
[----:B------:R-:W-:Y:S05]  /*1c820*/  BSYNC B1 ;  /* 0x0000000000017941 */ /* 0x000fea0003800000 */
.L_x_290:
        /* <DEDUP_REMOVED lines=22> */
.L_x_293:
[----:B------:R-:W-:Y:S05]  /*1c990*/  BSYNC B1 ;  /* 0x0000000000017941 */ /* 0x000fea0003800000 */
.L_x_292:
        /* <DEDUP_REMOVED lines=22> */
.L_x_295:
[----:B------:R-:W-:Y:S05]  /*1cb00*/  BSYNC B1 ;  /* 0x0000000000017941 */ /* 0x000fea0003800000 */
.L_x_294:
        /* <DEDUP_REMOVED lines=25> */
.L_x_297:
[----:B------:R-:W-:Y:S05]  /*1cca0*/  BSYNC B1 ;  /* 0x0000000000017941 */ /* 0x000fea0003800000 */
.L_x_296:
        /* <DEDUP_REMOVED lines=25> */
.L_x_299:
[----:B------:R-:W-:Y:S05]  /*1ce40*/  BSYNC B1 ;  /* 0x0000000000017941 */ /* 0x000fea0003800000 */
.L_x_298:
        /* <DEDUP_REMOVED lines=22> */
.L_x_301:
[----:B------:R-:W-:Y:S05]  /*1cfb0*/  BSYNC B1 ;  /* 0x0000000000017941 */ /* 0x000fea0003800000 */
.L_x_300:
        /* <DEDUP_REMOVED lines=22> */
.L_x_303:
[----:B------:R-:W-:Y:S05]  /*1d120*/  BSYNC B1 ;  /* 0x0000000000017941 */ /* 0x000fea0003800000 */
.L_x_302:
        /* <DEDUP_REMOVED lines=25> */
.L_x_305:
[----:B------:R-:W-:Y:S05]  /*1d2c0*/  BSYNC B1 ;  /* 0x0000000000017941 */ /* 0x000fea0003800000 */
.L_x_304:
        /* <DEDUP_REMOVED lines=25> */
.L_x_307:
[----:B------:R-:W-:Y:S05]  /*1d460*/  BSYNC B1 ;  /* 0x0000000000017941 */ /* 0x000fea0003800000 */
.L_x_306:
        /* <DEDUP_REMOVED lines=22> */
.L_x_309:
[----:B------:R-:W-:Y:S05]  /*1d5d0*/  BSYNC B1 ;  /* 0x0000000000017941 */ /* 0x000fea0003800000 */
.L_x_308:
        /* <DEDUP_REMOVED lines=22> */
.L_x_311:
[----:B------:R-:W-:Y:S05]  /*1d740*/  BSYNC B1 ;  /* 0x0000000000017941 */ /* 0x000fea0003800000 */
.L_x_310:
        /* <DEDUP_REMOVED lines=22> */
.L_x_313:
[----:B------:R-:W-:Y:S05]  /*1d8b0*/  BSYNC B1 ;  /* 0x0000000000017941 */ /* 0x000fea0003800000 */
.L_x_312:
        /* <DEDUP_REMOVED lines=22> */
.L_x_315:
[----:B------:R-:W-:Y:S05]  /*1da20*/  BSYNC B1 ;  /* 0x0000000000017941 */ /* 0x000fea0003800000 */
.L_x_314:
        /* <DEDUP_REMOVED lines=22> */
.L_x_317:
[----:B------:R-:W-:Y:S05]  /*1db90*/  BSYNC B1 ;  /* 0x0000000000017941 */ /* 0x000fea0003800000 */
.L_x_316:
        /* <DEDUP_REMOVED lines=22> */
.L_x_319:
[----:B------:R-:W-:Y:S05]  /*1dd00*/  BSYNC B1 ;  /* 0x0000000000017941 */ /* 0x000fea0003800000 */
.L_x_318:
        /* <DEDUP_REMOVED lines=22> */
.L_x_321:
[----:B------:R-:W-:Y:S05]  /*1de70*/  BSYNC B1 ;  /* 0x0000000000017941 */ /* 0x000fea0003800000 */
.L_x_320:
        /* <DEDUP_REMOVED lines=22> */
.L_x_323:
[----:B------:R-:W-:Y:S05]  /*1dfe0*/  BSYNC B1 ;  /* 0x0000000000017941 */ /* 0x000fea0003800000 */
.L_x_322:
        /* <DEDUP_REMOVED lines=22> */
.L_x_325:
[----:B------:R-:W-:Y:S05]  /*1e150*/  BSYNC B1 ;  /* 0x0000000000017941 */ /* 0x000fea0003800000 */
.L_x_324:
        /* <DEDUP_REMOVED lines=22> */
.L_x_327:
[----:B------:R-:W-:Y:S05]  /*1e2c0*/  BSYNC B1 ;  /* 0x0000000000017941 */ /* 0x000fea0003800000 */
.L_x_326:
        /* <DEDUP_REMOVED lines=22> */
.L_x_329:
[----:B------:R-:W-:Y:S05]  /*1e430*/  BSYNC B1 ;  /* 0x0000000000017941 */ /* 0x000fea0003800000 */
.L_x_328:
        /* <DEDUP_REMOVED lines=22> */
.L_x_331:
[----:B------:R-:W-:Y:S05]  /*1e5a0*/  BSYNC B1 ;  /* 0x0000000000017941 */ /* 0x000fea0003800000 */
.L_x_330:
        /* <DEDUP_REMOVED lines=22> */
.L_x_333:
[----:B------:R-:W-:Y:S05]  /*1e710*/  BSYNC B1 ;  /* 0x0000000000017941 */ /* 0x000fea0003800000 */
.L_x_332:
        /* <DEDUP_REMOVED lines=22> */
.L_x_335:
[----:B------:R-:W-:Y:S05]  /*1e880*/  BSYNC B1 ;  /* 0x0000000000017941 */ /* 0x000fea0003800000 */
.L_x_334:
        /* <DEDUP_REMOVED lines=22> */
.L_x_337:
[----:B------:R-:W-:Y:S05]  /*1e9f0*/  BSYNC B1 ;  /* 0x0000000000017941 */ /* 0x000fea0003800000 */
.L_x_336:
        /* <DEDUP_REMOVED lines=26> */
.L_x_339:
[----:B------:R-:W-:Y:S05]  /*1eba0*/  BSYNC B1 ;  /* 0x0000000000017941 */ /* 0x000fea0003800000 */
.L_x_338:
        /* <DEDUP_REMOVED lines=26> */
.L_x_341:
[----:B------:R-:W-:Y:S05]  /*1ed50*/  BSYNC B1 ;  /* 0x0000000000017941 */ /* 0x000fea0003800000 */
.L_x_340:
        /* <DEDUP_REMOVED lines=25> */
.L_x_343:
[----:B------:R-:W-:Y:S05]  /*1eef0*/  BSYNC B1 ;  /* 0x0000000000017941 */ /* 0x000fea0003800000 */
.L_x_342:
        /* <DEDUP_REMOVED lines=28> */
.L_x_345:
[----:B------:R-:W-:Y:S05]  /*1f0c0*/  BSYNC B1 ;  /* 0x0000000000017941 */ /* 0x000fea0003800000 */
.L_x_344:
        /* <DEDUP_REMOVED lines=29> */
.L_x_347:
[----:B------:R-:W-:Y:S05]  /*1f2a0*/  BSYNC B1 ;  /* 0x0000000000017941 */ /* 0x000fea0003800000 */
.L_x_346:
        /* <DEDUP_REMOVED lines=26> */
.L_x_349:
[----:B------:R-:W-:Y:S05]  /*1f450*/  BSYNC B1 ;  /* 0x0000000000017941 */ /* 0x000fea0003800000 */
.L_x_348:
        /* <DEDUP_REMOVED lines=25> */
.L_x_351:
[----:B------:R-:W-:Y:S05]  /*1f5f0*/  BSYNC B1 ;  /* 0x0000000000017941 */ /* 0x000fea0003800000 */
.L_x_350:
        /* <DEDUP_REMOVED lines=28> */
.L_x_353:
[----:B------:R-:W-:Y:S05]  /*1f7c0*/  BSYNC B1 ;  /* 0x0000000000017941 */ /* 0x000fea0003800000 */
.L_x_352:
        /* <DEDUP_REMOVED lines=25> */
.L_x_355:
[----:B------:R-:W-:Y:S05]  /*1f960*/  BSYNC B1 ;  /* 0x0000000000017941 */ /* 0x000fea0003800000 */
.L_x_354:
        /* <DEDUP_REMOVED lines=22> */
.L_x_357:
[----:B------:R-:W-:Y:S05]  /*1fad0*/  BSYNC B1 ;  /* 0x0000000000017941 */ /* 0x000fea0003800000 */
.L_x_356:
        /* <DEDUP_REMOVED lines=22> */
.L_x_359:
[----:B------:R-:W-:Y:S05]  /*1fc40*/  BSYNC B1 ;  /* 0x0000000000017941 */ /* 0x000fea0003800000 */
.L_x_358:
        /* <DEDUP_REMOVED lines=25> */
.L_x_361:
[----:B------:R-:W-:Y:S05]  /*1fde0*/  BSYNC B1 ;  /* 0x0000000000017941 */ /* 0x000fea0003800000 */
.L_x_360:
        /* <DEDUP_REMOVED lines=25> */
.L_x_363:
[----:B------:R-:W-:Y:S05]  /*1ff80*/  BSYNC B1 ;  /* 0x0000000000017941 */ /* 0x000fea0003800000 */
.L_x_362:
        /* <DEDUP_REMOVED lines=22> */
.L_x_365:
[----:B------:R-:W-:Y:S05]  /*200f0*/  BSYNC B1 ;  /* 0x0000000000017941 */ /* 0x000fea0003800000 */
.L_x_364:
        /* <DEDUP_REMOVED lines=22> */
.L_x_367:
[----:B------:R-:W-:Y:S05]  /*20260*/  BSYNC B1 ;  /* 0x0000000000017941 */ /* 0x000fea0003800000 */
.L_x_366:
        /* <DEDUP_REMOVED lines=25> */
.L_x_369:
[----:B------:R-:W-:Y:S05]  /*20400*/  BSYNC B1 ;  /* 0x0000000000017941 */ /* 0x000fea0003800000 */
.L_x_368:
        /* <DEDUP_REMOVED lines=25> */
.L_x_371:
[----:B------:R-:W-:Y:S05]  /*205a0*/  BSYNC B1 ;  /* 0x0000000000017941 */ /* 0x000fea0003800000 */
.L_x_370:
        /* <DEDUP_REMOVED lines=22> */
.L_x_373:
[----:B------:R-:W-:Y:S05]  /*20710*/  BSYNC B1 ;  /* 0x0000000000017941 */ /* 0x000fea0003800000 */
.L_x_372:
        /* <DEDUP_REMOVED lines=22> */
.L_x_375:
[----:B------:R-:W-:Y:S05]  /*20880*/  BSYNC B1 ;  /* 0x0000000000017941 */ /* 0x000fea0003800000 */
.L_x_374:
        /* <DEDUP_REMOVED lines=22> */
.L_x_377:
[----:B------:R-:W-:Y:S05]  /*209f0*/  BSYNC B1 ;  /* 0x0000000000017941 */ /* 0x000fea0003800000 */
.L_x_376:
        /* <DEDUP_REMOVED lines=22> */
.L_x_379:
[----:B------:R-:W-:Y:S05]  /*20b60*/  BSYNC B1 ;  /* 0x0000000000017941 */ /* 0x000fea0003800000 */
.L_x_378:
        /* <DEDUP_REMOVED lines=22> */
.L_x_381:
[----:B------:R-:W-:Y:S05]  /*20cd0*/  BSYNC B1 ;  /* 0x0000000000017941 */ /* 0x000fea0003800000 */
.L_x_380:
        /* <DEDUP_REMOVED lines=22> */
.L_x_383:
[----:B------:R-:W-:Y:S05]  /*20e40*/  BSYNC B1 ;  /* 0x0000000000017941 */ /* 0x000fea0003800000 */
.L_x_382:
        /* <DEDUP_REMOVED lines=22> */
.L_x_385:
[----:B------:R-:W-:Y:S05]  /*20fb0*/  BSYNC B1 ;  /* 0x0000000000017941 */ /* 0x000fea0003800000 */
.L_x_384:
        /* <DEDUP_REMOVED lines=22> */
.L_x_387:
[----:B------:R-:W-:Y:S05]  /*21120*/  BSYNC B1 ;  /* 0x0000000000017941 */ /* 0x000fea0003800000 */
.L_x_386:
        /* <DEDUP_REMOVED lines=22> */
.L_x_389:
[----:B------:R-:W-:Y:S05]  /*21290*/  BSYNC B1 ;  /* 0x0000000000017941 */ /* 0x000fea0003800000 */
.L_x_388:
        /* <DEDUP_REMOVED lines=22> */
.L_x_391:
[----:B------:R-:W-:Y:S05]  /*21400*/  BSYNC B1 ;  /* 0x0000000000017941 */ /* 0x000fea0003800000 */
.L_x_390:
        /* <DEDUP_REMOVED lines=22> */
.L_x_393:
[----:B------:R-:W-:Y:S05]  /*21570*/  BSYNC B1 ;  /* 0x0000000000017941 */ /* 0x000fea0003800000 */
.L_x_392:
        /* <DEDUP_REMOVED lines=22> */
.L_x_395:
[----:B------:R-:W-:Y:S05]  /*216e0*/  BSYNC B1 ;  /* 0x0000000000017941 */ /* 0x000fea0003800000 */
.L_x_394:
        /* <DEDUP_REMOVED lines=22> */
.L_x_397:
[----:B------:R-:W-:Y:S05]  /*21850*/  BSYNC B1 ;  /* 0x0000000000017941 */ /* 0x000fea0003800000 */
.L_x_396:
        /* <DEDUP_REMOVED lines=22> */
.L_x_399:
[----:B------:R-:W-:Y:S05]  /*219c0*/  BSYNC B1 ;  /* 0x0000000000017941 */ /* 0x000fea0003800000 */
.L_x_398:
        /* <DEDUP_REMOVED lines=22> */
.L_x_401:
[----:B------:R-:W-:Y:S05]  /*21b30*/  BSYNC B1 ;  /* 0x0000000000017941 */ /* 0x000fea0003800000 */
.L_x_400:
        /* <DEDUP_REMOVED lines=26> */
.L_x_403:
[----:B------:R-:W-:Y:S05]  /*21ce0*/  BSYNC B1 ;  /* 0x0000000000017941 */ /* 0x000fea0003800000 */
.L_x_402:
        /* <DEDUP_REMOVED lines=26> */
.L_x_405:
[----:B------:R-:W-:Y:S05]  /*21e90*/  BSYNC B1 ;  /* 0x0000000000017941 */ /* 0x000fea0003800000 */
.L_x_404:
        /* <DEDUP_REMOVED lines=25> */
.L_x_407:
[----:B------:R-:W-:Y:S05]  /*22030*/  BSYNC B1 ;  /* 0x0000000000017941 */ /* 0x000fea0003800000 */
.L_x_406:
        /* <DEDUP_REMOVED lines=28> */
.L_x_409:
[----:B------:R-:W-:Y:S05]  /*22200*/  BSYNC B1 ;  /* 0x0000000000017941 */ /* 0x000fea0003800000 */
.L_x_408:
        /* <DEDUP_REMOVED lines=29> */
.L_x_411:
[----:B------:R-:W-:Y:S05]  /*223e0*/  BSYNC B1 ;  /* 0x0000000000017941 */ /* 0x000fea0003800000 */
.L_x_410:
        /* <DEDUP_REMOVED lines=26> */
.L_x_413:
[----:B------:R-:W-:Y:S05]  /*22590*/  BSYNC B1 ;  /* 0x0000000000017941 */ /* 0x000fea0003800000 */
.L_x_412:
        /* <DEDUP_REMOVED lines=25> */
.L_x_415:
[----:B------:R-:W-:Y:S05]  /*22730*/  BSYNC B1 ;  /* 0x0000000000017941 */ /* 0x000fea0003800000 */
.L_x_414:
        /* <DEDUP_REMOVED lines=28> */
.L_x_417:
[----:B------:R-:W-:Y:S05]  /*22900*/  BSYNC B1 ;  /* 0x0000000000017941 */ /* 0x000fea0003800000 */
.L_x_416:
        /* <DEDUP_REMOVED lines=25> */
.L_x_419:
[----:B------:R-:W-:Y:S05]  /*22aa0*/  BSYNC B1 ;  /* 0x0000000000017941 */ /* 0x000fea0003800000 */
.L_x_418:
        /* <DEDUP_REMOVED lines=22> */
.L_x_421:
[----:B------:R-:W-:Y:S05]  /*22c10*/  BSYNC B1 ;  /* 0x0000000000017941 */ /* 0x000fea0003800000 */
.L_x_420:
        /* <DEDUP_REMOVED lines=22> */
.L_x_423:
[----:B------:R-:W-:Y:S05]  /*22d80*/  BSYNC B1 ;  /* 0x0000000000017941 */ /* 0x000fea0003800000 */
.L_x_422:
        /* <DEDUP_REMOVED lines=25> */
.L_x_425:
[----:B------:R-:W-:Y:S05]  /*22f20*/  BSYNC B1 ;  /* 0x0000000000017941 */ /* 0x000fea0003800000 */
.L_x_424:
        /* <DEDUP_REMOVED lines=25> */
.L_x_427:
[----:B------:R-:W-:Y:S05]  /*230c0*/  BSYNC B1 ;  /* 0x0000000000017941 */ /* 0x000fea0003800000 */
.L_x_426:
        /* <DEDUP_REMOVED lines=22> */
.L_x_429:
[----:B------:R-:W-:Y:S05]  /*23230*/  BSYNC B1 ;  /* 0x0000000000017941 */ /* 0x000fea0003800000 */
.L_x_428:
        /* <DEDUP_REMOVED lines=22> */
.L_x_431:
[----:B------:R-:W-:Y:S05]  /*233a0*/  BSYNC B1 ;  /* 0x0000000000017941 */ /* 0x000fea0003800000 */
.L_x_430:
        /* <DEDUP_REMOVED lines=25> */
.L_x_433:
[----:B------:R-:W-:Y:S05]  /*23540*/  BSYNC B1 ;  /* 0x0000000000017941 */ /* 0x000fea0003800000 */
.L_x_432:
        /* <DEDUP_REMOVED lines=25> */
.L_x_435:
[----:B------:R-:W-:Y:S05]  /*236e0*/  BSYNC B1 ;  /* 0x0000000000017941 */ /* 0x000fea0003800000 */
.L_x_434:
        /* <DEDUP_REMOVED lines=22> */
.L_x_437:
[----:B------:R-:W-:Y:S05]  /*23850*/  BSYNC B1 ;  /* 0x0000000000017941 */ /* 0x000fea0003800000 */
.L_x_436:
        /* <DEDUP_REMOVED lines=22> */
.L_x_439:
[----:B------:R-:W-:Y:S05]  /*239c0*/  BSYNC B1 ;  /* 0x0000000000017941 */ /* 0x000fea0003800000 */
.L_x_438:
        /* <DEDUP_REMOVED lines=22> */
.L_x_441:
[----:B------:R-:W-:Y:S05]  /*23b30*/  BSYNC B1 ;  /* 0x0000000000017941 */ /* 0x000fea0003800000 */
.L_x_440:
        /* <DEDUP_REMOVED lines=22> */
.L_x_443:
[----:B------:R-:W-:Y:S05]  /*23ca0*/  BSYNC B1 ;  /* 0x0000000000017941 */ /* 0x000fea0003800000 */
.L_x_442:
        /* <DEDUP_REMOVED lines=22> */
.L_x_445:
[----:B------:R-:W-:Y:S05]  /*23e10*/  BSYNC B1 ;  /* 0x0000000000017941 */ /* 0x000fea0003800000 */
.L_x_444:
        /* <DEDUP_REMOVED lines=22> */
.L_x_447:
[----:B------:R-:W-:Y:S05]  /*23f80*/  BSYNC B1 ;  /* 0x0000000000017941 */ /* 0x000fea0003800000 */
.L_x_446:
        /* <DEDUP_REMOVED lines=22> */
.L_x_449:
[----:B------:R-:W-:Y:S05]  /*240f0*/  BSYNC B1 ;  /* 0x0000000000017941 */ /* 0x000fea0003800000 */
.L_x_448:
        /* <DEDUP_REMOVED lines=22> */
.L_x_451:
[----:B------:R-:W-:Y:S05]  /*24260*/  BSYNC B1 ;  /* 0x0000000000017941 */ /* 0x000fea0003800000 */
.L_x_450:
        /* <DEDUP_REMOVED lines=22> */
.L_x_453:
[----:B------:R-:W-:Y:S05]  /*243d0*/  BSYNC B1 ;  /* 0x0000000000017941 */ /* 0x000fea0003800000 */
.L_x_452:
        /* <DEDUP_REMOVED lines=22> */
.L_x_455:
[----:B------:R-:W-:Y:S05]  /*24540*/  BSYNC B1 ;  /* 0x0000000000017941 */ /* 0x000fea0003800000 */
.L_x_454:
        /* <DEDUP_REMOVED lines=22> */
.L_x_457:
[----:B------:R-:W-:Y:S05]  /*246b0*/  BSYNC B1 ;  /* 0x0000000000017941 */ /* 0x000fea0003800000 */
.L_x_456:
        /* <DEDUP_REMOVED lines=22> */
.L_x_459:
[----:B------:R-:W-:Y:S05]  /*24820*/  BSYNC B1 ;  /* 0x0000000000017941 */ /* 0x000fea0003800000 */
.L_x_458:
        /* <DEDUP_REMOVED lines=22> */
.L_x_461:
[----:B------:R-:W-:Y:S05]  /*24990*/  BSYNC B1 ;  /* 0x0000000000017941 */ /* 0x000fea0003800000 */
.L_x_460:
        /* <DEDUP_REMOVED lines=22> */
.L_x_463:
[----:B------:R-:W-:Y:S05]  /*24b00*/  BSYNC B1 ;  /* 0x0000000000017941 */ /* 0x000fea0003800000 */
.L_x_462:
        /* <DEDUP_REMOVED lines=22> */
.L_x_465:
[----:B------:R-:W-:Y:S05]  /*24c70*/  BSYNC B1 ;  /* 0x0000000000017941 */ /* 0x000fea0003800000 */
.L_x_464:
        /* <DEDUP_REMOVED lines=26> */
.L_x_467:
[----:B------:R-:W-:Y:S05]  /*24e20*/  BSYNC B1 ;  /* 0x0000000000017941 */ /* 0x000fea0003800000 */
.L_x_466:
        /* <DEDUP_REMOVED lines=26> */
.L_x_469:
[----:B------:R-:W-:Y:S05]  /*24fd0*/  BSYNC B1 ;  /* 0x0000000000017941 */ /* 0x000fea0003800000 */
.L_x_468:
        /* <DEDUP_REMOVED lines=25> */
.L_x_471:
[----:B------:R-:W-:Y:S05]  /*25170*/  BSYNC B1 ;  /* 0x0000000000017941 */ /* 0x000fea0003800000 */
.L_x_470:
        /* <DEDUP_REMOVED lines=28> */
.L_x_473:
[----:B------:R-:W-:Y:S05]  /*25340*/  BSYNC B1 ;  /* 0x0000000000017941 */ /* 0x000fea0003800000 */
.L_x_472:
        /* <DEDUP_REMOVED lines=29> */
.L_x_475:
[----:B------:R-:W-:Y:S05]  /*25520*/  BSYNC B1 ;  /* 0x0000000000017941 */ /* 0x000fea0003800000 */
.L_x_474:
        /* <DEDUP_REMOVED lines=26> */
.L_x_477:
[----:B------:R-:W-:Y:S05]  /*256d0*/  BSYNC B1 ;  /* 0x0000000000017941 */ /* 0x000fea0003800000 */
.L_x_476:
        /* <DEDUP_REMOVED lines=25> */
.L_x_479:
[----:B------:R-:W-:Y:S05]  /*25870*/  BSYNC B1 ;  /* 0x0000000000017941 */ /* 0x000fea0003800000 */
.L_x_478:
        /* <DEDUP_REMOVED lines=28> */
.L_x_481:
[----:B------:R-:W-:Y:S05]  /*25a40*/  BSYNC B1 ;  /* 0x0000000000017941 */ /* 0x000fea0003800000 */
.L_x_480:
        /* <DEDUP_REMOVED lines=25> */
.L_x_483:
[----:B------:R-:W-:Y:S05]  /*25be0*/  BSYNC B1 ;  /* 0x0000000000017941 */ /* 0x000fea0003800000 */
.L_x_482:
        /* <DEDUP_REMOVED lines=22> */
.L_x_485:
[----:B------:R-:W-:Y:S05]  /*25d50*/  BSYNC B1 ;  /* 0x0000000000017941 */ /* 0x000fea0003800000 */
.L_x_484:
        /* <DEDUP_REMOVED lines=22> */
.L_x_487:
[----:B------:R-:W-:Y:S05]  /*25ec0*/  BSYNC B1 ;  /* 0x0000000000017941 */ /* 0x000fea0003800000 */
.L_x_486:
        /* <DEDUP_REMOVED lines=25> */
.L_x_489:
[----:B------:R-:W-:Y:S05]  /*26060*/  BSYNC B1 ;  /* 0x0000000000017941 */ /* 0x000fea0003800000 */
.L_x_488:
        /* <DEDUP_REMOVED lines=25> */
.L_x_491:
[----:B------:R-:W-:Y:S05]  /*26200*/  BSYNC B1 ;  /* 0x0000000000017941 */ /* 0x000fea0003800000 */
.L_x_490:
        /* <DEDUP_REMOVED lines=22> */
.L_x_493:
[----:B------:R-:W-:Y:S05]  /*26370*/  BSYNC B1 ;  /* 0x0000000000017941 */ /* 0x000fea0003800000 */
.L_x_492:
        /* <DEDUP_REMOVED lines=22> */
.L_x_495:
[----:B------:R-:W-:Y:S05]  /*264e0*/  BSYNC B1 ;  /* 0x0000000000017941 */ /* 0x000fea0003800000 */
.L_x_494:
        /* <DEDUP_REMOVED lines=25> */
.L_x_497:
[----:B------:R-:W-:Y:S05]  /*26680*/  BSYNC B1 ;  /* 0x0000000000017941 */ /* 0x000fea0003800000 */
.L_x_496:
        /* <DEDUP_REMOVED lines=25> */
.L_x_499:
[----:B------:R-:W-:Y:S05]  /*26820*/  BSYNC B1 ;  /* 0x0000000000017941 */ /* 0x000fea0003800000 */
.L_x_498:
        /* <DEDUP_REMOVED lines=22> */
.L_x_501:
[----:B------:R-:W-:Y:S05]  /*26990*/  BSYNC B1 ;  /* 0x0000000000017941 */ /* 0x000fea0003800000 */
.L_x_500:
        /* <DEDUP_REMOVED lines=22> */
.L_x_503:
[----:B------:R-:W-:Y:S05]  /*26b00*/  BSYNC B1 ;  /* 0x0000000000017941 */ /* 0x000fea0003800000 */
.L_x_502:
        /* <DEDUP_REMOVED lines=22> */
.L_x_505:
[----:B------:R-:W-:Y:S05]  /*26c70*/  BSYNC B1 ;  /* 0x0000000000017941 */ /* 0x000fea0003800000 */
.L_x_504:
        /* <DEDUP_REMOVED lines=22> */
.L_x_507:
[----:B------:R-:W-:Y:S05]  /*26de0*/  BSYNC B1 ;  /* 0x0000000000017941 */ /* 0x000fea0003800000 */
.L_x_506:
        /* <DEDUP_REMOVED lines=22> */
.L_x_509:
[----:B------:R-:W-:Y:S05]  /*26f50*/  BSYNC B1 ;  /* 0x0000000000017941 */ /* 0x000fea0003800000 */
.L_x_508:
        /* <DEDUP_REMOVED lines=22> */
.L_x_511:
[----:B------:R-:W-:Y:S05]  /*270c0*/  BSYNC B1 ;  /* 0x0000000000017941 */ /* 0x000fea0003800000 */
.L_x_510:
        /* <DEDUP_REMOVED lines=22> */
.L_x_513:
[----:B------:R-:W-:Y:S05]  /*27230*/  BSYNC B1 ;  /* 0x0000000000017941 */ /* 0x000fea0003800000 */
.L_x_512:
        /* <DEDUP_REMOVED lines=22> */
.L_x_515:
[----:B------:R-:W-:Y:S05]  /*273a0*/  BSYNC B1 ;  /* 0x0000000000017941 */ /* 0x000fea0003800000 */
.L_x_514:
        /* <DEDUP_REMOVED lines=22> */
.L_x_517:
[----:B------:R-:W-:Y:S05]  /*27510*/  BSYNC B1 ;  /* 0x0000000000017941 */ /* 0x000fea0003800000 */
.L_x_516:
        /* <DEDUP_REMOVED lines=22> */
.L_x_519:
[----:B------:R-:W-:Y:S05]  /*27680*/  BSYNC B1 ;  /* 0x0000000000017941 */ /* 0x000fea0003800000 */
.L_x_518:
        /* <DEDUP_REMOVED lines=22> */
.L_x_521:
[----:B------:R-:W-:Y:S05]  /*277f0*/  BSYNC B1 ;  /* 0x0000000000017941 */ /* 0x000fea0003800000 */
.L_x_520:
        /* <DEDUP_REMOVED lines=22> */
.L_x_523:
[----:B------:R-:W-:Y:S05]  /*27960*/  BSYNC B1 ;  /* 0x0000000000017941 */ /* 0x000fea0003800000 */
.L_x_522:
        /* <DEDUP_REMOVED lines=22> */
.L_x_525:
[----:B------:R-:W-:Y:S05]  /*27ad0*/  BSYNC B1 ;  /* 0x0000000000017941 */ /* 0x000fea0003800000 */
.L_x_524:
        /* <DEDUP_REMOVED lines=22> */
.L_x_527:
[----:B------:R-:W-:Y:S05]  /*27c40*/  BSYNC B1 ;  /* 0x0000000000017941 */ /* 0x000fea0003800000 */
.L_x_526:
        /* <DEDUP_REMOVED lines=22> */
.L_x_529:
[----:B------:R-:W-:Y:S05]  /*27db0*/  BSYNC B1 ;  /* 0x0000000000017941 */ /* 0x000fea0003800000 */
.L_x_528:
        /* <DEDUP_REMOVED lines=26> */
.L_x_531:
[----:B------:R-:W-:Y:S05]  /*27f60*/  BSYNC B1 ;  /* 0x0000000000017941 */ /* 0x000fea0003800000 */
.L_x_530:
        /* <DEDUP_REMOVED lines=26> */
.L_x_533:
[----:B------:R-:W-:Y:S05]  /*28110*/  BSYNC B1 ;  /* 0x0000000000017941 */ /* 0x000fea0003800000 */
.L_x_532:
        /* <DEDUP_REMOVED lines=25> */
.L_x_535:
[----:B------:R-:W-:Y:S05]  /*282b0*/  BSYNC B1 ;  /* 0x0000000000017941 */ /* 0x000fea0003800000 */
.L_x_534:
        /* <DEDUP_REMOVED lines=28> */
.L_x_537:
[----:B------:R-:W-:Y:S05]  /*28480*/  BSYNC B1 ;  /* 0x0000000000017941 */ /* 0x000fea0003800000 */
.L_x_536:
        /* <DEDUP_REMOVED lines=29> */
.L_x_539:
[----:B------:R-:W-:Y:S05]  /*28660*/  BSYNC B1 ;  /* 0x0000000000017941 */ /* 0x000fea0003800000 */
.L_x_538:
        /* <DEDUP_REMOVED lines=26> */
.L_x_541:
[----:B------:R-:W-:Y:S05]  /*28810*/  BSYNC B1 ;  /* 0x0000000000017941 */ /* 0x000fea0003800000 */
.L_x_540:
        /* <DEDUP_REMOVED lines=25> */
.L_x_543:
[----:B------:R-:W-:Y:S05]  /*289b0*/  BSYNC B1 ;  /* 0x0000000000017941 */ /* 0x000fea0003800000 */
.L_x_542:
        /* <DEDUP_REMOVED lines=28> */
.L_x_545:
[----:B------:R-:W-:Y:S05]  /*28b80*/  BSYNC B1 ;  /* 0x0000000000017941 */ /* 0x000fea0003800000 */
.L_x_544:
        /* <DEDUP_REMOVED lines=25> */
.L_x_547:
[----:B------:R-:W-:Y:S05]  /*28d20*/  BSYNC B1 ;  /* 0x0000000000017941 */ /* 0x000fea0003800000 */
.L_x_546:
[----:B-----5:R-:W-:Y:S04]  /*28d30*/  STL [R1+0x4ac], R7 ;  /* 0x0004ac0701007387 */ /* 0x020fe80000100800 */
[----:B------:R3:W-:Y:S04]  /*28d40*/  STL [R1+0x4a8], R6 ;  /* 0x0004a80601007387 */ /* 0x0007e80000100800 */
[----:B---3--:R-:W3:Y:S01]  /*28d50*/  LDL.LU R6, [R1] ;  /* 0x0000000001067983 */ /* 0x008ee20000300800 */
        /* <DEDUP_REMOVED lines=19> */
.L_x_549:
[----:B------:R-:W-:Y:S05]  /*28e90*/  BSYNC B1 ;  /* 0x0000000000017941 */ /* 0x000fea0003800000 */
.L_x_548:
        /* <DEDUP_REMOVED lines=22> */
.L_x_551:
[----:B------:R-:W-:Y:S05]  /*29000*/  BSYNC B1 ;  /* 0x0000000000017941 */ /* 0x000fea0003800000 */
.L_x_550:
        /* <DEDUP_REMOVED lines=25> */
.L_x_553:
[----:B------:R-:W-:Y:S05]  /*291a0*/  BSYNC B1 ;  /* 0x0000000000017941 */ /* 0x000fea0003800000 */
.L_x_552:
        /* <DEDUP_REMOVED lines=25> */
.L_x_555:
[----:B------:R-:W-:Y:S05]  /*29340*/  BSYNC B1 ;  /* 0x0000000000017941 */ /* 0x000fea0003800000 */
.L_x_554:
        /* <DEDUP_REMOVED lines=22> */
.L_x_557:
[----:B------:R-:W-:Y:S05]  /*294b0*/  BSYNC B1 ;  /* 0x0000000000017941 */ /* 0x000fea0003800000 */
.L_x_556:
        /* <DEDUP_REMOVED lines=22> */
.L_x_559:
[----:B------:R-:W-:Y:S05]  /*29620*/  BSYNC B1 ;  /* 0x0000000000017941 */ /* 0x000fea0003800000 */
.L_x_558:
        /* <DEDUP_REMOVED lines=25> */
.L_x_561:
[----:B------:R-:W-:Y:S05]  /*297c0*/  BSYNC B1 ;  /* 0x0000000000017941 */ /* 0x000fea0003800000 */
.L_x_560:
        /* <DEDUP_REMOVED lines=25> */
.L_x_563:
[----:B------:R-:W-:Y:S05]  /*29960*/  BSYNC B1 ;  /* 0x0000000000017941 */ /* 0x000fea0003800000 */
.L_x_562:
[----:B-----5:R2:W-:Y:S02]  /*29970*/  STL [R1+0x49c], R3 ;  /* 0x00049c0301007387 */ /* 0x0205e40000100800 */
[----:B--2---:R-:W-:-:S05]  /*29980*/  HADD2.F32 R3, -RZ, R17.H0_H0 ;  /* 0x20000011ff037230 */ /* 0x004fca0000004100 */
[----:B------:R-:W-:-:S04]  /*29990*/  FMUL R3, R3, R16 ;  /* 0x0000001003037220 */ /* 0x000fc80000400000 */
[----:B------:R-:W-:Y:S02]  /*299a0*/  FFMA R224, R224, R2, R3 ;  /* 0x00000002e0e07223 */ /* 0x000fe40000000003 */
[----:B------:R2:W5:Y:S01]  /*299b0*/  LDL.LU R3, [R1+0x49c] ;  /* 0x00049c0001037983 */ /* 0x0005620000300800 */
[----:B------:R-:W-:Y:S01]  /*299c0*/  ISETP.GT.AND P4, PT, R0, 0x100, P2 ;  /* 0x000001000000780c */ /* 0x000fe20001784270 */
[----:B------:R-:W-:Y:S01]  /*299d0*/  BSSY B1, `(.L_x_564) ;  /* 0x0000005000017945 */ /* 0x000fe20003800000 */
[----:B------:R-:W-:-:S05]  /*299e0*/  F2FP.F16.F32.PACK_AB R224, RZ, R224 ;  /* 0x000000e0ffe0723e */ /* 0x000fca00000000ff */
[----:B------:R2:W-:Y:S06]  /*299f0*/  @P5 STG.E.U16 desc[UR60][R4.64+0x100], R224 ;  /* 0x000100e004005986 */ /* 0x0005ec000c10153c */
[----:B------:R-:W-:Y:S05]  /*29a00*/  @!P4 BRA `(.L_x_565) ;  /* 0x000000000004c947 */ /* 0x000fea0003800000 */
[----:B------:R0:W5:Y:S02]  /*29a10*/  LDG.E.LTC128B.U16 R17, desc[UR60][R20.64+0x102] ;  /* 0x0001023c14117981 */ /* 0x000164000c1e1520 */
.L_x_565:
[----:B------:R-:W-:Y:S05]  /*29a20*/  BSYNC B1 ;  /* 0x0000000000017941 */ /* 0x000fea0003800000 */
.L_x_564:
[----:B--2--5:R-:W-:Y:S01]  /*29a30*/  HADD2.F32 R224, -RZ, R17.H0_H0 ;  /* 0x20000011ffe07230 */ /* 0x024fe20000004100 */
[----:B------:R-:W-:Y:S01]  /*29a40*/  ISETP.GT.AND P5, PT, R0, 0x108, P3 ;  /* 0x000001080000780c */ /* 0x000fe20001fa4270 */
[----:B------:R-:W-:Y:S03]  /*29a50*/  BSSY B1, `(.L_x_566) ;  /* 0x0000007000017945 */ /* 0x000fe60003800000 */
[----:B------:R-:W-:-:S04]  /*29a60*/  FMUL R224, R224, R16 ;  /* 0x00000010e0e07220 */ /* 0x000fc80000400000 */
[----:B------:R-:W-:-:S05]  /*29a70*/  FFMA R224, R225, R2, R224 ;  /* 0x00000002e1e07223 */ /* 0x000fca00000000e0 */
[----:B------:R-:W-:-:S05]  /*29a80*/  F2FP.F16.F32.PACK_AB R224, RZ, R224 ;  /* 0x000000e0ffe0723e */ /* 0x000fca00000000ff */
[----:B------:R2:W-:Y:S01]  /*29a90*/  @P4 STG.E.U16 desc[UR60][R4.64+0x102], R224 ;  /* 0x000102e004004986 */ /* 0x0005e2000c10153c */
[----:B------:R-:W-:Y:S05]  /*29aa0*/  @!P5 BRA `(.L_x_567) ;  /* 0x000000000004d947 */ /* 0x000fea0003800000 */
[----:B------:R0:W5:Y:S02]  /*29ab0*/  LDG.E.LTC128B.U16 R17, desc[UR60][R18.64+0x100] ;  /* 0x0001003c12117981 */ /* 0x000164000c1e1520 */
.L_x_567:
[----:B------:R-:W-:Y:S05]  /*29ac0*/  BSYNC B1 ;  /* 0x0000000000017941 */ /* 0x000fea0003800000 */
.L_x_566:
        /* <DEDUP_REMOVED lines=9> */
.L_x_569:
[----:B------:R-:W-:Y:S05]  /*29b60*/  BSYNC B1 ;  /* 0x0000000000017941 */ /* 0x000fea0003800000 */
.L_x_568:
        /* <DEDUP_REMOVED lines=9> */
.L_x_571:
[----:B------:R-:W-:Y:S05]  /*29c00*/  BSYNC B1 ;  /* 0x0000000000017941 */ /* 0x000fea0003800000 */
.L_x_570:
        /* <DEDUP_REMOVED lines=9> */
.L_x_573:
[----:B------:R-:W-:Y:S05]  /*29ca0*/  BSYNC B1 ;  /* 0x0000000000017941 */ /* 0x000fea0003800000 */
.L_x_572:
        /* <DEDUP_REMOVED lines=9> */
.L_x_575:
[----:B------:R-:W-:Y:S05]  /*29d40*/  BSYNC B1 ;  /* 0x0000000000017941 */ /* 0x000fea0003800000 */
.L_x_574:
        /* <DEDUP_REMOVED lines=9> */
.L_x_577:
[----:B------:R-:W-:Y:S05]  /*29de0*/  BSYNC B1 ;  /* 0x0000000000017941 */ /* 0x000fea0003800000 */
.L_x_576:
        /* <DEDUP_REMOVED lines=9> */
.L_x_579:
[----:B------:R-:W-:Y:S05]  /*29e80*/  BSYNC B1 ;  /* 0x0000000000017941 */ /* 0x000fea0003800000 */
.L_x_578:
        /* <DEDUP_REMOVED lines=9> */
.L_x_581:
[----:B------:R-:W-:Y:S05]  /*29f20*/  BSYNC B1 ;  /* 0x0000000000017941 */ /* 0x000fea0003800000 */
.L_x_580:
        /* <DEDUP_REMOVED lines=9> */
.L_x_583:
[----:B------:R-:W-:Y:S05]  /*29fc0*/  BSYNC B1 ;  /* 0x0000000000017941 */ /* 0x000fea0003800000 */
.L_x_582:
        /* <DEDUP_REMOVED lines=9> */
.L_x_585:
[----:B------:R-:W-:Y:S05]  /*2a060*/  BSYNC B1 ;  /* 0x0000000000017941 */ /* 0x000fea0003800000 */
.L_x_584:
        /* <DEDUP_REMOVED lines=9> */
.L_x_587:
[----:B------:R-:W-:Y:S05]  /*2a100*/  BSYNC B1 ;  /* 0x0000000000017941 */ /* 0x000fea0003800000 */
.L_x_586:
        /* <DEDUP_REMOVED lines=9> */
.L_x_589:
[----:B------:R-:W-:Y:S05]  /*2a1a0*/  BSYNC B1 ;  /* 0x0000000000017941 */ /* 0x000fea0003800000 */
.L_x_588:
        /* <DEDUP_REMOVED lines=9> */
.L_x_591:
[----:B------:R-:W-:Y:S05]  /*2a240*/  BSYNC B1 ;  /* 0x0000000000017941 */ /* 0x000fea0003800000 */
.L_x_590:
        /* <DEDUP_REMOVED lines=9> */
.L_x_593:
[----:B------:R-:W-:Y:S05]  /*2a2e0*/  BSYNC B1 ;  /* 0x0000000000017941 */ /* 0x000fea0003800000 */
.L_x_592:
[----:B------:R0:W5:Y:S02]  /*2a2f0*/  LDL.64 R220, [R1+0x440] ;  /* 0x0004400001dc7983 */ /* 0x0001640000100a00 */
[----:B--2--5:R-:W-:Y:S01]  /*2a300*/  HADD2.F32 R216, -RZ, R17.H0_H0 ;  /* 0x20000011ffd87230 */ /* 0x024fe20000004100 */
[----:B------:R-:W-:Y:S01]  /*2a310*/  ISETP.GT.AND P3, PT, R3, 0x90, PT ;  /* 0x000000900300780c */ /* 0x000fe20003f64270 */
[----:B------:R-:W-:Y:S03]  /*2a320*/  BSSY B1, `(.L_x_594) ;  /* 0x0000008000017945 */ /* 0x000fe60003800000 */
[----:B------:R-:W-:Y:S01]  /*2a330*/  FMUL R216, R216, R16 ;  /* 0x00000010d8d87220 */ /* 0x000fe20000400000 */
[----:B------:R-:W-:-:S03]  /*2a340*/  ISETP.GT.AND P1, PT, R0, RZ, P3 ;  /* 0x000000ff0000720c */ /* 0x000fc60001f24270 */
[----:B------:R-:W-:-:S05]  /*2a350*/  FFMA R216, R223, R2, R216 ;  /* 0x00000002dfd87223 */ /* 0x000fca00000000d8 */
[----:B------:R-:W-:-:S05]  /*2a360*/  F2FP.F16.F32.PACK_AB R216, RZ, R216 ;  /* 0x000000d8ffd8723e */ /* 0x000fca00000000ff */
[----:B------:R0:W-:Y:S01]  /*2a370*/  @P0 STG.E.U16 desc[UR60][R22.64+0x112], R216 ;  /* 0x000112d816000986 */ /* 0x0001e2000c10153c */
[----:B------:R-:W-:Y:S05]  /*2a380*/  @!P1 BRA `(.L_x_595) ;  /* 0x0000000000049947 */ /* 0x000fea0003800000 */
[----:B------:R2:W5:Y:S02]  /*2a390*/  LDG.E.LTC128B.U16 R17, desc[UR60][R220.64+0x120] ;  /* 0x0001203cdc117981 */ /* 0x000564000c1e1520 */
.L_x_595:
[----:B------:R-:W-:Y:S05]  /*2a3a0*/  BSYNC B1 ;  /* 0x0000000000017941 */ /* 0x000fea0003800000 */
.L_x_594:
[----:B0----5:R-:W-:Y:S01]  /*2a3b0*/  HADD2.F32 R216, -RZ, R17.H0_H0 ;  /* 0x20000011ffd87230 */ /* 0x021fe20000004100 */
        /* <DEDUP_REMOVED lines=9> */
.L_x_597:
[----:B------:R-:W-:Y:S05]  /*2a450*/  BSYNC B1 ;  /* 0x0000000000017941 */ /* 0x000fea0003800000 */
.L_x_596:
[----:B------:R1:W5:Y:S02]  /*2a460*/  LDL.64 R218, [R1+0x420] ;  /* 0x0004200001da7983 */ /* 0x0003640000100a00 */
[----:B0----5:R-:W-:Y:S01]  /*2a470*/  HADD2.F32 R208, -RZ, R17.H0_H0 ;  /* 0x20000011ffd07230 */ /* 0x021fe20000004100 */
        /* <DEDUP_REMOVED lines=8> */
.L_x_599:
[----:B------:R-:W-:Y:S05]  /*2a500*/  BSYNC B1 ;  /* 0x0000000000017941 */ /* 0x000fea0003800000 */
.L_x_598:
[----:B------:R-:W2:Y:S01]  /*2a510*/  LDL.64 R216, [R1+0x428] ;  /* 0x0004280001d87983 */ /* 0x000ea20000100a00 */
[----:B-1---5:R-:W-:Y:S01]  /*2a520*/  HADD2.F32 R208, -RZ, R17.H0_H0 ;  /* 0x20000011ffd07230 */ /* 0x022fe20000004100 */
[----:B------:R-:W-:Y:S01]  /*2a530*/  ISETP.GT.AND P0, PT, R0, 0x8, P2 ;  /* 0x000000080000780c */ /* 0x000fe20001704270 */
[----:B------:R-:W-:Y:S03]  /*2a540*/  BSSY B1, `(.L_x_600) ;  /* 0x0000007000017945 */ /* 0x000fe60003800000 */
[----:B------:R-:W-:-:S04]  /*2a550*/  FMUL R208, R208, R16 ;  /* 0x00000010d0d07220 */ /* 0x000fc80000400000 */
[----:B------:R-:W-:-:S05]  /*2a560*/  FFMA R208, R210, R2, R208 ;  /* 0x00000002d2d07223 */ /* 0x000fca00000000d0 */
[----:B------:R-:W-:-:S05]  /*2a570*/  F2FP.F16.F32.PACK_AB R208, RZ, R208 ;  /* 0x000000d0ffd0723e */ /* 0x000fca00000000ff */
[----:B--2---:R1:W-:Y:S01]  /*2a580*/  @P1 STG.E.U16 desc[UR60][R216.64+0x120], R208 ;  /* 0x000120d0d8001986 */ /* 0x0043e2000c10153c */
[----:B------:R-:W-:Y:S05]  /*2a590*/  @!P0 BRA `(.L_x_601) ;  /* 0x0000000000048947 */ /* 0x000fea0003800000 */
[----:B------:R2:W5:Y:S02]  /*2a5a0*/  LDG.E.LTC128B.U16 R17, desc[UR60][R218.64+0x122] ;  /* 0x0001223cda117981 */ /* 0x000564000c1e1520 */
.L_x_601:
[----:B------:R-:W-:Y:S05]  /*2a5b0*/  BSYNC B1 ;  /* 0x0000000000017941 */ /* 0x000fea0003800000 */
.L_x_600:
[----:B-1---5:R-:W-:Y:S01]  /*2a5c0*/  HADD2.F32 R208, -RZ, R17.H0_H0 ;  /* 0x20000011ffd07230 */ /* 0x022fe20000004100 */
        /* <DEDUP_REMOVED lines=9> */
.L_x_603:
[----:B------:R-:W-:Y:S05]  /*2a660*/  BSYNC B1 ;  /* 0x0000000000017941 */ /* 0x000fea0003800000 */
.L_x_602:
[----:B-----5:R-:W-:Y:S01]  /*2a670*/  HADD2.F32 R209, -RZ, R17.H0_H0 ;  /* 0x20000011ffd17230 */ /* 0x020fe20000004100 */
        /* <DEDUP_REMOVED lines=9> */
.L_x_605:
[----:B------:R-:W-:Y:S05]  /*2a710*/  BSYNC B1 ;  /* 0x0000000000017941 */ /* 0x000fea0003800000 */
.L_x_604:
[----:B0----5:R-:W-:Y:S01]  /*2a720*/  HADD2.F32 R209, -RZ, R17.H0_H0 ;  /* 0x20000011ffd17230 */ /* 0x021fe20000004100 */
[----:B------:R-:W-:Y:S01]  /*2a730*/  ISETP.GT.AND P5, PT, R0, 0x8, P1 ;  /* 0x000000080000780c */ /* 0x000fe20000fa4270 */
[----:B------:R-:W-:Y:S03]  /*2a740*/  BSSY B1, `(.L_x_606) ;  /* 0x0000007000017945 */ /* 0x000fe60003800000 */
[----:B-1----:R-:W-:-:S04]  /*2a750*/  FMUL R208, R209, R16 ;  /* 0x00000010d1d07220 */ /* 0x002fc80000400000 */
[----:B------:R-:W-:-:S05]  /*2a760*/  FFMA R208, R213, R2, R208 ;  /* 0x00000002d5d07223 */ /* 0x000fca00000000d0 */
[----:B------:R-:W-:-:S05]  /*2a770*/  F2FP.F16.F32.PACK_AB R208, RZ, R208 ;  /* 0x000000d0ffd0723e */ /* 0x000fca00000000ff */
[----:B------:R0:W-:Y:S01]  /*2a780*/  @P4 STG.E.U16 desc[UR60][R8.64+0x132], R208 ;  /* 0x000132d008004986 */ /* 0x0001e2000c10153c */
[----:B------:R-:W-:Y:S05]  /*2a790*/  @!P5 BRA `(.L_x_607) ;  /* 0x000000000004d947 */ /* 0x000fea0003800000 */
[----:B------:R1:W5:Y:S02]  /*2a7a0*/  LDG.E.LTC128B.U16 R17, desc[UR60][R218.64+0x130] ;  /* 0x0001303cda117981 */ /* 0x000364000c1e1520 */
.L_x_607:
[----:B------:R-:W-:Y:S05]  /*2a7b0*/  BSYNC B1 ;  /* 0x0000000000017941 */ /* 0x000fea0003800000 */
.L_x_606:
[----:B-----5:R-:W-:Y:S01]  /*2a7c0*/  HADD2.F32 R209, -RZ, R17.H0_H0 ;  /* 0x20000011ffd17230 */ /* 0x020fe20000004100 */
        /* <DEDUP_REMOVED lines=8> */
.L_x_609:
[----:B------:R-:W-:Y:S05]  /*2a850*/  BSYNC B1 ;  /* 0x0000000000017941 */ /* 0x000fea0003800000 */
.L_x_608:
        /* <DEDUP_REMOVED lines=9> */
.L_x_611:
[----:B------:R-:W-:Y:S05]  /*2a8f0*/  BSYNC B1 ;  /* 0x0000000000017941 */ /* 0x000fea0003800000 */
.L_x_610:
        /* <DEDUP_REMOVED lines=9> */
.L_x_613:
[----:B------:R-:W-:Y:S05]  /*2a990*/  BSYNC B1 ;  /* 0x0000000000017941 */ /* 0x000fea0003800000 */
.L_x_612:
        /* <DEDUP_REMOVED lines=9> */
.L_x_615:
[----:B------:R-:W-:Y:S05]  /*2aa30*/  BSYNC B1 ;  /* 0x0000000000017941 */ /* 0x000fea0003800000 */
.L_x_614:
[----:B------:R-:W2:Y:S01]  /*2aa40*/  LDL.64 R208, [R1+0x400] ;  /* 0x0004000001d07983 */ /* 0x000ea20000100a00 */
[----:B-----5:R-:W-:Y:S01]  /*2aa50*/  HADD2.F32 R201, -RZ, R17.H0_H0 ;  /* 0x20000011ffc97230 */ /* 0x020fe20000004100 */
        /* <DEDUP_REMOVED lines=8> */
.L_x_617:
[----:B------:R-:W-:Y:S05]  /*2aae0*/  BSYNC B1 ;  /* 0x0000000000017941 */ /* 0x000fea0003800000 */
.L_x_616:
[----:B--2--5:R-:W-:Y:S01]  /*2aaf0*/  HADD2.F32 R201, -RZ, R17.H0_H0 ;  /* 0x20000011ffc97230 */ /* 0x024fe20000004100 */
[----:B------:R-:W-:Y:S01]  /*2ab00*/  ISETP.GT.AND P5, PT, R0, 0x80, P1 ;  /* 0x000000800000780c */ /* 0x000fe20000fa4270 */
[----:B------:R-:W-:Y:S03]  /*2ab10*/  BSSY B1, `(.L_x_618) ;  /* 0x0000007000017945 */ /* 0x000fe60003800000 */
[----:B0-----:R-:W-:-:S04]  /*2ab20*/  FMUL R200, R201, R16 ;  /* 0x00000010c9c87220 */ /* 0x001fc80000400000 */
[----:B------:R-:W-:-:S05]  /*2ab30*/  FFMA R200, R203, R2, R200 ;  /* 0x00000002cbc87223 */ /* 0x000fca00000000c8 */
[----:B------:R-:W-:-:S05]  /*2ab40*/  F2FP.F16.F32.PACK_AB R200, RZ, R200 ;  /* 0x000000c8ffc8723e */ /* 0x000fca00000000ff */
[----:B------:R0:W-:Y:S01]  /*2ab50*/  @P4 STG.E.U16 desc[UR60][R208.64+0x122], R200 ;  /* 0x000122c8d0004986 */ /* 0x0001e2000c10153c */
[----:B------:R-:W-:Y:S05]  /*2ab60*/  @!P5 BRA `(.L_x_619) ;  /* 0x000000000004d947 */ /* 0x000fea0003800000 */
[----:B------:R2:W5:Y:S02]  /*2ab70*/  LDG.E.LTC128B.U16 R17, desc[UR60][R234.64+0x130] ;  /* 0x0001303cea117981 */ /* 0x000564000c1e1520 */
.L_x_619:
[----:B------:R-:W-:Y:S05]  /*2ab80*/  BSYNC B1 ;  /* 0x0000000000017941 */ /* 0x000fea0003800000 */
.L_x_618:
        /* <DEDUP_REMOVED lines=9> */
.L_x_621:
[----:B------:R-:W-:Y:S05]  /*2ac20*/  BSYNC B1 ;  /* 0x0000000000017941 */ /* 0x000fea0003800000 */
.L_x_620:
        /* <DEDUP_REMOVED lines=9> */
.L_x_623:
[----:B------:R-:W-:Y:S05]  /*2acc0*/  BSYNC B1 ;  /* 0x0000000000017941 */ /* 0x000fea0003800000 */
.L_x_622:
        /* <DEDUP_REMOVED lines=9> */
.L_x_625:
[----:B------:R-:W-:Y:S05]  /*2ad60*/  BSYNC B1 ;  /* 0x0000000000017941 */ /* 0x000fea0003800000 */
.L_x_624:
        /* <DEDUP_REMOVED lines=9> */
.L_x_627:
[----:B------:R-:W-:Y:S05]  /*2ae00*/  BSYNC B1 ;  /* 0x0000000000017941 */ /* 0x000fea0003800000 */
.L_x_626:
        /* <DEDUP_REMOVED lines=9> */
.L_x_629:
[----:B------:R-:W-:Y:S05]  /*2aea0*/  BSYNC B1 ;  /* 0x0000000000017941 */ /* 0x000fea0003800000 */
.L_x_628:
        /* <DEDUP_REMOVED lines=9> */
.L_x_631:
[----:B------:R-:W-:Y:S05]  /*2af40*/  BSYNC B1 ;  /* 0x0000000000017941 */ /* 0x000fea0003800000 */
.L_x_630:
        /* <DEDUP_REMOVED lines=9> */
.L_x_633:
[----:B------:R-:W-:Y:S05]  /*2afe0*/  BSYNC B1 ;  /* 0x0000000000017941 */ /* 0x000fea0003800000 */
.L_x_632:
        /* <DEDUP_REMOVED lines=9> */
.L_x_635:
[----:B------:R-:W-:Y:S05]  /*2b080*/  BSYNC B1 ;  /* 0x0000000000017941 */ /* 0x000fea0003800000 */
.L_x_634:
        /* <DEDUP_REMOVED lines=9> */
.L_x_637:
[----:B------:R-:W-:Y:S05]  /*2b120*/  BSYNC B1 ;  /* 0x0000000000017941 */ /* 0x000fea0003800000 */
.L_x_636:
        /* <DEDUP_REMOVED lines=9> */
.L_x_639:
[----:B------:R-:W-:Y:S05]  /*2b1c0*/  BSYNC B1 ;  /* 0x0000000000017941 */ /* 0x000fea0003800000 */
.L_x_638:
        /* <DEDUP_REMOVED lines=9> */
.L_x_641:
[----:B------:R-:W-:Y:S05]  /*2b260*/  BSYNC B1 ;  /* 0x0000000000017941 */ /* 0x000fea0003800000 */
.L_x_640:
        /* <DEDUP_REMOVED lines=9> */
.L_x_643:
[----:B------:R-:W-:Y:S05]  /*2b300*/  BSYNC B1 ;  /* 0x0000000000017941 */ /* 0x000fea0003800000 */
.L_x_642:
        /* <DEDUP_REMOVED lines=9> */
.L_x_645:
[----:B------:R-:W-:Y:S05]  /*2b3a0*/  BSYNC B1 ;  /* 0x0000000000017941 */ /* 0x000fea0003800000 */
.L_x_644:
        /* <DEDUP_REMOVED lines=9> */
.L_x_647:
[----:B------:R-:W-:Y:S05]  /*2b440*/  BSYNC B1 ;  /* 0x0000000000017941 */ /* 0x000fea0003800000 */
.L_x_646:
        /* <DEDUP_REMOVED lines=9> */
.L_x_649:
[----:B------:R-:W-:Y:S05]  /*2b4e0*/  BSYNC B1 ;  /* 0x0000000000017941 */ /* 0x000fea0003800000 */
.L_x_648:
        /* <DEDUP_REMOVED lines=9> */
.L_x_651:
[----:B------:R-:W-:Y:S05]  /*2b580*/  BSYNC B1 ;  /* 0x0000000000017941 */ /* 0x000fea0003800000 */
.L_x_650:
        /* <DEDUP_REMOVED lines=9> */
.L_x_653:
[----:B------:R-:W-:Y:S05]  /*2b620*/  BSYNC B1 ;  /* 0x0000000000017941 */ /* 0x000fea0003800000 */
.L_x_652:
        /* <DEDUP_REMOVED lines=9> */
.L_x_655:
[----:B------:R-:W-:Y:S05]  /*2b6c0*/  BSYNC B1 ;  /* 0x0000000000017941 */ /* 0x000fea0003800000 */
.L_x_654:
        /* <DEDUP_REMOVED lines=9> */
.L_x_657:
[----:B------:R-:W-:Y:S05]  /*2b760*/  BSYNC B1 ;  /* 0x0000000000017941 */ /* 0x000fea0003800000 */
.L_x_656:
        /* <DEDUP_REMOVED lines=10> */
.L_x_659:
[----:B------:R-:W-:Y:S05]  /*2b810*/  BSYNC B1 ;  /* 0x0000000000017941 */ /* 0x000fea0003800000 */
.L_x_658:
        /* <DEDUP_REMOVED lines=10> */
.L_x_661:
[----:B------:R-:W-:Y:S05]  /*2b8c0*/  BSYNC B1 ;  /* 0x0000000000017941 */ /* 0x000fea0003800000 */
.L_x_660:
        /* <DEDUP_REMOVED lines=9> */
.L_x_663:
[----:B------:R-:W-:Y:S05]  /*2b960*/  BSYNC B1 ;  /* 0x0000000000017941 */ /* 0x000fea0003800000 */
.L_x_662:
        /* <DEDUP_REMOVED lines=9> */
.L_x_665:
[----:B------:R-:W-:Y:S05]  /*2ba00*/  BSYNC B1 ;  /* 0x0000000000017941 */ /* 0x000fea0003800000 */
.L_x_664:
        /* <DEDUP_REMOVED lines=10> */
.L_x_667:
[----:B------:R-:W-:Y:S05]  /*2bab0*/  BSYNC B1 ;  /* 0x0000000000017941 */ /* 0x000fea0003800000 */
.L_x_666:
        /* <DEDUP_REMOVED lines=10> */
.L_x_669:
[----:B------:R-:W-:Y:S05]  /*2bb60*/  BSYNC B1 ;  /* 0x0000000000017941 */ /* 0x000fea0003800000 */
.L_x_668:
        /* <DEDUP_REMOVED lines=9> */
.L_x_671:
[----:B------:R-:W-:Y:S05]  /*2bc00*/  BSYNC B1 ;  /* 0x0000000000017941 */ /* 0x000fea0003800000 */
.L_x_670:
        /* <DEDUP_REMOVED lines=9> */
.L_x_673:
[----:B------:R-:W-:Y:S05]  /*2bca0*/  BSYNC B1 ;  /* 0x0000000000017941 */ /* 0x000fea0003800000 */
.L_x_672:
        /* <DEDUP_REMOVED lines=9> */
.L_x_675:
[----:B------:R-:W-:Y:S05]  /*2bd40*/  BSYNC B1 ;  /* 0x0000000000017941 */ /* 0x000fea0003800000 */
.L_x_674:
        /* <DEDUP_REMOVED lines=9> */
.L_x_677:
[----:B------:R-:W-:Y:S05]  /*2bde0*/  BSYNC B1 ;  /* 0x0000000000017941 */ /* 0x000fea0003800000 */
.L_x_676:
        /* <DEDUP_REMOVED lines=9> */
.L_x_679:
[----:B------:R-:W-:Y:S05]  /*2be80*/  BSYNC B1 ;  /* 0x0000000000017941 */ /* 0x000fea0003800000 */
.L_x_678:
        /* <DEDUP_REMOVED lines=9> */
.L_x_681:
[----:B------:R-:W-:Y:S05]  /*2bf20*/  BSYNC B1 ;  /* 0x0000000000017941 */ /* 0x000fea0003800000 */
.L_x_680:
        /* <DEDUP_REMOVED lines=9> */
.L_x_683:
[----:B------:R-:W-:Y:S05]  /*2bfc0*/  BSYNC B1 ;  /* 0x0000000000017941 */ /* 0x000fea0003800000 */
.L_x_682:
        /* <DEDUP_REMOVED lines=9> */
.L_x_685:
[----:B------:R-:W-:Y:S05]  /*2c060*/  BSYNC B1 ;  /* 0x0000000000017941 */ /* 0x000fea0003800000 */
.L_x_684:
        /* <DEDUP_REMOVED lines=9> */
.L_x_687:
[----:B------:R-:W-:Y:S05]  /*2c100*/  BSYNC B1 ;  /* 0x0000000000017941 */ /* 0x000fea0003800000 */
.L_x_686:
        /* <DEDUP_REMOVED lines=9> */
.L_x_689:
[----:B------:R-:W-:Y:S05]  /*2c1a0*/  BSYNC B1 ;  /* 0x0000000000017941 */ /* 0x000fea0003800000 */
.L_x_688:
        /* <DEDUP_REMOVED lines=9> */
.L_x_691:
[----:B------:R-:W-:Y:S05]  /*2c240*/  BSYNC B1 ;  /* 0x0000000000017941 */ /* 0x000fea0003800000 */
.L_x_690:
        /* <DEDUP_REMOVED lines=9> */
.L_x_693:
[----:B------:R-:W-:Y:S05]  /*2c2e0*/  BSYNC B1 ;  /* 0x0000000000017941 */ /* 0x000fea0003800000 */
.L_x_692:
        /* <DEDUP_REMOVED lines=9> */
.L_x_695:
[----:B------:R-:W-:Y:S05]  /*2c380*/  BSYNC B1 ;  /* 0x0000000000017941 */ /* 0x000fea0003800000 */
.L_x_694:
        /* <DEDUP_REMOVED lines=9> */
.L_x_697:
[----:B------:R-:W-:Y:S05]  /*2c420*/  BSYNC B1 ;  /* 0x0000000000017941 */ /* 0x000fea0003800000 */
.L_x_696:
        /* <DEDUP_REMOVED lines=9> */
.L_x_699:
[----:B------:R-:W-:Y:S05]  /*2c4c0*/  BSYNC B1 ;  /* 0x0000000000017941 */ /* 0x000fea0003800000 */
.L_x_698:
        /* <DEDUP_REMOVED lines=9> */
.L_x_701:
[----:B------:R-:W-:Y:S05]  /*2c560*/  BSYNC B1 ;  /* 0x0000000000017941 */ /* 0x000fea0003800000 */
.L_x_700:
        /* <DEDUP_REMOVED lines=9> */
.L_x_703:
[----:B------:R-:W-:Y:S05]  /*2c600*/  BSYNC B1 ;  /* 0x0000000000017941 */ /* 0x000fea0003800000 */
.L_x_702:
        /* <DEDUP_REMOVED lines=9> */
.L_x_705:
[----:B------:R-:W-:Y:S05]  /*2c6a0*/  BSYNC B1 ;  /* 0x0000000000017941 */ /* 0x000fea0003800000 */
.L_x_704:
        /* <DEDUP_REMOVED lines=9> */
.L_x_707:
[----:B------:R-:W-:Y:S05]  /*2c740*/  BSYNC B1 ;  /* 0x0000000000017941 */ /* 0x000fea0003800000 */
.L_x_706:
        /* <DEDUP_REMOVED lines=9> */
.L_x_709:
[----:B------:R-:W-:Y:S05]  /*2c7e0*/  BSYNC B1 ;  /* 0x0000000000017941 */ /* 0x000fea0003800000 */
.L_x_708:
        /* <DEDUP_REMOVED lines=9> */
.L_x_711:
[----:B------:R-:W-:Y:S05]  /*2c880*/  BSYNC B1 ;  /* 0x0000000000017941 */ /* 0x000fea0003800000 */
.L_x_710:
        /* <DEDUP_REMOVED lines=9> */
.L_x_713:
[----:B------:R-:W-:Y:S05]  /*2c920*/  BSYNC B1 ;  /* 0x0000000000017941 */ /* 0x000fea0003800000 */
.L_x_712:
        /* <DEDUP_REMOVED lines=9> */
.L_x_715:
[----:B------:R-:W-:Y:S05]  /*2c9c0*/  BSYNC B1 ;  /* 0x0000000000017941 */ /* 0x000fea0003800000 */
.L_x_714:
        /* <DEDUP_REMOVED lines=9> */
.L_x_717:
[----:B------:R-:W-:Y:S05]  /*2ca60*/  BSYNC B1 ;  /* 0x0000000000017941 */ /* 0x000fea0003800000 */
.L_x_716:
        /* <DEDUP_REMOVED lines=9> */
.L_x_719:
[----:B------:R-:W-:Y:S05]  /*2cb00*/  BSYNC B1 ;  /* 0x0000000000017941 */ /* 0x000fea0003800000 */
.L_x_718:
        /* <DEDUP_REMOVED lines=9> */
.L_x_721:
[----:B------:R-:W-:Y:S05]  /*2cba0*/  BSYNC B1 ;  /* 0x0000000000017941 */ /* 0x000fea0003800000 */
.L_x_720:
        /* <DEDUP_REMOVED lines=10> */
.L_x_723:
[----:B------:R-:W-:Y:S05]  /*2cc50*/  BSYNC B1 ;  /* 0x0000000000017941 */ /* 0x000fea0003800000 */
.L_x_722:
        /* <DEDUP_REMOVED lines=10> */
.L_x_725:
[----:B------:R-:W-:Y:S05]  /*2cd00*/  BSYNC B1 ;  /* 0x0000000000017941 */ /* 0x000fea0003800000 */
.L_x_724:
        /* <DEDUP_REMOVED lines=9> */
.L_x_727:
[----:B------:R-:W-:Y:S05]  /*2cda0*/  BSYNC B1 ;  /* 0x0000000000017941 */ /* 0x000fea0003800000 */
.L_x_726:
        /* <DEDUP_REMOVED lines=9> */
.L_x_729:
[----:B------:R-:W-:Y:S05]  /*2ce40*/  BSYNC B1 ;  /* 0x0000000000017941 */ /* 0x000fea0003800000 */
.L_x_728:
        /* <DEDUP_REMOVED lines=10> */
.L_x_731:
[----:B------:R-:W-:Y:S05]  /*2cef0*/  BSYNC B1 ;  /* 0x0000000000017941 */ /* 0x000fea0003800000 */
.L_x_730:
        /* <DEDUP_REMOVED lines=10> */
.L_x_733:
[----:B------:R-:W-:Y:S05]  /*2cfa0*/  BSYNC B1 ;  /* 0x0000000000017941 */ /* 0x000fea0003800000 */
.L_x_732:
        /* <DEDUP_REMOVED lines=9> */
.L_x_735:
[----:B------:R-:W-:Y:S05]  /*2d040*/  BSYNC B1 ;  /* 0x0000000000017941 */ /* 0x000fea0003800000 */
.L_x_734:
        /* <DEDUP_REMOVED lines=9> */
.L_x_737:
[----:B------:R-:W-:Y:S05]  /*2d0e0*/  BSYNC B1 ;  /* 0x0000000000017941 */ /* 0x000fea0003800000 */
.L_x_736:
        /* <DEDUP_REMOVED lines=9> */
.L_x_739:
[----:B------:R-:W-:Y:S05]  /*2d180*/  BSYNC B1 ;  /* 0x0000000000017941 */ /* 0x000fea0003800000 */
.L_x_738:
        /* <DEDUP_REMOVED lines=9> */
.L_x_741:
[----:B------:R-:W-:Y:S05]  /*2d220*/  BSYNC B1 ;  /* 0x0000000000017941 */ /* 0x000fea0003800000 */
.L_x_740:
        /* <DEDUP_REMOVED lines=9> */
.L_x_743:
[----:B------:R-:W-:Y:S05]  /*2d2c0*/  BSYNC B1 ;  /* 0x0000000000017941 */ /* 0x000fea0003800000 */
.L_x_742:
        /* <DEDUP_REMOVED lines=9> */
.L_x_745:
[----:B------:R-:W-:Y:S05]  /*2d360*/  BSYNC B1 ;  /* 0x0000000000017941 */ /* 0x000fea0003800000 */
.L_x_744:
        /* <DEDUP_REMOVED lines=9> */
.L_x_747:
[----:B------:R-:W-:Y:S05]  /*2d400*/  BSYNC B1 ;  /* 0x0000000000017941 */ /* 0x000fea0003800000 */
.L_x_746:
        /* <DEDUP_REMOVED lines=9> */
.L_x_749:
[----:B------:R-:W-:Y:S05]  /*2d4a0*/  BSYNC B1 ;  /* 0x0000000000017941 */ /* 0x000fea0003800000 */
.L_x_748:
        /* <DEDUP_REMOVED lines=9> */
.L_x_751:
[----:B------:R-:W-:Y:S05]  /*2d540*/  BSYNC B1 ;  /* 0x0000000000017941 */ /* 0x000fea0003800000 */
.L_x_750:
        /* <DEDUP_REMOVED lines=9> */
.L_x_753:
[----:B------:R-:W-:Y:S05]  /*2d5e0*/  BSYNC B1 ;  /* 0x0000000000017941 */ /* 0x000fea0003800000 */
.L_x_752:
        /* <DEDUP_REMOVED lines=9> */
.L_x_755:
[----:B------:R-:W-:Y:S05]  /*2d680*/  BSYNC B1 ;  /* 0x0000000000017941 */ /* 0x000fea0003800000 */
.L_x_754:
        /* <DEDUP_REMOVED lines=9> */
.L_x_757:
[----:B------:R-:W-:Y:S05]  /*2d720*/  BSYNC B1 ;  /* 0x0000000000017941 */ /* 0x000fea0003800000 */
.L_x_756:
        /* <DEDUP_REMOVED lines=9> */
.L_x_759:
[----:B------:R-:W-:Y:S05]  /*2d7c0*/  BSYNC B1 ;  /* 0x0000000000017941 */ /* 0x000fea0003800000 */
.L_x_758:
        /* <DEDUP_REMOVED lines=9> */
.L_x_761:
[----:B------:R-:W-:Y:S05]  /*2d860*/  BSYNC B1 ;  /* 0x0000000000017941 */ /* 0x000fea0003800000 */
.L_x_760:
        /* <DEDUP_REMOVED lines=9> */
.L_x_763:
[----:B------:R-:W-:Y:S05]  /*2d900*/  BSYNC B1 ;  /* 0x0000000000017941 */ /* 0x000fea0003800000 */
.L_x_762:
        /* <DEDUP_REMOVED lines=9> */
.L_x_765:
[----:B------:R-:W-:Y:S05]  /*2d9a0*/  BSYNC B1 ;  /* 0x0000000000017941 */ /* 0x000fea0003800000 */
.L_x_764:
        /* <DEDUP_REMOVED lines=9> */
.L_x_767:
[----:B------:R-:W-:Y:S05]  /*2da40*/  BSYNC B1 ;  /* 0x0000000000017941 */ /* 0x000fea0003800000 */
.L_x_766:
        /* <DEDUP_REMOVED lines=9> */
.L_x_769:
[----:B------:R-:W-:Y:S05]  /*2dae0*/  BSYNC B1 ;  /* 0x0000000000017941 */ /* 0x000fea0003800000 */
.L_x_768:
        /* <DEDUP_REMOVED lines=9> */
.L_x_771:
[----:B------:R-:W-:Y:S05]  /*2db80*/  BSYNC B1 ;  /* 0x0000000000017941 */ /* 0x000fea0003800000 */
.L_x_770:
        /* <DEDUP_REMOVED lines=9> */
.L_x_773:
[----:B------:R-:W-:Y:S05]  /*2dc20*/  BSYNC B1 ;  /* 0x0000000000017941 */ /* 0x000fea0003800000 */
.L_x_772:
        /* <DEDUP_REMOVED lines=9> */
.L_x_775:
[----:B------:R-:W-:Y:S05]  /*2dcc0*/  BSYNC B1 ;  /* 0x0000000000017941 */ /* 0x000fea0003800000 */
.L_x_774:
        /* <DEDUP_REMOVED lines=9> */
.L_x_777:
[----:B------:R-:W-:Y:S05]  /*2dd60*/  BSYNC B1 ;  /* 0x0000000000017941 */ /* 0x000fea0003800000 */
.L_x_776:
        /* <DEDUP_REMOVED lines=9> */
.L_x_779:
[----:B------:R-:W-:Y:S05]  /*2de00*/  BSYNC B1 ;  /* 0x0000000000017941 */ /* 0x000fea0003800000 */
.L_x_778:
        /* <DEDUP_REMOVED lines=9> */
.L_x_781:
[----:B------:R-:W-:Y:S05]  /*2dea0*/  BSYNC B1 ;  /* 0x0000000000017941 */ /* 0x000fea0003800000 */
.L_x_780:
        /* <DEDUP_REMOVED lines=9> */
.L_x_783:
[----:B------:R-:W-:Y:S05]  /*2df40*/  BSYNC B1 ;  /* 0x0000000000017941 */ /* 0x000fea0003800000 */
.L_x_782:
        /* <DEDUP_REMOVED lines=9> */
.L_x_785:
[----:B------:R-:W-:Y:S05]  /*2dfe0*/  BSYNC B1 ;  /* 0x0000000000017941 */ /* 0x000fea0003800000 */
.L_x_784:
        /* <DEDUP_REMOVED lines=10> */
.L_x_787:
[----:B------:R-:W-:Y:S05]  /*2e090*/  BSYNC B1 ;  /* 0x0000000000017941 */ /* 0x000fea0003800000 */
.L_x_786:
        /* <DEDUP_REMOVED lines=10> */
.L_x_789:
[----:B------:R-:W-:Y:S05]  /*2e140*/  BSYNC B1 ;  /* 0x0000000000017941 */ /* 0x000fea0003800000 */
.L_x_788:
        /* <DEDUP_REMOVED lines=9> */
.L_x_791:
[----:B------:R-:W-:Y:S05]  /*2e1e0*/  BSYNC B1 ;  /* 0x0000000000017941 */ /* 0x000fea0003800000 */
.L_x_790:
        /* <DEDUP_REMOVED lines=9> */
.L_x_793:
[----:B------:R-:W-:Y:S05]  /*2e280*/  BSYNC B1 ;  /* 0x0000000000017941 */ /* 0x000fea0003800000 */
.L_x_792:
        /* <DEDUP_REMOVED lines=10> */
.L_x_795:
[----:B------:R-:W-:Y:S05]  /*2e330*/  BSYNC B1 ;  /* 0x0000000000017941 */ /* 0x000fea0003800000 */
.L_x_794:
        /* <DEDUP_REMOVED lines=10> */
.L_x_797:
[----:B------:R-:W-:Y:S05]  /*2e3e0*/  BSYNC B1 ;  /* 0x0000000000017941 */ /* 0x000fea0003800000 */
.L_x_796:
        /* <DEDUP_REMOVED lines=9> */
.L_x_799:
[----:B------:R-:W-:Y:S05]  /*2e480*/  BSYNC B1 ;  /* 0x0000000000017941 */ /* 0x000fea0003800000 */
.L_x_798:
        /* <DEDUP_REMOVED lines=9> */
.L_x_801:
[----:B------:R-:W-:Y:S05]  /*2e520*/  BSYNC B1 ;  /* 0x0000000000017941 */ /* 0x000fea0003800000 */
.L_x_800:
        /* <DEDUP_REMOVED lines=9> */
.L_x_803:
[----:B------:R-:W-:Y:S05]  /*2e5c0*/  BSYNC B1 ;  /* 0x0000000000017941 */ /* 0x000fea0003800000 */
.L_x_802:
        /* <DEDUP_REMOVED lines=9> */
.L_x_805:
[----:B------:R-:W-:Y:S05]  /*2e660*/  BSYNC B1 ;  /* 0x0000000000017941 */ /* 0x000fea0003800000 */
.L_x_804:
        /* <DEDUP_REMOVED lines=9> */
.L_x_807:
[----:B------:R-:W-:Y:S05]  /*2e700*/  BSYNC B1 ;  /* 0x0000000000017941 */ /* 0x000fea0003800000 */
.L_x_806:
        /* <DEDUP_REMOVED lines=9> */
.L_x_809:
[----:B------:R-:W-:Y:S05]  /*2e7a0*/  BSYNC B1 ;  /* 0x0000000000017941 */ /* 0x000fea0003800000 */
.L_x_808:
        /* <DEDUP_REMOVED lines=9> */
.L_x_811:
[----:B------:R-:W-:Y:S05]  /*2e840*/  BSYNC B1 ;  /* 0x0000000000017941 */ /* 0x000fea0003800000 */
.L_x_810:
        /* <DEDUP_REMOVED lines=9> */
.L_x_813:
[----:B------:R-:W-:Y:S05]  /*2e8e0*/  BSYNC B1 ;  /* 0x0000000000017941 */ /* 0x000fea0003800000 */
.L_x_812:
        /* <DEDUP_REMOVED lines=9> */
.L_x_815:
[----:B------:R-:W-:Y:S05]  /*2e980*/  BSYNC B1 ;  /* 0x0000000000017941 */ /* 0x000fea0003800000 */
.L_x_814:
        /* <DEDUP_REMOVED lines=9> */
.L_x_817:
[----:B------:R-:W-:Y:S05]  /*2ea20*/  BSYNC B1 ;  /* 0x0000000000017941 */ /* 0x000fea0003800000 */
.L_x_816:
        /* <DEDUP_REMOVED lines=9> */
.L_x_819:
[----:B------:R-:W-:Y:S05]  /*2eac0*/  BSYNC B1 ;  /* 0x0000000000017941 */ /* 0x000fea0003800000 */
.L_x_818:
        /* <DEDUP_REMOVED lines=9> */
.L_x_821:
[----:B------:R-:W-:Y:S05]  /*2eb60*/  BSYNC B1 ;  /* 0x0000000000017941 */ /* 0x000fea0003800000 */
.L_x_820:
        /* <DEDUP_REMOVED lines=9> */
.L_x_823:
[----:B------:R-:W-:Y:S05]  /*2ec00*/  BSYNC B1 ;  /* 0x0000000000017941 */ /* 0x000fea0003800000 */
.L_x_822:
        /* <DEDUP_REMOVED lines=9> */
.L_x_825:
[----:B------:R-:W-:Y:S05]  /*2eca0*/  BSYNC B1 ;  /* 0x0000000000017941 */ /* 0x000fea0003800000 */
.L_x_824:
        /* <DEDUP_REMOVED lines=9> */
.L_x_827:
[----:B------:R-:W-:Y:S05]  /*2ed40*/  BSYNC B1 ;  /* 0x0000000000017941 */ /* 0x000fea0003800000 */
.L_x_826:
        /* <DEDUP_REMOVED lines=9> */
.L_x_829:
[----:B------:R-:W-:Y:S05]  /*2ede0*/  BSYNC B1 ;  /* 0x0000000000017941 */ /* 0x000fea0003800000 */
.L_x_828:
        /* <DEDUP_REMOVED lines=9> */
.L_x_831:
[----:B------:R-:W-:Y:S05]  /*2ee80*/  BSYNC B1 ;  /* 0x0000000000017941 */ /* 0x000fea0003800000 */
.L_x_830:
        /* <DEDUP_REMOVED lines=9> */
.L_x_833:
[----:B------:R-:W-:Y:S05]  /*2ef20*/  BSYNC B1 ;  /* 0x0000000000017941 */ /* 0x000fea0003800000 */
.L_x_832:
        /* <DEDUP_REMOVED lines=9> */
.L_x_835:
[----:B------:R-:W-:Y:S05]  /*2efc0*/  BSYNC B1 ;  /* 0x0000000000017941 */ /* 0x000fea0003800000 */
.L_x_834:
        /* <DEDUP_REMOVED lines=9> */
.L_x_837:
[----:B------:R-:W-:Y:S05]  /*2f060*/  BSYNC B1 ;  /* 0x0000000000017941 */ /* 0x000fea0003800000 */
.L_x_836:
        /* <DEDUP_REMOVED lines=9> */
.L_x_839:
[----:B------:R-:W-:Y:S05]  /*2f100*/  BSYNC B1 ;  /* 0x0000000000017941 */ /* 0x000fea0003800000 */
.L_x_838:
        /* <DEDUP_REMOVED lines=9> */
.L_x_841:
[----:B------:R-:W-:Y:S05]  /*2f1a0*/  BSYNC B1 ;  /* 0x0000000000017941 */ /* 0x000fea0003800000 */
.L_x_840:
        /* <DEDUP_REMOVED lines=9> */
.L_x_843:
[----:B------:R-:W-:Y:S05]  /*2f240*/  BSYNC B1 ;  /* 0x0000000000017941 */ /* 0x000fea0003800000 */
.L_x_842:
        /* <DEDUP_REMOVED lines=9> */
.L_x_845:
[----:B------:R-:W-:Y:S05]  /*2f2e0*/  BSYNC B1 ;  /* 0x0000000000017941 */ /* 0x000fea0003800000 */
.L_x_844:
        /* <DEDUP_REMOVED lines=9> */
.L_x_847:
[----:B------:R-:W-:Y:S05]  /*2f380*/  BSYNC B1 ;  /* 0x0000000000017941 */ /* 0x000fea0003800000 */
.L_x_846:
        /* <DEDUP_REMOVED lines=9> */
.L_x_849:
[----:B------:R-:W-:Y:S05]  /*2f420*/  BSYNC B1 ;  /* 0x0000000000017941 */ /* 0x000fea0003800000 */
.L_x_848:
        /* <DEDUP_REMOVED lines=10> */
.L_x_851:
[----:B------:R-:W-:Y:S05]  /*2f4d0*/  BSYNC B1 ;  /* 0x0000000000017941 */ /* 0x000fea0003800000 */
.L_x_850:
        /* <DEDUP_REMOVED lines=10> */
.L_x_853:
[----:B------:R-:W-:Y:S05]  /*2f580*/  BSYNC B1 ;  /* 0x0000000000017941 */ /* 0x000fea0003800000 */
.L_x_852:
        /* <DEDUP_REMOVED lines=9> */
.L_x_855:
[----:B------:R-:W-:Y:S05]  /*2f620*/  BSYNC B1 ;  /* 0x0000000000017941 */ /* 0x000fea0003800000 */
.L_x_854:
        /* <DEDUP_REMOVED lines=9> */
.L_x_857:
[----:B------:R-:W-:Y:S05]  /*2f6c0*/  BSYNC B1 ;  /* 0x0000000000017941 */ /* 0x000fea0003800000 */
.L_x_856:
        /* <DEDUP_REMOVED lines=10> */
.L_x_859:
[----:B------:R-:W-:Y:S05]  /*2f770*/  BSYNC B1 ;  /* 0x0000000000017941 */ /* 0x000fea0003800000 */
.L_x_858:
        /* <DEDUP_REMOVED lines=10> */
.L_x_861:
[----:B------:R-:W-:Y:S05]  /*2f820*/  BSYNC B1 ;  /* 0x0000000000017941 */ /* 0x000fea0003800000 */
.L_x_860:
        /* <DEDUP_REMOVED lines=9> */
.L_x_863:
[----:B------:R-:W-:Y:S05]  /*2f8c0*/  BSYNC B1 ;  /* 0x0000000000017941 */ /* 0x000fea0003800000 */
.L_x_862:
        /* <DEDUP_REMOVED lines=9> */
.L_x_865:
[----:B------:R-:W-:Y:S05]  /*2f960*/  BSYNC B1 ;  /* 0x0000000000017941 */ /* 0x000fea0003800000 */
.L_x_864:
        /* <DEDUP_REMOVED lines=9> */
.L_x_867:
[----:B------:R-:W-:Y:S05]  /*2fa00*/  BSYNC B1 ;  /* 0x0000000000017941 */ /* 0x000fea0003800000 */
.L_x_866:
        /* <DEDUP_REMOVED lines=9> */
.L_x_869:
[----:B------:R-:W-:Y:S05]  /*2faa0*/  BSYNC B1 ;  /* 0x0000000000017941 */ /* 0x000fea0003800000 */
.L_x_868:
        /* <DEDUP_REMOVED lines=9> */
.L_x_871:
[----:B------:R-:W-:Y:S05]  /*2fb40*/  BSYNC B1 ;  /* 0x0000000000017941 */ /* 0x000fea0003800000 */
.L_x_870:
        /* <DEDUP_REMOVED lines=9> */
.L_x_873:
[----:B------:R-:W-:Y:S05]  /*2fbe0*/  BSYNC B1 ;  /* 0x0000000000017941 */ /* 0x000fea0003800000 */
.L_x_872:
        /* <DEDUP_REMOVED lines=9> */
.L_x_875:
[----:B------:R-:W-:Y:S05]  /*2fc80*/  BSYNC B1 ;  /* 0x0000000000017941 */ /* 0x000fea0003800000 */
.L_x_874:
        /* <DEDUP_REMOVED lines=9> */
.L_x_877:
[----:B------:R-:W-:Y:S05]  /*2fd20*/  BSYNC B1 ;  /* 0x0000000000017941 */ /* 0x000fea0003800000 */
.L_x_876:
        /* <DEDUP_REMOVED lines=9> */
.L_x_879:
[----:B------:R-:W-:Y:S05]  /*2fdc0*/  BSYNC B1 ;  /* 0x0000000000017941 */ /* 0x000fea0003800000 */
.L_x_878:
        /* <DEDUP_REMOVED lines=9> */
.L_x_881:
[----:B------:R-:W-:Y:S05]  /*2fe60*/  BSYNC B1 ;  /* 0x0000000000017941 */ /* 0x000fea0003800000 */
.L_x_880:
        /* <DEDUP_REMOVED lines=9> */
.L_x_883:
[----:B------:R-:W-:Y:S05]  /*2ff00*/  BSYNC B1 ;  /* 0x0000000000017941 */ /* 0x000fea0003800000 */
.L_x_882:
        /* <DEDUP_REMOVED lines=9> */
.L_x_885:
[----:B------:R-:W-:Y:S05]  /*2ffa0*/  BSYNC B1 ;  /* 0x0000000000017941 */ /* 0x000fea0003800000 */
.L_x_884:
        /* <DEDUP_REMOVED lines=9> */
.L_x_887:
[----:B------:R-:W-:Y:S05]  /*30040*/  BSYNC B1 ;  /* 0x0000000000017941 */ /* 0x000fea0003800000 */
.L_x_886:
        /* <DEDUP_REMOVED lines=9> */
.L_x_889:
[----:B------:R-:W-:Y:S05]  /*300e0*/  BSYNC B1 ;  /* 0x0000000000017941 */ /* 0x000fea0003800000 */
.L_x_888:
        /* <DEDUP_REMOVED lines=9> */
.L_x_891:
[----:B------:R-:W-:Y:S05]  /*30180*/  BSYNC B1 ;  /* 0x0000000000017941 */ /* 0x000fea0003800000 */
.L_x_890:
        /* <DEDUP_REMOVED lines=9> */
.L_x_893:
[----:B------:R-:W-:Y:S05]  /*30220*/  BSYNC B1 ;  /* 0x0000000000017941 */ /* 0x000fea0003800000 */
.L_x_892:
        /* <DEDUP_REMOVED lines=9> */
.L_x_895:
[----:B------:R-:W-:Y:S05]  /*302c0*/  BSYNC B1 ;  /* 0x0000000000017941 */ /* 0x000fea0003800000 */
.L_x_894:
        /* <DEDUP_REMOVED lines=9> */
.L_x_897:
[----:B------:R-:W-:Y:S05]  /*30360*/  BSYNC B1 ;  /* 0x0000000000017941 */ /* 0x000fea0003800000 */
.L_x_896:
        /* <DEDUP_REMOVED lines=9> */
.L_x_899:
[----:B------:R-:W-:Y:S05]  /*30400*/  BSYNC B1 ;  /* 0x0000000000017941 */ /* 0x000fea0003800000 */
.L_x_898:
        /* <DEDUP_REMOVED lines=9> */
.L_x_901:
[----:B------:R-:W-:Y:S05]  /*304a0*/  BSYNC B1 ;  /* 0x0000000000017941 */ /* 0x000fea0003800000 */
.L_x_900:
        /* <DEDUP_REMOVED lines=9> */
.L_x_903:
[----:B------:R-:W-:Y:S05]  /*30540*/  BSYNC B1 ;  /* 0x0000000000017941 */ /* 0x000fea0003800000 */
.L_x_902:
        /* <DEDUP_REMOVED lines=9> */
.L_x_905:
[----:B------:R-:W-:Y:S05]  /*305e0*/  BSYNC B1 ;  /* 0x0000000000017941 */ /* 0x000fea0003800000 */
.L_x_904:
        /* <DEDUP_REMOVED lines=9> */
.L_x_907:
[----:B------:R-:W-:Y:S05]  /*30680*/  BSYNC B1 ;  /* 0x0000000000017941 */ /* 0x000fea0003800000 */
.L_x_906:
        /* <DEDUP_REMOVED lines=9> */
.L_x_909:
[----:B------:R-:W-:Y:S05]  /*30720*/  BSYNC B1 ;  /* 0x0000000000017941 */ /* 0x000fea0003800000 */
.L_x_908:
        /* <DEDUP_REMOVED lines=9> */
.L_x_911:
[----:B------:R-:W-:Y:S05]  /*307c0*/  BSYNC B1 ;  /* 0x0000000000017941 */ /* 0x000fea0003800000 */
.L_x_910:
        /* <DEDUP_REMOVED lines=9> */
.L_x_913:
[----:B------:R-:W-:Y:S05]  /*30860*/  BSYNC B1 ;  /* 0x0000000000017941 */ /* 0x000fea0003800000 */
.L_x_912:
        /* <DEDUP_REMOVED lines=10> */
.L_x_915:
[----:B------:R-:W-:Y:S05]  /*30910*/  BSYNC B1 ;  /* 0x0000000000017941 */ /* 0x000fea0003800000 */
.L_x_914:
        /* <DEDUP_REMOVED lines=10> */
.L_x_917:
[----:B------:R-:W-:Y:S05]  /*309c0*/  BSYNC B1 ;  /* 0x0000000000017941 */ /* 0x000fea0003800000 */
.L_x_916:
        /* <DEDUP_REMOVED lines=9> */
.L_x_919:
[----:B------:R-:W-:Y:S05]  /*30a60*/  BSYNC B1 ;  /* 0x0000000000017941 */ /* 0x000fea0003800000 */
.L_x_918:
        /* <DEDUP_REMOVED lines=9> */
.L_x_921:
[----:B------:R-:W-:Y:S05]  /*30b00*/  BSYNC B1 ;  /* 0x0000000000017941 */ /* 0x000fea0003800000 */
.L_x_920:
        /* <DEDUP_REMOVED lines=10> */
.L_x_923:
[----:B------:R-:W-:Y:S05]  /*30bb0*/  BSYNC B1 ;  /* 0x0000000000017941 */ /* 0x000fea0003800000 */
.L_x_922:
        /* <DEDUP_REMOVED lines=10> */
.L_x_925:
[----:B------:R-:W-:Y:S05]  /*30c60*/  BSYNC B1 ;  /* 0x0000000000017941 */ /* 0x000fea0003800000 */
.L_x_924:
[----:B-----5:R-:W-:Y:S01]  /*30c70*/  HADD2.F32 R3, -RZ, R17.H0_H0 ;  /* 0x20000011ff037230 */ /* 0x020fe20000004100 */
        /* <DEDUP_REMOVED lines=8> */
.L_x_927:
[----:B------:R-:W-:Y:S05]  /*30d00*/  BSYNC B1 ;  /* 0x0000000000017941 */ /* 0x000fea0003800000 */
.L_x_926:
        /* <DEDUP_REMOVED lines=9> */
.L_x_929:
[----:B------:R-:W-:Y:S05]  /*30da0*/  BSYNC B1 ;  /* 0x0000000000017941 */ /* 0x000fea0003800000 */
.L_x_928:
        /* <DEDUP_REMOVED lines=9> */
.L_x_931:
[----:B------:R-:W-:Y:S05]  /*30e40*/  BSYNC B1 ;  /* 0x0000000000017941 */ /* 0x000fea0003800000 */
.L_x_930:
        /* <DEDUP_REMOVED lines=9> */
.L_x_933:
[----:B------:R-:W-:Y:S05]  /*30ee0*/  BSYNC B1 ;  /* 0x0000000000017941 */ /* 0x000fea0003800000 */
.L_x_932:
        /* <DEDUP_REMOVED lines=9> */
.L_x_935:
[----:B------:R-:W-:Y:S05]  /*30f80*/  BSYNC B1 ;  /* 0x0000000000017941 */ /* 0x000fea0003800000 */
.L_x_934:
        /* <DEDUP_REMOVED lines=9> */
.L_x_937:
[----:B------:R-:W-:Y:S05]  /*31020*/  BSYNC B1 ;  /* 0x0000000000017941 */ /* 0x000fea0003800000 */
.L_x_936:
        /* <DEDUP_REMOVED lines=9> */
.L_x_939:
[----:B------:R-:W-:Y:S05]  /*310c0*/  BSYNC B1 ;  /* 0x0000000000017941 */ /* 0x000fea0003800000 */
.L_x_938:
        /* <DEDUP_REMOVED lines=9> */
.L_x_941:
[----:B------:R-:W-:Y:S05]  /*31160*/  BSYNC B1 ;  /* 0x0000000000017941 */ /* 0x000fea0003800000 */
.L_x_940:
        /* <DEDUP_REMOVED lines=9> */
.L_x_943:
[----:B------:R-:W-:Y:S05]  /*31200*/  BSYNC B1 ;  /* 0x0000000000017941 */ /* 0x000fea0003800000 */
.L_x_942:
        /* <DEDUP_REMOVED lines=9> */
.L_x_945:
[----:B------:R-:W-:Y:S05]  /*312a0*/  BSYNC B1 ;  /* 0x0000000000017941 */ /* 0x000fea0003800000 */
.L_x_944:
        /* <DEDUP_REMOVED lines=9> */
.L_x_947:
[----:B------:R-:W-:Y:S05]  /*31340*/  BSYNC B1 ;  /* 0x0000000000017941 */ /* 0x000fea0003800000 */
.L_x_946:
        /* <DEDUP_REMOVED lines=9> */
.L_x_949:
[----:B------:R-:W-:Y:S05]  /*313e0*/  BSYNC B1 ;  /* 0x0000000000017941 */ /* 0x000fea0003800000 */
.L_x_948:
        /* <DEDUP_REMOVED lines=9> */
.L_x_951:
[----:B------:R-:W-:Y:S05]  /*31480*/  BSYNC B1 ;  /* 0x0000000000017941 */ /* 0x000fea0003800000 */
.L_x_950:
        /* <DEDUP_REMOVED lines=9> */
.L_x_953:
[----:B------:R-:W-:Y:S05]  /*31520*/  BSYNC B1 ;  /* 0x0000000000017941 */ /* 0x000fea0003800000 */
.L_x_952:
        /* <DEDUP_REMOVED lines=9> */
.L_x_955:
[----:B------:R-:W-:Y:S05]  /*315c0*/  BSYNC B1 ;  /* 0x0000000000017941 */ /* 0x000fea0003800000 */
.L_x_954:
        /* <DEDUP_REMOVED lines=9> */
.L_x_957:
[----:B------:R-:W-:Y:S05]  /*31660*/  BSYNC B1 ;  /* 0x0000000000017941 */ /* 0x000fea0003800000 */
.L_x_956:
        /* <DEDUP_REMOVED lines=9> */
.L_x_959:
[----:B------:R-:W-:Y:S05]  /*31700*/  BSYNC B1 ;  /* 0x0000000000017941 */ /* 0x000fea0003800000 */
.L_x_958:
        /* <DEDUP_REMOVED lines=9> */
.L_x_961:
[----:B------:R-:W-:Y:S05]  /*317a0*/  BSYNC B1 ;  /* 0x0000000000017941 */ /* 0x000fea0003800000 */
.L_x_960:
        /* <DEDUP_REMOVED lines=9> */
.L_x_963:
[----:B------:R-:W-:Y:S05]  /*31840*/  BSYNC B1 ;  /* 0x0000000000017941 */ /* 0x000fea0003800000 */
.L_x_962:
        /* <DEDUP_REMOVED lines=9> */
.L_x_965:
[----:B------:R-:W-:Y:S05]  /*318e0*/  BSYNC B1 ;  /* 0x0000000000017941 */ /* 0x000fea0003800000 */
.L_x_964:
        /* <DEDUP_REMOVED lines=9> */
.L_x_967:
[----:B------:R-:W-:Y:S05]  /*31980*/  BSYNC B1 ;  /* 0x0000000000017941 */ /* 0x000fea0003800000 */
.L_x_966:
        /* <DEDUP_REMOVED lines=9> */
.L_x_969:
[----:B------:R-:W-:Y:S05]  /*31a20*/  BSYNC B1 ;  /* 0x0000000000017941 */ /* 0x000fea0003800000 */
.L_x_968:
        /* <DEDUP_REMOVED lines=9> */
.L_x_971:
[----:B------:R-:W-:Y:S05]  /*31ac0*/  BSYNC B1 ;  /* 0x0000000000017941 */ /* 0x000fea0003800000 */
.L_x_970:
        /* <DEDUP_REMOVED lines=9> */
.L_x_973:
[----:B------:R-:W-:Y:S05]  /*31b60*/  BSYNC B1 ;  /* 0x0000000000017941 */ /* 0x000fea0003800000 */
.L_x_972:
        /* <DEDUP_REMOVED lines=9> */
.L_x_975:
[----:B------:R-:W-:Y:S05]  /*31c00*/  BSYNC B1 ;  /* 0x0000000000017941 */ /* 0x000fea0003800000 */
.L_x_974:
        /* <DEDUP_REMOVED lines=9> */
.L_x_977:
[----:B------:R-:W-:Y:S05]  /*31ca0*/  BSYNC B1 ;  /* 0x0000000000017941 */ /* 0x000fea0003800000 */
.L_x_976:
[----:B------:R-:W-:Y:S05]  /*31cb0*/  @!P0 BRA `(.L_x_978) ;  /* 0x0000009400488947 */ /* 0x000fea0003800000 */
[----:B-----5:R-:W-:-:S05]  /*31cc0*/  HADD2.F32 R17, -RZ, R17.H0_H0 ;  /* 0x20000011ff117230 */ /* 0x020fca0000004100 */
[----:B------:R-:W-:-:S04]  /*31cd0*/  FMUL R0, R17, R16 ;  /* 0x0000001011007220 */ /* 0x000fc80000400000 */
[----:B------:R-:W-:-:S05]  /*31ce0*/  FFMA R0, R31, R2, R0 ;  /* 0x000000021f007223 */ /* 0x000fca0000000000 */
[----:B------:R-:W-:-:S05]  /*31cf0*/  F2FP.F16.F32.PACK_AB R0, RZ, R0 ;  /* 0x00000000ff00723e */ /* 0x000fca00000000ff */
[----:B------:R0:W-:Y:S01]  /*31d00*/  STG.E.U16 desc[UR60][R22.64+0x1d2], R0 ;  /* 0x0001d20016007986 */ /* 0x0001e2000c10153c */
[----:B------:R-:W-:Y:S05]  /*31d10*/  BRA `(.L_x_978) ;  /* 0x0000009400307947 */ /* 0x000fea0003800000 */
.L_x_33:
[----:B------:R-:W2:Y:S01]  /*31d20*/  LDL.LU R21, [R1+0x424] ;  /* 0x0004240001157983 */ /* 0x000ea20000300800 */
[----:B------:R-:W-:-:S03]  /*31d30*/  ULDC.64 UR4, c[0x0][0x5c0] ;  /* 0x0001700000047ab9 */ /* 0x000fc60000000a00 */
[----:B------:R-:W3:Y:S04]  /*31d40*/  LDL.LU R20, [R1+0x420] ;  /* 0x0004200001147983 */ /* 0x000ee80000300800 */
[----:B------:R-:W4:Y:S04]  /*31d50*/  LDL.LU R6, [R1+0x428] ;  /* 0x0004280001067983 */ /* 0x000f280000300800 */
[----:B------:R-:W5:Y:S04]  /*31d60*/  LDL.LU R19, [R1+0x42c] ;  /* 0x00042c0001137983 */ /* 0x000f680000300800 */
[----:B------:R-:W5:Y:S04]  /*31d70*/  LDL.LU R18, [R1+0x430] ;  /* 0x0004300001127983 */ /* 0x000f680000300800 */
[----:B------:R-:W5:Y:S04]  /*31d80*/  LDL.LU R17, [R1+0x434] ;  /* 0x0004340001117983 */ /* 0x000f680000300800 */
[----:B------:R-:W5:Y:S04]  /*31d90*/  LDL.LU R15, [R1+0x438] ;  /* 0x00043800010f7983 */ /* 0x000f680000300800 */
[----:B------:R-:W5:Y:S04]  /*31da0*/  LDL.LU R9, [R1+0x43c] ;  /* 0x00043c0001097983 */ /* 0x000f680000300800 */
[----:B------:R-:W5:Y:S04]  /*31db0*/  LDL.LU R235, [R1+0x400] ;  /* 0x0004000001eb7983 */ /* 0x000f680000300800 */
[----:B------:R-:W5:Y:S01]  /*31dc0*/  LDL.LU R234, [R1+0x404] ;  /* 0x0004040001ea7983 */ /* 0x000f620000300800 */
[----:B------:R-:W-:Y:S01]  /*31dd0*/  LEA R12, P2, R4, UR4, 0x1 ;  /* 0x00000004040c7c11 */ /* 0x000fe2000f8408ff */
[----:B------:R-:W-:Y:S01]  /*31de0*/  USHF.L.U64.HI UR4, UR8, 0x4, UR9 ;  /* 0x0000000408047899 */ /* 0x000fe20008010209 */
[----:B------:R-:W-:Y:S01]  /*31df0*/  ISETP.GT.AND P5, PT, R0, 0x8, P0 ;  /* 0x000000080000780c */ /* 0x000fe200007a4270 */
[----:B------:R-:W5:Y:S01]  /*31e00*/  LDL.LU R22, [R1+0x408] ;  /* 0x0004080001167983 */ /* 0x000f620000300800 */
[----:B------:R-:W-:Y:S01]  /*31e10*/  LEA.HI.X R13, R4, UR5, R14, 0x1, P2 ;  /* 0x00000005040d7c11 */ /* 0x000fe200090f0c0e */
[----:B------:R-:W-:Y:S01]  /*31e20*/  USHF.L.U32 UR5, UR8, 0x4, URZ ;  /* 0x0000000408057899 */ /* 0x000fe2000800063f */
[----:B------:R-:W-:-:S04]  /*31e30*/  ISETP.GT.AND P2, PT, R3, 0x1, PT ;  /* 0x000000010300780c */ /* 0x000fc80003f44270 */
[----:B------:R-:W-:Y:S01]  /*31e40*/  ISETP.GT.AND P3, PT, R0, RZ, P2 ;  /* 0x000000ff0000720c */ /* 0x000fe20001764270 */
[-C--:B--2---:R-:W-:Y:S01]  /*31e50*/  FMUL R4, R21, R2.reuse ;  /* 0x0000000215047220 */ /* 0x084fe20000400000 */
[----:B---3--:R-:W-:-:S04]  /*31e60*/  FMUL R5, R20, R2 ;  /* 0x0000000214057220 */ /* 0x008fc80000400000 */
[----:B------:R-:W-:Y:S02]  /*31e70*/  F2FP.F16.F32.PACK_AB R4, RZ, R4 ;  /* 0x00000004ff04723e */ /* 0x000fe400000000ff */
[----:B------:R-:W-:Y:S01]  /*31e80*/  IADD3 R20, P4, R12, UR5, RZ ;  /* 0x000000050c147c10 */ /* 0x000fe2000ff9e0ff */
[----:B----4-:R-:W-:Y:S01]  /*31e90*/  FMUL R6, R6, R2 ;  /* 0x0000000206067220 */ /* 0x010fe20000400000 */
[----:B------:R-:W-:Y:S02]  /*31ea0*/  F2FP.F16.F32.PACK_AB R5, RZ, R5 ;  /* 0x00000005ff05723e */ /* 0x000fe400000000ff */
[----:B------:R-:W-:Y:S02]  /*31eb0*/  IADD3.X R21, R13, UR4, RZ, P4, !PT ;  /* 0x000000040d157c10 */ /* 0x000fe4000a7fe4ff */
[----:B------:R-:W-:Y:S02]  /*31ec0*/  PRMT R7, R5, 0x7610, R7 ;  /* 0x0000761005077816 */ /* 0x000fe40000000007 */
[----:B------:R-:W-:Y:S01]  /*31ed0*/  F2FP.F16.F32.PACK_AB R5, RZ, R6 ;  /* 0x00000006ff05723e */ /* 0x000fe200000000ff */
[----:B-----5:R-:W-:-:S02]  /*31ee0*/  FMUL R6, R19, R2 ;  /* 0x0000000213067220 */ /* 0x020fc40000400000 */
[----:B------:R-:W2:Y:S04]  /*31ef0*/  LDL.LU R19, [R1+0x40c] ;  /* 0x00040c0001137983 */ /* 0x000ea80000300800 */
[----:B------:R3:W-:Y:S01]  /*31f00*/  @P1 STG.E.U16 desc[UR60][R12.64], R7 ;  /* 0x000000070c001986 */ /* 0x0007e2000c10153c */
[----:B------:R-:W-:Y:S02]  /*31f10*/  ISETP.GT.AND P1, PT, R0, 0x8, P2 ;  /* 0x000000080000780c */ /* 0x000fe40001724270 */
[----:B---3--:R-:W-:Y:S02]  /*31f20*/  PRMT R7, R4, 0x7610, R7 ;  /* 0x0000761004077816 */ /* 0x008fe40000000007 */
[----:B------:R-:W-:-:S03]  /*31f30*/  F2FP.F16.F32.PACK_AB R4, RZ, R6 ;  /* 0x00000006ff04723e */ /* 0x000fc600000000ff */
[----:B------:R-:W-:Y:S01]  /*31f40*/  @P3 STG.E.U16 desc[UR60][R12.64+0x2], R7 ;  /* 0x000002070c003986 */ /* 0x000fe2000c10153c */
[----:B------:R-:W-:-:S03]  /*31f50*/  ISETP.GT.AND P3, PT, R3, 0x8, PT ;  /* 0x000000080300780c */ /* 0x000fc60003f64270 */
[----:B------:R3:W-:Y:S01]  /*31f60*/  @P5 STG.E.U16 desc[UR60][R20.64], R5 ;  /* 0x0000000514005986 */ /* 0x0007e2000c10153c */
[----:B------:R-:W-:-:S03]  /*31f70*/  ISETP.GT.AND P4, PT, R0, RZ, P3 ;  /* 0x000000ff0000720c */ /* 0x000fc60001f84270 */
[----:B------:R4:W-:Y:S01]  /*31f80*/  @P1 STG.E.U16 desc[UR60][R20.64+0x2], R4 ;  /* 0x0000020414001986 */ /* 0x0009e2000c10153c */
[----:B------:R-:W-:-:S04]  /*31f90*/  ISETP.GT.AND P1, PT, R3, 0x9, PT ;  /* 0x000000090300780c */ /* 0x000fc80003f24270 */
[----:B------:R-:W-:Y:S01]  /*31fa0*/  ISETP.GT.AND P5, PT, R0, RZ, P1 ;  /* 0x000000ff0000720c */ /* 0x000fe20000fa4270 */
[-C--:B---3--:R-:W-:Y:S02]  /*31fb0*/  FMUL R5, R18, R2.reuse ;  /* 0x0000000212057220 */ /* 0x088fe40000400000 */
[----:B------:R-:W3:Y:S01]  /*31fc0*/  LDL.LU R18, [R1+0x410] ;  /* 0x0004100001127983 */ /* 0x000ee20000300800 */
[----:B----4-:R-:W-:Y:S02]  /*31fd0*/  FMUL R4, R17, R2 ;  /* 0x0000000211047220 */ /* 0x010fe40000400000 */
[----:B------:R-:W-:Y:S01]  /*31fe0*/  F2FP.F16.F32.PACK_AB R5, RZ, R5 ;  /* 0x00000005ff05723e */ /* 0x000fe200000000ff */
[----:B------:R-:W4:Y:S02]  /*31ff0*/  LDL.LU R17, [R1+0x414] ;  /* 0x0004140001117983 */ /* 0x000f240000300800 */
[----:B------:R-:W-:Y:S02]  /*32000*/  F2FP.F16.F32.PACK_AB R4, RZ, R4 ;  /* 0x00000004ff04723e */ /* 0x000fe400000000ff */
[----:B------:R5:W-:Y:S01]  /*32010*/  @P4 STG.E.U16 desc[UR60][R12.64+0x10], R5 ;  /* 0x000010050c004986 */ /* 0x000be2000c10153c */
[----:B------:R-:W-:-:S03]  /*32020*/  ISETP.GT.AND P4, PT, R0, 0x8, P3 ;  /* 0x000000080000780c */ /* 0x000fc60001f84270 */
[----:B------:R0:W-:Y:S01]  /*32030*/  @P5 STG.E.U16 desc[UR60][R12.64+0x12], R4 ;  /* 0x000012040c005986 */ /* 0x0001e2000c10153c */
[----:B------:R-:W-:Y:S01]  /*32040*/  ISETP.GT.AND P5, PT, R0, 0x8, P1 ;  /* 0x000000080000780c */ /* 0x000fe20000fa4270 */
[-C--:B-----5:R-:W-:Y:S02]  /*32050*/  FMUL R5, R15, R2.reuse ;  /* 0x000000020f057220 */ /* 0x0a0fe40000400000 */
[----:B------:R-:W5:Y:S01]  /*32060*/  LDL.LU R15, [R1+0x418] ;  /* 0x00041800010f7983 */ /* 0x000f620000300800 */
[----:B0-----:R-:W-:Y:S02]  /*32070*/  FMUL R4, R9, R2 ;  /* 0x0000000209047220 */ /* 0x001fe40000400000 */
[----:B------:R-:W-:Y:S01]  /*32080*/  F2FP.F16.F32.PACK_AB R5, RZ, R5 ;  /* 0x00000005ff05723e */ /* 0x000fe200000000ff */
[----:B------:R-:W5:Y:S02]  /*32090*/  LDL.LU R9, [R1+0x41c] ;  /* 0x00041c0001097983 */ /* 0x000f640000300800 */
[----:B------:R-:W-:-:S02]  /*320a0*/  F2FP.F16.F32.PACK_AB R4, RZ, R4 ;  /* 0x00000004ff04723e */ /* 0x000fc400000000ff */
[----:B------:R-:W-:Y:S01]  /*320b0*/  @P4 STG.E.U16 desc[UR60][R20.64+0x10], R5 ;  /* 0x0000100514004986 */ /* 0x000fe2000c10153c */
[----:B------:R-:W-:-:S03]  /*320c0*/  ISETP.GT.AND P4, PT, R0, 0x80, P0 ;  /* 0x000000800000780c */ /* 0x000fc60000784270 */
[----:B------:R0:W-:Y:S01]  /*320d0*/  @P5 STG.E.U16 desc[UR60][R20.64+0x12], R4 ;  /* 0x0000120414005986 */ /* 0x0001e2000c10153c */
[----:B------:R-:W-:Y:S01]  /*320e0*/  UIMAD UR7, UR9, 0xf0, URZ ;  /* 0x000000f0090778a4 */ /* 0x000fe2000f8e023f */
[----:B------:R-:W-:Y:S02]  /*320f0*/  FMUL R6, R235, R2 ;  /* 0x00000002eb067220 */ /* 0x000fe40000400000 */
[----:B------:R-:W5:Y:S01]  /*32100*/  LDL.LU R233, [R1+0x3e0] ;  /* 0x0003e00001e97983 */ /* 0x000f620000300800 */
[----:B0-----:R-:W-:Y:S02]  /*32110*/  IMAD.U32 R4, RZ, RZ, UR8 ;  /* 0x00000008ff047e24 */ /* 0x001fe4000f8e00ff */
[----:B------:R-:W-:Y:S01]  /*32120*/  F2FP.F16.F32.PACK_AB R6, RZ, R6 ;  /* 0x00000006ff06723e */ /* 0x000fe200000000ff */
[----:B------:R-:W5:Y:S01]  /*32130*/  LDL.LU R232, [R1+0x3e4] ;  /* 0x0003e40001e87983 */ /* 0x000f620000300800 */
[----:B------:R-:W-:-:S04]  /*32140*/  IMAD.WIDE.U32 R4, R4, 0xf0, R20 ;  /* 0x000000f004047825 */ /* 0x000fc800078e0014 */
[----:B------:R-:W-:Y:S01]  /*32150*/  FMUL R7, R22, R2 ;  /* 0x0000000216077220 */ /* 0x000fe20000400000 */
[----:B------:R-:W5:Y:S01]  /*32160*/  LDL.LU R23, [R1+0x3e8] ;  /* 0x0003e80001177983 */ /* 0x000f620000300800 */
[----:B------:R-:W-:-:S05]  /*32170*/  VIADD R5, R5, UR7 ;  /* 0x0000000705057c36 */ /* 0x000fca0008000000 */
[----:B------:R0:W-:Y:S01]  /*32180*/  @P4 STG.E.U16 desc[UR60][R4.64], R6 ;  /* 0x0000000604004986 */ /* 0x0001e2000c10153c */
[C---:B------:R-:W-:Y:S02]  /*32190*/  ISETP.GT.AND P4, PT, R0.reuse, 0x80, P2 ;  /* 0x000000800000780c */ /* 0x040fe40001784270 */
[----:B------:R-:W-:Y:S01]  /*321a0*/  ISETP.GT.AND P5, PT, R0, 0x88, P0 ;  /* 0x000000880000780c */ /* 0x000fe200007a4270 */
[----:B0-----:R-:W-:-:S05]  /*321b0*/  FMUL R6, R234, R2 ;  /* 0x00000002ea067220 */ /* 0x001fca0000400000 */
[----:B------:R-:W-:Y:S02]  /*321c0*/  F2FP.F16.F32.PACK_AB R6, RZ, R6 ;  /* 0x00000006ff06723e */ /* 0x000fe400000000ff */
[----:B------:R-:W-:-:S03]  /*321d0*/  F2FP.F16.F32.PACK_AB R7, RZ, R7 ;  /* 0x00000007ff07723e */ /* 0x000fc600000000ff */
[----:B------:R0:W-:Y:S01]  /*321e0*/  @P4 STG.E.U16 desc[UR60][R4.64+0x2], R6 ;  /* 0x0000020604004986 */ /* 0x0001e2000c10153c */
[----:B-1----:R-:W-:Y:S02]  /*321f0*/  PRMT R8, R7, 0x7610, R8 ;  /* 0x0000761007087816 */ /* 0x002fe40000000008 */
[----:B0-----:R-:W-:-:S04]  /*32200*/  IADD3 R6, P4, R4, UR5, RZ ;  /* 0x0000000504067c10 */ /* 0x001fc8000ff9e0ff */
[----:B------:R-:W-:Y:S02]  /*32210*/  IADD3.X R7, R5, UR4, RZ, P4, !PT ;  /* 0x0000000405077c10 */ /* 0x000fe4000a7fe4ff */
[----:B------:R-:W-:-:S03]  /*32220*/  ISETP.GT.AND P4, PT, R0, 0x88, P2 ;  /* 0x000000880000780c */ /* 0x000fc60001784270 */
[----:B------:R2:W-:Y:S02]  /*32230*/  @P5 STG.E.U16 desc[UR60][R6.64], R8 ;  /* 0x0000000806005986 */ /* 0x0005e4000c10153c */
[----:B--2---:R-:W-:Y:S02]  /*32240*/  FMUL R8, R19, R2 ;  /* 0x0000000213087220 */ /* 0x004fe40000400000 */
[----:B------:R-:W2:Y:S03]  /*32250*/  LDL.LU R19, [R1+0x3ec] ;  /* 0x0003ec0001137983 */ /* 0x000ea60000300800 */
[----:B------:R-:W-:-:S05]  /*32260*/  F2FP.F16.F32.PACK_AB R8, RZ, R8 ;  /* 0x00000008ff08723e */ /* 0x000fca00000000ff */
[----:B------:R3:W-:Y:S01]  /*32270*/  @P4 STG.E.U16 desc[UR60][R6.64+0x2], R8 ;  /* 0x0000020806004986 */ /* 0x0007e2000c10153c */
[----:B------:R-:W-:Y:S01]  /*32280*/  ISETP.GT.AND P4, PT, R0, 0x80, P3 ;  /* 0x000000800000780c */ /* 0x000fe20001f84270 */
[----:B---3--:R-:W-:Y:S02]  /*32290*/  FMUL R8, R18, R2 ;  /* 0x0000000212087220 */ /* 0x008fe40000400000 */
[----:B------:R-:W3:Y:S03]  /*322a0*/  LDL.LU R18, [R1+0x3f0] ;  /* 0x0003f00001127983 */ /* 0x000ee60000300800 */
[----:B------:R-:W-:-:S07]  /*322b0*/  F2FP.F16.F32.PACK_AB R8, RZ, R8 ;  /* 0x00000008ff08723e */ /* 0x000fce00000000ff */
[----:B------:R4:W-:Y:S02]  /*322c0*/  @P4 STG.E.U16 desc[UR60][R4.64+0x10], R8 ;  /* 0x0000100804004986 */ /* 0x0009e4000c10153c */
[----:B----4-:R-:W-:Y:S02]  /*322d0*/  FMUL R8, R17, R2 ;  /* 0x0000000211087220 */ /* 0x010fe40000400000 */
[----:B------:R-:W4:Y:S01]  /*322e0*/  LDL.LU R17, [R1+0x3f4] ;  /* 0x0003f40001117983 */ /* 0x000f220000300800 */
[----:B------:R-:W-:Y:S02]  /*322f0*/  ISETP.GT.AND P4, PT, R0, 0x80, P1 ;  /* 0x000000800000780c */ /* 0x000fe40000f84270 */
[----:B------:R-:W-:-:S11]  /*32300*/  F2FP.F16.F32.PACK_AB R8, RZ, R8 ;  /* 0x00000008ff08723e */ /* 0x000fd600000000ff */
[----:B------:R5:W-:Y:S01]  /*32310*/  @P4 STG.E.U16 desc[UR60][R4.64+0x12], R8 ;  /* 0x0000120804004986 */ /* 0x000be2000c10153c */
[----:B------:R-:W-:Y:S01]  /*32320*/  ISETP.GT.AND P4, PT, R0, 0x88, P3 ;  /* 0x000000880000780c */ /* 0x000fe20001f84270 */
[----:B-----5:R-:W-:Y:S02]  /*32330*/  FMUL R8, R15, R2 ;  /* 0x000000020f087220 */ /* 0x020fe40000400000 */
[----:B------:R-:W5:Y:S03]  /*32340*/  LDL.LU R15, [R1+0x3f8] ;  /* 0x0003f800010f7983 */ /* 0x000f660000300800 */
[----:B------:R-:W-:-:S07]  /*32350*/  F2FP.F16.F32.PACK_AB R8, RZ, R8 ;  /* 0x00000008ff08723e */ /* 0x000fce00000000ff */
[----:B------:R0:W-:Y:S01]  /*32360*/  @P4 STG.E.U16 desc[UR60][R6.64+0x10], R8 ;  /* 0x0000100806004986 */ /* 0x0001e2000c10153c */
[C---:B------:R-:W-:Y:S01]  /*32370*/  ISETP.GT.AND P4, PT, R0.reuse, 0x88, P1 ;  /* 0x000000880000780c */ /* 0x040fe20000f84270 */
[----:B------:R-:W-:Y:S01]  /*32380*/  USHF.L.U32 UR13, UR8, 0x8, URZ ;  /* 0x00000008080d7899 */ /* 0x000fe2000800063f */
[----:B------:R-:W-:Y:S01]  /*32390*/  ISETP.GT.AND P5, PT, R0, 0x100, P0 ;  /* 0x000001000000780c */ /* 0x000fe200007a4270 */
[----:B0-----:R-:W-:Y:S02]  /*323a0*/  FMUL R8, R9, R2 ;  /* 0x0000000209087220 */ /* 0x001fe40000400000 */
[----:B------:R-:W5:Y:S03]  /*323b0*/  LDL.LU R9, [R1+0x3fc] ;  /* 0x0003fc0001097983 */ /* 0x000f660000300800 */
[----:B------:R-:W-:Y:S01]  /*323c0*/  F2FP.F16.F32.PACK_AB R8, RZ, R8 ;  /* 0x00000008ff08723e */ /* 0x000fe200000000ff */
[----:B------:R-:W-:Y:S01]  /*323d0*/  USHF.L.U64.HI UR12, UR8, 0x8, UR9 ;  /* 0x00000008080c7899 */ /* 0x000fe20008010209 */
[----:B------:R-:W5:Y:S04]  /*323e0*/  LDL.LU R14, [R1+0x3c0] ;  /* 0x0003c000010e7983 */ /* 0x000f680000300800 */
[----:B------:R0:W-:Y:S01]  /*323f0*/  @P4 STG.E.U16 desc[UR60][R6.64+0x12], R8 ;  /* 0x0000120806004986 */ /* 0x0001e2000c10153c */
[----:B------:R-:W-:-:S03]  /*32400*/  IADD3 R4, P4, R4, UR13, RZ ;  /* 0x0000000d04047c10 */ /* 0x000fc6000ff9e0ff */
[----:B------:R-:W5:Y:S01]  /*32410*/  LDL.LU R235, [R1+0x3c4] ;  /* 0x0003c40001eb7983 */ /* 0x000f620000300800 */
[----:B------:R-:W-:Y:S01]  /*32420*/  IADD3.X R5, R5, UR12, RZ, P4, !PT ;  /* 0x0000000c05057c10 */ /* 0x000fe2000a7fe4ff */
[-C--:B0-----:R-:W-:Y:S01]  /*32430*/  FMUL R6, R233, R2.reuse ;  /* 0x00000002e9067220 */ /* 0x081fe20000400000 */
[----:B------:R-:W-:Y:S01]  /*32440*/  ISETP.GT.AND P4, PT, R0, 0x100, P2 ;  /* 0x000001000000780c */ /* 0x000fe20001784270 */
[----:B------:R-:W-:Y:S01]  /*32450*/  FMUL R7, R23, R2 ;  /* 0x0000000217077220 */ /* 0x000fe20000400000 */
[----:B------:R-:W5:Y:S02]  /*32460*/  LDL.LU R22, [R1+0x3c8] ;  /* 0x0003c80001167983 */ /* 0x000f640000300800 */
[----:B------:R-:W-:-:S05]  /*32470*/  F2FP.F16.F32.PACK_AB R6, RZ, R6 ;  /* 0x00000006ff06723e */ /* 0x000fca00000000ff */
[----:B------:R0:W-:Y:S01]  /*32480*/  @P5 STG.E.U16 desc[UR60][R4.64], R6 ;  /* 0x0000000604005986 */ /* 0x0001e2000c10153c */
[----:B------:R-:W-:Y:S01]  /*32490*/  ISETP.GT.AND P5, PT, R0, 0x108, P0 ;  /* 0x000001080000780c */ /* 0x000fe200007a4270 */
[----:B0-----:R-:W-:-:S05]  /*324a0*/  FMUL R6, R232, R2 ;  /* 0x00000002e8067220 */ /* 0x001fca0000400000 */
[----:B------:R-:W-:Y:S02]  /*324b0*/  F2FP.F16.F32.PACK_AB R6, RZ, R6 ;  /* 0x00000006ff06723e */ /* 0x000fe400000000ff */
[----:B------:R-:W-:-:S03]  /*324c0*/  F2FP.F16.F32.PACK_AB R7, RZ, R7 ;  /* 0x00000007ff07723e */ /* 0x000fc600000000ff */
[----:B------:R0:W-:Y:S01]  /*324d0*/  @P4 STG.E.U16 desc[UR60][R4.64+0x2], R6 ;  /* 0x0000020604004986 */ /* 0x0001e2000c10153c */
[----:B------:R-:W-:Y:S02]  /*324e0*/  PRMT R8, R7, 0x7610, R8 ;  /* 0x0000761007087816 */ /* 0x000fe40000000008 */
        /* <DEDUP_REMOVED lines=23> */
[C---:B------:R-:W-:Y:S02]  /*32660*/  ISETP.GT.AND P4, PT, R0.reuse, 0x108, P1 ;  /* 0x000001080000780c */ /* 0x040fe40000f84270 */
[----:B------:R-:W-:Y:S01]  /*32670*/  ISETP.GT.AND P5, PT, R0, 0x180, P0 ;  /* 0x000001800000780c */ /* 0x000fe200007a4270 */
[----:B0-----:R-:W-:Y:S02]  /*32680*/  FMUL R8, R9, R2 ;  /* 0x0000000209087220 */ /* 0x001fe40000400000 */
[----:B------:R-:W5:Y:S03]  /*32690*/  LDL.LU R9, [R1+0x3dc] ;  /* 0x0003dc0001097983 */ /* 0x000f660000300800 */
[----:B------:R-:W-:Y:S01]  /*326a0*/  F2FP.F16.F32.PACK_AB R8, RZ, R8 ;  /* 0x00000008ff08723e */ /* 0x000fe200000000ff */
        /* <DEDUP_REMOVED lines=9> */
[----:B------:R-:W-:Y:S02]  /*32740*/  F2FP.F16.F32.PACK_AB R6, RZ, R6 ;  /* 0x00000006ff06723e */ /* 0x000fe400000000ff */
[----:B------:R-:W-:Y:S01]  /*32750*/  ISETP.GT.AND P0, PT, R0, 0x188, P0 ;  /* 0x000001880000780c */ /* 0x000fe20000704270 */
[----:B------:R-:W5:Y:S04]  /*32760*/  LDL.LU R23, [R1+0x3ac] ;  /* 0x0003ac0001177983 */ /* 0x000f680000300800 */
[----:B------:R0:W-:Y:S01]  /*32770*/  @P5 STG.E.U16 desc[UR60][R4.64], R6 ;  /* 0x0000000604005986 */ /* 0x0001e2000c10153c */
[----:B------:R-:W-:-:S02]  /*32780*/  F2FP.F16.F32.PACK_AB R7, RZ, R7 ;  /* 0x00000007ff07723e */ /* 0x000fc400000000ff */
[----:B------:R-:W-:Y:S01]  /*32790*/  ISETP.GT.AND P2, PT, R0, 0x188, P2 ;  /* 0x000001880000780c */ /* 0x000fe20001744270 */
[----:B------:R-:W5:Y:S01]  /*327a0*/  LDL.LU R22, [R1+0x3b0] ;  /* 0x0003b00001167983 */ /* 0x000f620000300800 */
[----:B0-----:R-:W-:-:S05]  /*327b0*/  FMUL R6, R235, R2 ;  /* 0x00000002eb067220 */ /* 0x001fca0000400000 */
[----:B------:R-:W-:-:S05]  /*327c0*/  F2FP.F16.F32.PACK_AB R6, RZ, R6 ;  /* 0x00000006ff06723e */ /* 0x000fca00000000ff */
[----:B------:R0:W-:Y:S01]  /*327d0*/  @P4 STG.E.U16 desc[UR60][R4.64+0x2], R6 ;  /* 0x0000020604004986 */ /* 0x0001e2000c10153c */
[----:B------:R-:W-:Y:S02]  /*327e0*/  PRMT R8, R7, 0x7610, R8 ;  /* 0x0000761007087816 */ /* 0x000fe40000000008 */
[----:B0-----:R-:W-:-:S04]  /*327f0*/  IADD3 R6, P4, R4, UR5, RZ ;  /* 0x0000000504067c10 */ /* 0x001fc8000ff9e0ff */
[----:B------:R-:W-:-:S05]  /*32800*/  IADD3.X R7, R5, UR4, RZ, P4, !PT ;  /* 0x0000000405077c10 */ /* 0x000fca000a7fe4ff */
[----:B------:R2:W-:Y:S01]  /*32810*/  @P0 STG.E.U16 desc[UR60][R6.64], R8 ;  /* 0x0000000806000986 */ /* 0x0005e2000c10153c */
[----:B------:R-:W-:Y:S01]  /*32820*/  ISETP.GT.AND P0, PT, R0, 0x180, P3 ;  /* 0x000001800000780c */ /* 0x000fe20001f04270 */
[----:B--2---:R-:W-:Y:S02]  /*32830*/  FMUL R8, R19, R2 ;  /* 0x0000000213087220 */ /* 0x004fe40000400000 */
[----:B------:R-:W2:Y:S03]  /*32840*/  LDL.LU R19, [R1+0x3b4] ;  /* 0x0003b40001137983 */ /* 0x000ea60000300800 */
[----:B------:R-:W-:-:S05]  /*32850*/  F2FP.F16.F32.PACK_AB R8, RZ, R8 ;  /* 0x00000008ff08723e */ /* 0x000fca00000000ff */
[----:B------:R3:W-:Y:S02]  /*32860*/  @P2 STG.E.U16 desc[UR60][R6.64+0x2], R8 ;  /* 0x0000020806002986 */ /* 0x0007e4000c10153c */
[----:B---3--:R-:W-:-:S05]  /*32870*/  FMUL R8, R18, R2 ;  /* 0x0000000212087220 */ /* 0x008fca0000400000 */
[----:B------:R-:W-:-:S05]  /*32880*/  F2FP.F16.F32.PACK_AB R8, RZ, R8 ;  /* 0x00000008ff08723e */ /* 0x000fca00000000ff */
[----:B------:R4:W-:Y:S02]  /*32890*/  @P0 STG.E.U16 desc[UR60][R4.64+0x10], R8 ;  /* 0x0000100804000986 */ /* 0x0009e4000c10153c */
[----:B----4-:R-:W-:Y:S02]  /*328a0*/  FMUL R8, R17, R2 ;  /* 0x0000000211087220 */ /* 0x010fe40000400000 */
[----:B------:R-:W3:Y:S01]  /*328b0*/  LDL.LU R17, [R1+0x3b8] ;  /* 0x0003b80001117983 */ /* 0x000ee20000300800 */
[C---:B------:R-:W-:Y:S02]  /*328c0*/  ISETP.GT.AND P0, PT, R0.reuse, 0x180, P1 ;  /* 0x000001800000780c */ /* 0x040fe40000f04270 */
[----:B------:R-:W-:Y:S02]  /*328d0*/  F2FP.F16.F32.PACK_AB R8, RZ, R8 ;  /* 0x00000008ff08723e */ /* 0x000fe400000000ff */
[----:B------:R-:W-:-:S09]  /*328e0*/  ISETP.GT.AND P3, PT, R0, 0x188, P3 ;  /* 0x000001880000780c */ /* 0x000fd20001f64270 */
[----:B------:R5:W-:Y:S02]  /*328f0*/  @P0 STG.E.U16 desc[UR60][R4.64+0x12], R8 ;  /* 0x0000120804000986 */ /* 0x000be4000c10153c */
[----:B-----5:R-:W-:Y:S02]  /*32900*/  FMUL R4, R15, R2 ;  /* 0x000000020f047220 */ /* 0x020fe40000400000 */
[----:B------:R-:W4:Y:S03]  /*32910*/  LDL.LU R15, [R1+0x3bc] ;  /* 0x0003bc00010f7983 */ /* 0x000f260000300800 */
[----:B------:R-:W-:Y:S01]  /*32920*/  F2FP.F16.F32.PACK_AB R4, RZ, R4 ;  /* 0x00000004ff04723e */ /* 0x000fe200000000ff */
[----:B------:R-:W-:Y:S01]  /*32930*/  @P3 IMAD.MOV.U32 R5, RZ, RZ, R7 ;  /* 0x000000ffff053224 */ /* 0x000fe200078e0007 */
[----:B------:R-:W-:Y:S01]  /*32940*/  ISETP.GT.AND P1, PT, R0, 0x188, P1 ;  /* 0x000001880000780c */ /* 0x000fe20000f24270 */
[----:B------:R-:W5:Y:S01]  /*32950*/  LDL.LU R18, [R1+0x380] ;  /* 0x0003800001127983 */ /* 0x000f620000300800 */
[----:B------:R-:W-:Y:S01]  /*32960*/  PRMT R8, R4, 0x7610, R8 ;  /* 0x0000761004087816 */ /* 0x000fe20000000008 */
[----:B------:R-:W-:-:S05]  /*32970*/  @P3 IMAD.MOV.U32 R4, RZ, RZ, R6 ;  /* 0x000000ffff043224 */ /* 0x000fca00078e0006 */
[----:B------:R0:W-:Y:S01]  /*32980*/  @P3 STG.E.U16 desc[UR60][R4.64+0x10], R8 ;  /* 0x0000100804003986 */ /* 0x0001e2000c10153c */
[C---:B------:R-:W-:Y:S02]  /*32990*/  ISETP.GT.AND P3, PT, R3.reuse, 0x10, PT ;  /* 0x000000100300780c */ /* 0x040fe40003f64270 */
[----:B------:R-:W-:Y:S01]  /*329a0*/  ISETP.GT.AND P2, PT, R3, 0x11, PT ;  /* 0x000000110300780c */ /* 0x000fe20003f44270 */
[----:B0-----:R-:W-:Y:S02]  /*329b0*/  FMUL R4, R9, R2 ;  /* 0x0000000209047220 */ /* 0x001fe40000400000 */
[----:B------:R-:W5:Y:S03]  /*329c0*/  LDL.LU R9, [R1+0x384] ;  /* 0x0003840001097983 */ /* 0x000f660000300800 */
[----:B------:R-:W-:Y:S02]  /*329d0*/  F2FP.F16.F32.PACK_AB R4, RZ, R4 ;  /* 0x00000004ff04723e */ /* 0x000fe400000000ff */
[----:B------:R-:W-:-:S03]  /*329e0*/  ISETP.GT.AND P4, PT, R0, RZ, P2 ;  /* 0x000000ff0000720c */ /* 0x000fc60001784270 */
[----:B------:R0:W-:Y:S01]  /*329f0*/  @P1 STG.E.U16 desc[UR60][R6.64+0x12], R4 ;  /* 0x0000120406001986 */ /* 0x0001e2000c10153c */
[C---:B------:R-:W-:Y:S02]  /*32a00*/  ISETP.GT.AND P1, PT, R0.reuse, RZ, P3 ;  /* 0x000000ff0000720c */ /* 0x040fe40001f24270 */
[----:B------:R-:W-:Y:S01]  /*32a10*/  ISETP.GT.AND P5, PT, R0, 0x8, P3 ;  /* 0x000000080000780c */ /* 0x000fe20001fa4270 */
[-C--:B0-----:R-:W-:Y:S01]  /*32a20*/  FMUL R4, R234, R2.reuse ;  /* 0x00000002ea047220 */ /* 0x081fe20000400000 */
[-C--:B------:R-:W-:Y:S01]  /*32a30*/  FMUL R6, R233, R2.reuse ;  /* 0x00000002e9067220 */ /* 0x080fe20000400000 */
[----:B------:R-:W-:-:S03]  /*32a40*/  FMUL R5, R232, R2 ;  /* 0x00000002e8057220 */ /* 0x000fc60000400000 */
[----:B------:R-:W-:Y:S02]  /*32a50*/  F2FP.F16.F32.PACK_AB R4, RZ, R4 ;  /* 0x00000004ff04723e */ /* 0x000fe400000000ff */
[----:B------:R-:W-:Y:S02]  /*32a60*/  F2FP.F16.F32.PACK_AB R6, RZ, R6 ;  /* 0x00000006ff06723e */ /* 0x000fe400000000ff */
[----:B------:R-:W-:Y:S02]  /*32a70*/  PRMT R8, R4, 0x7610, R8 ;  /* 0x0000761004087816 */ /* 0x000fe40000000008 */
[----:B------:R-:W-:Y:S01]  /*32a80*/  F2FP.F16.F32.PACK_AB R5, RZ, R5 ;  /* 0x00000005ff05723e */ /* 0x000fe200000000ff */
[-C--:B------:R-:W-:Y:S01]  /*32a90*/  FMUL R7, R23, R2.reuse ;  /* 0x0000000217077220 */ /* 0x080fe20000400000 */
[----:B------:R-:W-:Y:S04]  /*32aa0*/  @P4 STG.E.U16 desc[UR60][R12.64+0x22], R6 ;  /* 0x000022060c004986 */ /* 0x000fe8000c10153c */
[----:B------:R-:W5:Y:S04]  /*32ab0*/  LDL.LU R23, [R1+0x388] ;  /* 0x0003880001177983 */ /* 0x000f680000300800 */
[----:B------:R-:W-:Y:S04]  /*32ac0*/  @P1 STG.E.U16 desc[UR60][R12.64+0x20], R8 ;  /* 0x000020080c001986 */ /* 0x000fe8000c10153c */
[----:B------:R0:W-:Y:S02]  /*32ad0*/  @P5 STG.E.U16 desc[UR60][R20.64+0x20], R5 ;  /* 0x0000200514005986 */ /* 0x0001e4000c10153c */
[----:B0-----:R-:W-:-:S02]  /*32ae0*/  FMUL R5, R22, R2 ;  /* 0x0000000216057220 */ /* 0x001fc40000400000 */
[----:B------:R-:W5:Y:S04]  /*32af0*/  LDL.LU R22, [R1+0x38c] ;  /* 0x00038c0001167983 */ /* 0x000f680000300800 */
[----:B------:R-:W5:Y:S04]  /*32b00*/  LDL.LU R234, [R1+0x390] ;  /* 0x0003900001ea7983 */ /* 0x000f680000300800 */
[----:B------:R-:W5:Y:S01]  /*32b10*/  LDL.LU R233, [R1+0x394] ;  /* 0x0003940001e97983 */ /* 0x000f620000300800 */
[----:B------:R-:W-:-:S03]  /*32b20*/  F2FP.F16.F32.PACK_AB R5, RZ, R5 ;  /* 0x00000005ff05723e */ /* 0x000fc600000000ff */
[----:B------:R-:W5:Y:S01]  /*32b30*/  LDL.LU R232, [R1+0x398] ;  /* 0x0003980001e87983 */ /* 0x000f620000300800 */
[----:B------:R-:W-:Y:S02]  /*32b40*/  F2FP.F16.F32.PACK_AB R4, RZ, R7 ;  /* 0x00000007ff04723e */ /* 0x000fe400000000ff */
[----:B------:R-:W-:Y:S01]  /*32b50*/  PRMT R7, R5, 0x7610, R7 ;  /* 0x0000761005077816 */ /* 0x000fe20000000007 */
[----:B---3--:R-:W-:Y:S02]  /*32b60*/  FMUL R5, R17, R2 ;  /* 0x0000000211057220 */ /* 0x008fe40000400000 */
[----:B------:R-:W3:Y:S01]  /*32b70*/  LDL.LU R17, [R1+0x39c] ;  /* 0x00039c0001117983 */ /* 0x000ee20000300800 */
[C---:B------:R-:W-:Y:S02]  /*32b80*/  ISETP.GT.AND P0, PT, R0.reuse, 0x8, P2 ;  /* 0x000000080000780c */ /* 0x040fe40001704270 */
[----:B------:R-:W-:Y:S01]  /*32b90*/  ISETP.GT.AND P1, PT, R3, 0x18, PT ;  /* 0x000000180300780c */ /* 0x000fe20003f24270 */
[----:B------:R-:W3:Y:S03]  /*32ba0*/  LDL.LU R14, [R1+0x364] ;  /* 0x00036400010e7983 */ /* 0x000ee60000300800 */
[----:B------:R-:W-:-:S07]  /*32bb0*/  ISETP.GT.AND P5, PT, R0, RZ, P1 ;  /* 0x000000ff0000720c */ /* 0x000fce0000fa4270 */
[----:B------:R2:W-:Y:S01]  /*32bc0*/  @P0 STG.E.U16 desc[UR60][R20.64+0x22], R4 ;  /* 0x0000220414000986 */ /* 0x0005e2000c10153c */
[----:B------:R-:W-:-:S04]  /*32bd0*/  ISETP.GT.AND P0, PT, R3, 0x19, PT ;  /* 0x000000190300780c */ /* 0x000fc80003f04270 */
[----:B------:R-:W-:Y:S01]  /*32be0*/  ISETP.GT.AND P4, PT, R0, RZ, P0 ;  /* 0x000000ff0000720c */ /* 0x000fe20000784270 */
[----:B--2---:R-:W-:-:S05]  /*32bf0*/  FMUL R4, R19, R2 ;  /* 0x0000000213047220 */ /* 0x004fca0000400000 */
[----:B------:R-:W-:-:S04]  /*32c00*/  F2FP.F16.F32.PACK_AB R4, RZ, R4 ;  /* 0x00000004ff04723e */ /* 0x000fc800000000ff */
[----:B------:R-:W-:Y:S01]  /*32c10*/  PRMT R6, R4, 0x7610, R6 ;  /* 0x0000761004067816 */ /* 0x000fe20000000006 */
[----:B----4-:R-:W-:Y:S01]  /*32c20*/  FMUL R4, R15, R2 ;  /* 0x000000020f047220 */ /* 0x010fe20000400000 */
[----:B------:R-:W-:Y:S01]  /*32c30*/  @P5 STG.E.U16 desc[UR60][R12.64+0x30], R7 ;  /* 0x000030070c005986 */ /* 0x000fe2000c10153c */
[----:B------:R-:W-:-:S03]  /*32c40*/  ISETP.GT.AND P5, PT, R0, 0x8, P1 ;  /* 0x000000080000780c */ /* 0x000fc60000fa4270 */
[----:B------:R0:W-:Y:S01]  /*32c50*/  @P4 STG.E.U16 desc[UR60][R12.64+0x32], R6 ;  /* 0x000032060c004986 */ /* 0x0001e2000c10153c */
[----:B------:R-:W-:Y:S02]  /*32c60*/  ISETP.GT.AND P4, PT, R0, 0x8, P0 ;  /* 0x000000080000780c */ /* 0x000fe40000784270 */
[----:B------:R-:W-:Y:S01]  /*32c70*/  F2FP.F16.F32.PACK_AB R5, RZ, R5 ;  /* 0x00000005ff05723e */ /* 0x000fe200000000ff */
[----:B------:R-:W2:Y:S01]  /*32c80*/  LDL.LU R15, [R1+0x368] ;  /* 0x00036800010f7983 */ /* 0x000ea20000300800 */
[----:B------:R-:W-:Y:S02]  /*32c90*/  F2FP.F16.F32.PACK_AB R4, RZ, R4 ;  /* 0x00000004ff04723e */ /* 0x000fe400000000ff */
[----:B0-----:R-:W-:Y:S02]  /*32ca0*/  PRMT R6, R5, 0x7610, R6 ;  /* 0x0000761005067816 */ /* 0x001fe40000000006 */
[----:B------:R-:W-:Y:S01]  /*32cb0*/  PRMT R5, R4, 0x7610, R5 ;  /* 0x0000761004057816 */ /* 0x000fe20000000005 */
[----:B------:R-:W-:-:S02]  /*32cc0*/  IMAD.U32 R4, RZ, RZ, UR8 ;  /* 0x00000008ff047e24 */ /* 0x000fc4000f8e00ff */
[----:B------:R0:W-:Y:S01]  /*32cd0*/  @P5 STG.E.U16 desc[UR60][R20.64+0x30], R6 ;  /* 0x0000300614005986 */ /* 0x0001e2000c10153c */
[----:B------:R-:W-:-:S03]  /*32ce0*/  ISETP.GT.AND P5, PT, R0, 0x80, P2 ;  /* 0x000000800000780c */ /* 0x000fc600017a4270 */
[----:B------:R1:W-:Y:S01]  /*32cf0*/  @P4 STG.E.U16 desc[UR60][R20.64+0x32], R5 ;  /* 0x0000320514004986 */ /* 0x0003e2000c10153c */
[----:B------:R-:W-:Y:S01]  /*32d00*/  ISETP.GT.AND P4, PT, R0, 0x80, P3 ;  /* 0x000000800000780c */ /* 0x000fe20001f84270 */
[-C--:B-----5:R-:W-:Y:S01]  /*32d10*/  FMUL R7, R18, R2.reuse ;  /* 0x0000000212077220 */ /* 0x0a0fe20000400000 */
[----:B0-----:R-:W-:Y:S01]  /*32d20*/  FMUL R6, R9, R2 ;  /* 0x0000000209067220 */ /* 0x001fe20000400000 */
[----:B-1----:R-:W-:-:S03]  /*32d30*/  IMAD.WIDE.U32 R4, R4, 0xf0, R20 ;  /* 0x000000f004047825 */ /* 0x002fc600078e0014 */
[----:B------:R-:W-:Y:S02]  /*32d40*/  F2FP.F16.F32.PACK_AB R7, RZ, R7 ;  /* 0x00000007ff07723e */ /* 0x000fe400000000ff */
[----:B------:R-:W-:Y:S01]  /*32d50*/  F2FP.F16.F32.PACK_AB R6, RZ, R6 ;  /* 0x00000006ff06723e */ /* 0x000fe200000000ff */
[----:B------:R-:W-:Y:S02]  /*32d60*/  VIADD R9, R5, UR7 ;  /* 0x0000000705097c36 */ /* 0x000fe40008000000 */
[----:B------:R-:W-:-:S05]  /*32d70*/  IMAD.MOV.U32 R8, RZ, RZ, R4 ;  /* 0x000000ffff087224 */ /* 0x000fca00078e0004 */
[----:B------:R-:W-:Y:S01]  /*32d80*/  @P4 STG.E.U16 desc[UR60][R8.64+0x20], R7 ;  /* 0x0000200708004986 */ /* 0x000fe2000c10153c */
[----:B------:R-:W-:-:S03]  /*32d90*/  IADD3 R18, P4, R4, UR5, RZ ;  /* 0x0000000504127c10 */ /* 0x000fc6000ff9e0ff */
[----:B------:R0:W-:Y:S01]  /*32da0*/  @P5 STG.E.U16 desc[UR60][R8.64+0x22], R6 ;  /* 0x0000220608005986 */ /* 0x0001e2000c10153c */
[C---:B------:R-:W-:Y:S02]  /*32db0*/  ISETP.GT.AND P5, PT, R0.reuse, 0x88, P3 ;  /* 0x000000880000780c */ /* 0x040fe40001fa4270 */
[----:B------:R-:W-:Y:S02]  /*32dc0*/  IADD3.X R19, R9, UR4, RZ, P4, !PT ;  /* 0x0000000409137c10 */ /* 0x000fe4000a7fe4ff */
[----:B------:R-:W-:Y:S01]  /*32dd0*/  ISETP.GT.AND P4, PT, R0, 0x88, P2 ;  /* 0x000000880000780c */ /* 0x000fe20001784270 */
[----:B0-----:R-:W-:-:S05]  /*32de0*/  FMUL R6, R23, R2 ;  /* 0x0000000217067220 */ /* 0x001fca0000400000 */
[----:B------:R-:W-:Y:S01]  /*32df0*/  F2FP.F16.F32.PACK_AB R6, RZ, R6 ;  /* 0x00000006ff06723e */ /* 0x000fe200000000ff */
[----:B------:R-:W-:-:S04]  /*32e00*/  FMUL R5, R22, R2 ;  /* 0x0000000216057220 */ /* 0x000fc80000400000 */
[----:B------:R0:W-:Y:S01]  /*32e10*/  @P5 STG.E.U16 desc[UR60][R18.64+0x20], R6 ;  /* 0x0000200612005986 */ /* 0x0001e2000c10153c */
[----:B------:R-:W-:Y:S01]  /*32e20*/  IADD3 R4, P5, R4, UR13, RZ ;  /* 0x0000000d04047c10 */ /* 0x000fe2000ffbe0ff */
[----:B------:R-:W-:Y:S01]  /*32e30*/  IMAD.U32 R22, RZ, RZ, UR5 ;  /* 0x00000005ff167e24 */ /* 0x000fe2000f8e00ff */
[----:B------:R-:W-:Y:S01]  /*32e40*/  F2FP.F16.F32.PACK_AB R5, RZ, R5 ;  /* 0x00000005ff05723e */ /* 0x000fe200000000ff */
[----:B------:R-:W-:-:S04]  /*32e50*/  FMUL R7, R234, R2 ;  /* 0x00000002ea077220 */ /* 0x000fc80000400000 */
[----:B------:R1:W-:Y:S01]  /*32e60*/  @P4 STG.E.U16 desc[UR60][R18.64+0x22], R5 ;  /* 0x0000220512004986 */ /* 0x0003e2000c10153c */
[----:B0-----:R-:W-:Y:S01]  /*32e70*/  IMAD.U32 R6, RZ, RZ, UR4 ;  /* 0x00000004ff067e24 */ /* 0x001fe2000f8e00ff */
[----:B------:R-:W-:Y:S02]  /*32e80*/  F2FP.F16.F32.PACK_AB R7, RZ, R7 ;  /* 0x00000007ff07723e */ /* 0x000fe400000000ff */
[----:B-1----:R-:W-:Y:S02]  /*32e90*/  IADD3.X R5, R9, UR12, RZ, P5, !PT ;  /* 0x0000000c09057c10 */ /* 0x002fe4000affe4ff */
[----:B------:R-:W-:-:S04]  /*32ea0*/  IADD3 R22, P4, P5, R22, UR13, R4 ;  /* 0x0000000d16167c10 */ /* 0x000fc8000fd9e004 */
[----:B------:R-:W-:Y:S01]  /*32eb0*/  IADD3.X R23, R6, UR12, R5, P4, P5 ;  /* 0x0000000c06177c10 */ /* 0x000fe2000a7ea405 */
[-C--:B------:R-:W-:Y:S01]  /*32ec0*/  FMUL R6, R233, R2.reuse ;  /* 0x00000002e9067220 */ /* 0x080fe20000400000 */
[----:B------:R-:W-:Y:S02]  /*32ed0*/  ISETP.GT.AND P5, PT, R0, 0x80, P0 ;  /* 0x000000800000780c */ /* 0x000fe400007a4270 */
[----:B------:R-:W-:Y:S01]  /*32ee0*/  PRMT R11, R7, 0x7610, R11 ;  /* 0x00007610070b7816 */ /* 0x000fe2000000000b */
[----:B------:R-:W-:Y:S01]  /*32ef0*/  FMUL R7, R232, R2 ;  /* 0x00000002e8077220 */ /* 0x000fe20000400000 */
[----:B------:R-:W-:-:S04]  /*32f00*/  F2FP.F16.F32.PACK_AB R6, RZ, R6 ;  /* 0x00000006ff06723e */ /* 0x000fc800000000ff */
[----:B------:R-:W-:Y:S02]  /*32f10*/  PRMT R10, R6, 0x7610, R10 ;  /* 0x00007610060a7816 */ /* 0x000fe4000000000a */
[----:B------:R-:W-:-:S03]  /*32f20*/  F2FP.F16.F32.PACK_AB R7, RZ, R7 ;  /* 0x00000007ff07723e */ /* 0x000fc600000000ff */
[----:B------:R0:W-:Y:S02]  /*32f30*/  @P5 STG.E.U16 desc[UR60][R8.64+0x32], R10 ;  /* 0x0000320a08005986 */ /* 0x0001e4000c10153c */
[----:B0-----:R-:W-:Y:S01]  /*32f40*/  PRMT R10, R7, 0x7610, R10 ;  /* 0x00007610070a7816 */ /* 0x001fe2000000000a */
[----:B---3--:R-:W-:Y:S02]  /*32f50*/  FMUL R6, R17, R2 ;  /* 0x0000000211067220 */ /* 0x008fe40000400000 */
[----:B------:R-:W3:Y:S04]  /*32f60*/  LDL.LU R17, [R1+0x348] ;  /* 0x0003480001117983 */ /* 0x000ee80000300800 */
[----:B------:R-:W4:Y:S04]  /*32f70*/  LDL.LU R235, [R1+0x34c] ;  /* 0x00034c0001eb7983 */ /* 0x000f280000300800 */
[----:B------:R-:W5:Y:S04]  /*32f80*/  LDL.LU R234, [R1+0x350] ;  /* 0x0003500001ea7983 */ /* 0x000f680000300800 */
[----:B------:R-:W5:Y:S04]  /*32f90*/  LDL.LU R233, [R1+0x354] ;  /* 0x0003540001e97983 */ /* 0x000f680000300800 */
[----:B------:R-:W5:Y:S04]  /*32fa0*/  LDL.LU R232, [R1+0x358] ;  /* 0x0003580001e87983 */ /* 0x000f680000300800 */
[----:B------:R-:W2:Y:S01]  /*32fb0*/  LDL.LU R7, [R1+0x360] ;  /* 0x0003600001077983 */ /* 0x000ea20000300800 */
[----:B------:R-:W-:-:S13]  /*32fc0*/  ISETP.GT.AND P4, PT, R0, 0x80, P1 ;  /* 0x000000800000780c */ /* 0x000fda0000f84270 */
[----:B------:R-:W-:Y:S01]  /*32fd0*/  @P4 STG.E.U16 desc[UR60][R8.64+0x30], R11 ;  /* 0x0000300b08004986 */ /* 0x000fe2000c10153c */
[C---:B------:R-:W-:Y:S02]  /*32fe0*/  ISETP.GT.AND P4, PT, R0.reuse, 0x88, P1 ;  /* 0x000000880000780c */ /* 0x040fe40000f84270 */
[----:B------:R-:W-:Y:S02]  /*32ff0*/  ISETP.GT.AND P5, PT, R0, 0x88, P0 ;  /* 0x000000880000780c */ /* 0x000fe400007a4270 */
[----:B------:R-:W-:-:S09]  /*33000*/  F2FP.F16.F32.PACK_AB R6, RZ, R6 ;  /* 0x00000006ff06723e */ /* 0x000fd200000000ff */
[----:B------:R0:W-:Y:S01]  /*33010*/  @P4 STG.E.U16 desc[UR60][R18.64+0x30], R10 ;  /* 0x0000300a12004986 */ /* 0x0001e2000c10153c */
[----:B------:R-:W-:-:S03]  /*33020*/  ISETP.GT.AND P4, PT, R0, 0x100, P3 ;  /* 0x000001000000780c */ /* 0x000fc60001f84270 */
[----:B------:R-:W-:Y:S01]  /*33030*/  @P5 STG.E.U16 desc[UR60][R18.64+0x32], R6 ;  /* 0x0000320612005986 */ /* 0x000fe2000c10153c */
[----:B--2---:R-:W-:-:S05]  /*33040*/  FMUL R7, R7, R2 ;  /* 0x0000000207077220 */ /* 0x004fca0000400000 */
[----:B------:R-:W-:-:S04]  /*33050*/  F2FP.F16.F32.PACK_AB R7, RZ, R7 ;  /* 0x00000007ff07723e */ /* 0x000fc800000000ff */
[----:B0-----:R-:W-:-:S05]  /*33060*/  PRMT R10, R7, 0x7610, R10 ;  /* 0x00007610070a7816 */ /* 0x001fca000000000a */
[----:B------:R0:W-:Y:S04]  /*33070*/  @P4 STG.E.U16 desc[UR60][R4.64+0x20], R10 ;  /* 0x0000200a04004986 */ /* 0x0001e8000c10153c */
[----:B0-----:R-:W2:Y:S01]  /*33080*/  LDL.LU R10, [R1+0x36c] ;  /* 0x00036c00010a7983 */ /* 0x001ea20000300800 */
[----:B------:R-:W-:Y:S01]  /*33090*/  FMUL R6, R14, R2 ;  /* 0x000000020e067220 */ /* 0x000fe20000400000 */
[----:B------:R-:W-:-:S04]  /*330a0*/  ISETP.GT.AND P5, PT, R0, 0x100, P2 ;  /* 0x000001000000780c */ /* 0x000fc800017a4270 */
[----:B------:R-:W-:Y:S02]  /*330b0*/  F2FP.F16.F32.PACK_AB R6, RZ, R6 ;  /* 0x00000006ff06723e */ /* 0x000fe400000000ff */
[----:B------:R-:W-:Y:S02]  /*330c0*/  ISETP.GT.AND P4, PT, R0, 0x108, P3 ;  /* 0x000001080000780c */ /* 0x000fe40001f84270 */
[----:B------:R-:W-:Y:S01]  /*330d0*/  PRMT R7, R6, 0x7610, R7 ;  /* 0x0000761006077816 */ /* 0x000fe20000000007 */
[----:B------:R-:W-:-:S04]  /*330e0*/  FMUL R6, R15, R2 ;  /* 0x000000020f067220 */ /* 0x000fc80000400000 */
[----:B------:R-:W-:Y:S01]  /*330f0*/  @P5 STG.E.U16 desc[UR60][R4.64+0x22], R7 ;  /* 0x0000220704005986 */ /* 0x000fe2000c10153c */
[----:B------:R-:W-:Y:S02]  /*33100*/  IADD3 R14, P5, R4, UR5, RZ ;  /* 0x00000005040e7c10 */ /* 0x000fe4000ffbe0ff */
[----:B------:R-:W-:Y:S02]  /*33110*/  F2FP.F16.F32.PACK_AB R6, RZ, R6 ;  /* 0x00000006ff06723e */ /* 0x000fe400000000ff */
[----:B------:R-:W-:Y:S02]  /*33120*/  IADD3.X R15, R5, UR4, RZ, P5, !PT ;  /* 0x00000004050f7c10 */ /* 0x000fe4000affe4ff */
[----:B------:R-:W-:-:S03]  /*33130*/  ISETP.GT.AND P5, PT, R0, 0x108, P2 ;  /* 0x000001080000780c */ /* 0x000fc600017a4270 */
[----:B------:R0:W-:Y:S02]  /*33140*/  @P4 STG.E.U16 desc[UR60][R14.64+0x20], R6 ;  /* 0x000020060e004986 */ /* 0x0001e4000c10153c */
[----:B0-----:R-:W-:-:S04]  /*33150*/  IADD3 R6, P4, R4, UR5, RZ ;  /* 0x0000000504067c10 */ /* 0x001fc8000ff9e0ff */
[----:B------:R-:W-:Y:S01]  /*33160*/  IADD3.X R7, R5, UR4, RZ, P4, !PT ;  /* 0x0000000405077c10 */ /* 0x000fe2000a7fe4ff */
[----:B--2---:R-:W-:-:S05]  /*33170*/  FMUL R10, R10, R2 ;  /* 0x000000020a0a7220 */ /* 0x004fca0000400000 */
[----:B------:R-:W-:-:S04]  /*33180*/  F2FP.F16.F32.PACK_AB R10, RZ, R10 ;  /* 0x0000000aff0a723e */ /* 0x000fc800000000ff */
[----:B------:R-:W-:Y:S02]  /*33190*/  PRMT R11, R10, 0x7610, R11 ;  /* 0x000076100a0b7816 */ /* 0x000fe4000000000b */
[----:B------:R-:W2:Y:S04]  /*331a0*/  LDL.LU R10, [R1+0x370] ;  /* 0x00037000010a7983 */ /* 0x000ea80000300800 */
[----:B------:R0:W-:Y:S04]  /*331b0*/  @P5 STG.E.U16 desc[UR60][R6.64+0x22], R11 ;  /* 0x0000220b06005986 */ /* 0x0001e8000c10153c */
[----:B0-----:R-:W3:Y:S01]  /*331c0*/  LDL.LU R6, [R1+0x374] ;  /* 0x0003740001067983 */ /* 0x001ee20000300800 */
[----:B------:R-:W-:-:S02]  /*331d0*/  ISETP.GT.AND P4, PT, R0, 0x100, P1 ;  /* 0x000001000000780c */ /* 0x000fc40000f84270 */
[----:B------:R-:W-:Y:S01]  /*331e0*/  ISETP.GT.AND P5, PT, R0, 0x100, P0 ;  /* 0x000001000000780c */ /* 0x000fe200007a4270 */
[----:B--2---:R-:W-:-:S05]  /*331f0*/  FMUL R10, R10, R2 ;  /* 0x000000020a0a7220 */ /* 0x004fca0000400000 */
[----:B------:R-:W-:-:S04]  /*33200*/  F2FP.F16.F32.PACK_AB R7, RZ, R10 ;  /* 0x0000000aff07723e */ /* 0x000fc800000000ff */
[----:B------:R-:W-:Y:S02]  /*33210*/  PRMT R11, R7, 0x7610, R11 ;  /* 0x00007610070b7816 */ /* 0x000fe4000000000b */
[----:B------:R-:W2:Y:S01]  /*33220*/  LDL.LU R7, [R1+0x378] ;  /* 0x0003780001077983 */ /* 0x000ea20000300800 */
[----:B---3--:R-:W-:-:S05]  /*33230*/  FMUL R6, R6, R2 ;  /* 0x0000000206067220 */ /* 0x008fca0000400000 */
[----:B------:R-:W-:-:S04]  /*33240*/  F2FP.F16.F32.PACK_AB R6, RZ, R6 ;  /* 0x00000006ff06723e */ /* 0x000fc800000000ff */
[----:B------:R-:W-:Y:S02]  /*33250*/  PRMT R10, R6, 0x7610, R10 ;  /* 0x00007610060a7816 */ /* 0x000fe4000000000a */
[----:B------:R-:W3:Y:S04]  /*33260*/  LDL.LU R6, [R1+0x37c] ;  /* 0x00037c0001067983 */ /* 0x000ee80000300800 */
[----:B------:R0:W-:Y:S04]  /*33270*/  @P4 STG.E.U16 desc[UR60][R4.64+0x30], R11 ;  /* 0x0000300b04004986 */ /* 0x0001e8000c10153c */
[----:B------:R1:W-:Y:S04]  /*33280*/  @P5 STG.E.U16 desc[UR60][R4.64+0x32], R10 ;  /* 0x0000320a04005986 */ /* 0x0003e8000c10153c */
[----:B0-----:R-:W3:Y:S04]  /*33290*/  LDL.LU R11, [R1+0x344] ;  /* 0x00034400010b7983 */ /* 0x001ee80000300800 */
[----:B-1----:R-:W3:Y:S01]  /*332a0*/  LDL.LU R10, [R1+0x340] ;  /* 0x00034000010a7983 */ /* 0x002ee20000300800 */
[----:B------:R-:W-:-:S02]  /*332b0*/  ISETP.GT.AND P4, PT, R0, 0x108, P1 ;  /* 0x000001080000780c */ /* 0x000fc40000f84270 */
[----:B------:R-:W-:Y:S01]  /*332c0*/  ISETP.GT.AND P5, PT, R0, 0x108, P0 ;  /* 0x000001080000780c */ /* 0x000fe200007a4270 */
[----:B------:R-:W-:-:S05]  /*332d0*/  FMUL R17, R17, R2 ;  /* 0x0000000211117220 */ /* 0x000fca0000400000 */
[----:B------:R-:W-:-:S04]  /*332e0*/  F2FP.F16.F32.PACK_AB R17, RZ, R17 ;  /* 0x00000011ff11723e */ /* 0x000fc800000000ff */
[----:B------:R-:W-:Y:S01]  /*332f0*/  PRMT R236, R17, 0x7610, R236 ;  /* 0x0000761011ec7816 */ /* 0x000fe200000000ec */
[-C--:B----4-:R-:W-:Y:S01]  /*33300*/  FMUL R235, R235, R2.reuse ;  /* 0x00000002ebeb7220 */ /* 0x090fe20000400000 */
[----:B------:R-:W4:Y:S01]  /*33310*/  LDL.LU R17, [R1+0x35c] ;  /* 0x00035c0001117983 */ /* 0x000f220000300800 */
[-C--:B-----5:R-:W-:Y:S01]  /*33320*/  FMUL R234, R234, R2.reuse ;  /* 0x00000002eaea7220 */ /* 0x0a0fe20000400000 */
[-C--:B------:R-:W-:Y:S01]  /*33330*/  FMUL R233, R233, R2.reuse ;  /* 0x00000002e9e97220 */ /* 0x080fe20000400000 */
[----:B------:R-:W-:Y:S01]  /*33340*/  FMUL R232, R232, R2 ;  /* 0x00000002e8e87220 */ /* 0x000fe20000400000 */
[----:B------:R-:W-:Y:S02]  /*33350*/  F2FP.F16.F32.PACK_AB R235, RZ, R235 ;  /* 0x000000ebffeb723e */ /* 0x000fe400000000ff */
[----:B------:R-:W-:Y:S02]  /*33360*/  F2FP.F16.F32.PACK_AB R234, RZ, R234 ;  /* 0x000000eaffea723e */ /* 0x000fe400000000ff */
[----:B------:R-:W-:-:S02]  /*33370*/  F2FP.F16.F32.PACK_AB R233, RZ, R233 ;  /* 0x000000e9ffe9723e */ /* 0x000fc400000000ff */
[----:B------:R-:W-:Y:S01]  /*33380*/  F2FP.F16.F32.PACK_AB R232, RZ, R232 ;  /* 0x000000e8ffe8723e */ /* 0x000fe200000000ff */
[----:B--2---:R-:W-:-:S05]  /*33390*/  FMUL R7, R7, R2 ;  /* 0x0000000207077220 */ /* 0x004fca0000400000 */
[----:B------:R-:W-:-:S05]  /*333a0*/  F2FP.F16.F32.PACK_AB R7, RZ, R7 ;  /* 0x00000007ff07723e */ /* 0x000fca00000000ff */
[----:B------:R-:W-:Y:S01]  /*333b0*/  @P4 STG.E.U16 desc[UR60][R14.64+0x30], R7 ;  /* 0x000030070e004986 */ /* 0x000fe2000c10153c */
[----:B---3--:R-:W-:Y:S01]  /*333c0*/  FMUL R6, R6, R2 ;  /* 0x0000000206067220 */ /* 0x008fe20000400000 */
[----:B------:R-:W-:-:S04]  /*333d0*/  ISETP.GT.AND P4, PT, R0, 0x180, P3 ;  /* 0x000001800000780c */ /* 0x000fc80001f84270 */
[----:B------:R-:W-:-:S05]  /*333e0*/  F2FP.F16.F32.PACK_AB R6, RZ, R6 ;  /* 0x00000006ff06723e */ /* 0x000fca00000000ff */
[----:B------:R0:W-:Y:S01]  /*333f0*/  @P5 STG.E.U16 desc[UR60][R14.64+0x32], R6 ;  /* 0x000032060e005986 */ /* 0x0001e2000c10153c */
[----:B------:R-:W-:Y:S01]  /*33400*/  FMUL R10, R10, R2 ;  /* 0x000000020a0a7220 */ /* 0x000fe20000400000 */
[----:B0-----:R-:W-:-:S04]  /*33410*/  IADD3 R6, P5, R4, UR13, RZ ;  /* 0x0000000d04067c10 */ /* 0x001fc8000ffbe0ff */
[----:B------:R-:W-:Y:S02]  /*33420*/  F2FP.F16.F32.PACK_AB R10, RZ, R10 ;  /* 0x0000000aff0a723e */ /* 0x000fe400000000ff */
[----:B------:R-:W-:Y:S01]  /*33430*/  IADD3.X R7, R5, UR12, RZ, P5, !PT ;  /* 0x0000000c05077c10 */ /* 0x000fe2000affe4ff */
[----:B------:R-:W-:Y:S01]  /*33440*/  FMUL R11, R11, R2 ;  /* 0x000000020b0b7220 */ /* 0x000fe20000400000 */
[----:B------:R-:W-:-:S03]  /*33450*/  ISETP.GT.AND P3, PT, R0, 0x188, P3 ;  /* 0x000001880000780c */ /* 0x000fc60001f64270 */
[----:B------:R0:W-:Y:S01]  /*33460*/  @P4 STG.E.U16 desc[UR60][R6.64+0x20], R10 ;  /* 0x0000200a06004986 */ /* 0x0001e2000c10153c */
[----:B------:R-:W-:Y:S02]  /*33470*/  ISETP.GT.AND P4, PT, R0, 0x180, P2 ;  /* 0x000001800000780c */ /* 0x000fe40001784270 */
[----:B------:R-:W-:-:S04]  /*33480*/  F2FP.F16.F32.PACK_AB R11, RZ, R11 ;  /* 0x0000000bff0b723e */ /* 0x000fc800000000ff */
[----:B------:R-:W-:Y:S02]  /*33490*/  PRMT R237, R11, 0x7610, R237 ;  /* 0x000076100bed7816 */ /* 0x000fe400000000ed */
[----:B0-----:R-:W-:Y:S02]  /*334a0*/  IADD3 R10, P5, R6, UR5, RZ ;  /* 0x00000005060a7c10 */ /* 0x001fe4000ffbe0ff */
[C---:B------:R-:W-:Y:S02]  /*334b0*/  ISETP.GT.AND P2, PT, R0.reuse, 0x188, P2 ;  /* 0x000001880000780c */ /* 0x040fe40001744270 */
[----:B------:R-:W-:Y:S01]  /*334c0*/  IADD3.X R11, R7, UR4, RZ, P5, !PT ;  /* 0x00000004070b7c10 */ /* 0x000fe2000affe4ff */
[----:B------:R-:W-:Y:S01]  /*334d0*/  @P4 STG.E.U16 desc[UR60][R6.64+0x22], R237 ;  /* 0x000022ed06004986 */ /* 0x000fe2000c10153c */
[----:B------:R-:W-:-:S03]  /*334e0*/  ISETP.GT.AND P4, PT, R0, 0x180, P1 ;  /* 0x000001800000780c */ /* 0x000fc60000f84270 */
[----:B------:R-:W-:Y:S01]  /*334f0*/  @P3 STG.E.U16 desc[UR60][R10.64+0x20], R236 ;  /* 0x000020ec0a003986 */ /* 0x000fe2000c10153c */
[C---:B------:R-:W-:Y:S02]  /*33500*/  ISETP.GT.AND P3, PT, R0.reuse, 0x180, P0 ;  /* 0x000001800000780c */ /* 0x040fe40000764270 */
[----:B------:R-:W-:-:S03]  /*33510*/  ISETP.GT.AND P1, PT, R0, 0x188, P1 ;  /* 0x000001880000780c */ /* 0x000fc60000f24270 */
[----:B------:R0:W-:Y:S04]  /*33520*/  @P2 STG.E.U16 desc[UR60][R22.64+0x22], R235 ;  /* 0x000022eb16002986 */ /* 0x0001e8000c10153c */
[----:B------:R1:W-:Y:S04]  /*33530*/  @P4 STG.E.U16 desc[UR60][R6.64+0x30], R234 ;  /* 0x000030ea06004986 */ /* 0x0003e8000c10153c */
[----:B------:R2:W-:Y:S04]  /*33540*/  @P3 STG.E.U16 desc[UR60][R6.64+0x32], R233 ;  /* 0x000032e906003986 */ /* 0x0005e8000c10153c */
[----:B0-----:R-:W3:Y:S04]  /*33550*/  LDL.LU R23, [R1+0x324] ;  /* 0x0003240001177983 */ /* 0x001ee80000300800 */
[----:B------:R-:W5:Y:S04]  /*33560*/  LDL.LU R22, [R1+0x328] ;  /* 0x0003280001167983 */ /* 0x000f680000300800 */
[----:B------:R-:W5:Y:S04]  /*33570*/  LDL.LU R235, [R1+0x33c] ;  /* 0x00033c0001eb7983 */ /* 0x000f680000300800 */
[----:B-1----:R-:W5:Y:S04]  /*33580*/  LDL.LU R234, [R1+0x338] ;  /* 0x0003380001ea7983 */ /* 0x002f680000300800 */
[----:B--2---:R-:W2:Y:S04]  /*33590*/  LDL.LU R233, [R1+0x334] ;  /* 0x0003340001e97983 */ /* 0x004ea80000300800 */
[----:B------:R0:W-:Y:S04]  /*335a0*/  @P1 STG.E.U16 desc[UR60][R10.64+0x30], R232 ;  /* 0x000030e80a001986 */ /* 0x0001e8000c10153c */
[----:B0-----:R-:W2:Y:S01]  /*335b0*/  LDL.LU R232, [R1+0x320] ;  /* 0x0003200001e87983 */ /* 0x001ea20000300800 */
[----:B------:R-:W-:Y:S01]  /*335c0*/  ISETP.GT.AND P0, PT, R0, 0x188, P0 ;  /* 0x000001880000780c */ /* 0x000fe20000704270 */
[----:B----4-:R-:W-:Y:S01]  /*335d0*/  FMUL R17, R17, R2 ;  /* 0x0000000211117220 */ /* 0x010fe20000400000 */
[----:B------:R-:W-:-:S02]  /*335e0*/  ISETP.GT.AND P3, PT, R3, 0x20, PT ;  /* 0x000000200300780c */ /* 0x000fc40003f64270 */
[----:B------:R-:W-:Y:S02]  /*335f0*/  ISETP.GT.AND P2, PT, R3, 0x21, PT ;  /* 0x000000210300780c */ /* 0x000fe40003f44270 */
[----:B------:R-:W-:Y:S02]  /*33600*/  F2FP.F16.F32.PACK_AB R17, RZ, R17 ;  /* 0x00000011ff11723e */ /* 0x000fe400000000ff */
[C---:B------:R-:W-:Y:S02]  /*33610*/  ISETP.GT.AND P4, PT, R0.reuse, RZ, P2 ;  /* 0x000000ff0000720c */ /* 0x040fe40001784270 */
[----:B------:R-:W-:-:S03]  /*33620*/  ISETP.GT.AND P5, PT, R0, 0x8, P3 ;  /* 0x000000080000780c */ /* 0x000fc60001fa4270 */
[----:B------:R0:W-:Y:S01]  /*33630*/  @P0 STG.E.U16 desc[UR60][R10.64+0x32], R17 ;  /* 0x000032110a000986 */ /* 0x0001e2000c10153c */
[----:B------:R-:W-:-:S03]  /*33640*/  ISETP.GT.AND P0, PT, R0, RZ, P3 ;  /* 0x000000ff0000720c */ /* 0x000fc60001f04270 */
[----:B0-----:R-:W4:Y:S01]  /*33650*/  LDL.LU R17, [R1+0x32c] ;  /* 0x00032c0001117983 */ /* 0x001f220000300800 */
[-C--:B---3--:R-:W-:Y:S01]  /*33660*/  FMUL R23, R23, R2.reuse ;  /* 0x0000000217177220 */ /* 0x088fe20000400000 */
[----:B-----5:R-:W-:-:S04]  /*33670*/  FMUL R22, R22, R2 ;  /* 0x0000000216167220 */ /* 0x020fc80000400000 */
[----:B------:R-:W-:Y:S02]  /*33680*/  F2FP.F16.F32.PACK_AB R23, RZ, R23 ;  /* 0x00000017ff17723e */ /* 0x000fe400000000ff */
[----:B------:R-:W-:-:S03]  /*33690*/  F2FP.F16.F32.PACK_AB R22, RZ, R22 ;  /* 0x00000016ff16723e */ /* 0x000fc600000000ff */
[----:B------:R-:W-:Y:S01]  /*336a0*/  @P4 STG.E.U16 desc[UR60][R12.64+0x42], R23 ;  /* 0x000042170c004986 */ /* 0x000fe2000c10153c */
[----:B--2---:R-:W-:-:S05]  /*336b0*/  FMUL R232, R232, R2 ;  /* 0x00000002e8e87220 */ /* 0x004fca0000400000 */
[----:B------:R-:W-:-:S05]  /*336c0*/  F2FP.F16.F32.PACK_AB R232, RZ, R232 ;  /* 0x000000e8ffe8723e */ /* 0x000fca00000000ff */
[----:B------:R-:W-:Y:S04]  /*336d0*/  @P0 STG.E.U16 desc[UR60][R12.64+0x40], R232 ;  /* 0x000040e80c000986 */ /* 0x000fe8000c10153c */
[----:B------:R0:W-:Y:S04]  /*336e0*/  @P5 STG.E.U16 desc[UR60][R20.64+0x40], R22 ;  /* 0x0000401614005986 */ /* 0x0001e8000c10153c */
[----:B0-----:R-:W2:Y:S01]  /*336f0*/  LDL.LU R22, [R1+0x330] ;  /* 0x0003300001167983 */ /* 0x001ea20000300800 */
[----:B------:R-:W-:Y:S02]  /*33700*/  ISETP.GT.AND P1, PT, R0, 0x8, P2 ;  /* 0x000000080000780c */ /* 0x000fe40001724270 */
[----:B------:R-:W-:Y:S01]  /*33710*/  ISETP.GT.AND P0, PT, R3, 0x28, PT ;  /* 0x000000280300780c */ /* 0x000fe20003f04270 */
[----:B----4-:R-:W-:-:S03]  /*33720*/  FMUL R17, R17, R2 ;  /* 0x0000000211117220 */ /* 0x010fc60000400000 */
[----:B------:R-:W-:Y:S02]  /*33730*/  ISETP.GT.AND P5, PT, R0, RZ, P0 ;  /* 0x000000ff0000720c */ /* 0x000fe400007a4270 */
[----:B------:R-:W-:-:S05]  /*33740*/  F2FP.F16.F32.PACK_AB R17, RZ, R17 ;  /* 0x00000011ff11723e */ /* 0x000fca00000000ff */
[----:B------:R0:W-:Y:S01]  /*33750*/  @P1 STG.E.U16 desc[UR60][R20.64+0x42], R17 ;  /* 0x0000421114001986 */ /* 0x0001e2000c10153c */
[----:B------:R-:W-:-:S04]  /*33760*/  ISETP.GT.AND P1, PT, R3, 0x29, PT ;  /* 0x000000290300780c */ /* 0x000fc80003f24270 */
[----:B------:R-:W-:Y:S01]  /*33770*/  ISETP.GT.AND P4, PT, R0, RZ, P1 ;  /* 0x000000ff0000720c */ /* 0x000fe20000f84270 */
[----:B0-----:R-:W-:Y:S02]  /*33780*/  FMUL R17, R233, R2 ;  /* 0x00000002e9117220 */ /* 0x001fe40000400000 */
[----:B------:R-:W3:Y:S03]  /*33790*/  LDL.LU R233, [R1+0x314] ;  /* 0x0003140001e97983 */ /* 0x000ee60000300800 */
[----:B------:R-:W-:-:S04]  /*337a0*/  F2FP.F16.F32.PACK_AB R17, RZ, R17 ;  /* 0x00000011ff11723e */ /* 0x000fc800000000ff */
[----:B------:R-:W-:Y:S01]  /*337b0*/  PRMT R23, R17, 0x7610, R23 ;  /* 0x0000761011177816 */ /* 0x000fe20000000017 */
[----:B------:R-:W-:-:S04]  /*337c0*/  FMUL R17, R235, R2 ;  /* 0x00000002eb117220 */ /* 0x000fc80000400000 */
[----:B------:R-:W-:Y:S01]  /*337d0*/  @P4 STG.E.U16 desc[UR60][R12.64+0x52], R23 ;  /* 0x000052170c004986 */ /* 0x000fe2000c10153c */
[----:B--2---:R-:W-:-:S05]  /*337e0*/  FMUL R22, R22, R2 ;  /* 0x0000000216167220 */ /* 0x004fca0000400000 */
[----:B------:R-:W-:-:S04]  /*337f0*/  F2FP.F16.F32.PACK_AB R22, RZ, R22 ;  /* 0x00000016ff16723e */ /* 0x000fc800000000ff */
[----:B------:R-:W-:Y:S01]  /*33800*/  PRMT R232, R22, 0x7610, R232 ;  /* 0x0000761016e87816 */ /* 0x000fe200000000e8 */
[----:B------:R-:W-:Y:S02]  /*33810*/  FMUL R22, R234, R2 ;  /* 0x00000002ea167220 */ /* 0x000fe40000400000 */
[----:B------:R-:W2:Y:S04]  /*33820*/  LDL.LU R234, [R1+0x318] ;  /* 0x0003180001ea7983 */ /* 0x000ea80000300800 */
[----:B------:R-:W-:Y:S01]  /*33830*/  @P5 STG.E.U16 desc[UR60][R12.64+0x50], R232 ;  /* 0x000050e80c005986 */ /* 0x000fe2000c10153c */
[C---:B------:R-:W-:Y:S02]  /*33840*/  ISETP.GT.AND P5, PT, R0.reuse, 0x8, P0 ;  /* 0x000000080000780c */ /* 0x040fe400007a4270 */
[----:B------:R-:W-:Y:S01]  /*33850*/  F2FP.F16.F32.PACK_AB R22, RZ, R22 ;  /* 0x00000016ff16723e */ /* 0x000fe200000000ff */
[----:B------:R-:W4:Y:S10]  /*33860*/  LDL.LU R235, [R1+0x31c] ;  /* 0x00031c0001eb7983 */ /* 0x000f340000300800 */
[----:B------:R0:W-:Y:S04]  /*33870*/  @P5 STG.E.U16 desc[UR60][R20.64+0x50], R22 ;  /* 0x0000501614005986 */ /* 0x0001e8000c10153c */
[----:B0-----:R-:W5:Y:S01]  /*33880*/  LDL.LU R22, [R1+0x300] ;  /* 0x0003000001167983 */ /* 0x001f620000300800 */
[----:B------:R-:W-:-:S02]  /*33890*/  ISETP.GT.AND P4, PT, R0, 0x8, P1 ;  /* 0x000000080000780c */ /* 0x000fc40000f84270 */
[----:B------:R-:W-:-:S11]  /*338a0*/  F2FP.F16.F32.PACK_AB R17, RZ, R17 ;  /* 0x00000011ff11723e */ /* 0x000fd600000000ff */
[----:B------:R0:W-:Y:S01]  /*338b0*/  @P4 STG.E.U16 desc[UR60][R20.64+0x52], R17 ;  /* 0x0000521114004986 */ /* 0x0001e2000c10153c */
[----:B------:R-:W-:-:S03]  /*338c0*/  ISETP.GT.AND P4, PT, R0, 0x80, P3 ;  /* 0x000000800000780c */ /* 0x000fc60001f84270 */
[----:B0-----:R-:W3:Y:S01]  /*338d0*/  LDL.LU R17, [R1+0x304] ;  /* 0x0003040001117983 */ /* 0x001ee20000300800 */
[----:B-----5:R-:W-:-:S05]  /*338e0*/  FMUL R22, R22, R2 ;  /* 0x0000000216167220 */ /* 0x020fca0000400000 */
[----:B------:R-:W-:-:S05]  /*338f0*/  F2FP.F16.F32.PACK_AB R22, RZ, R22 ;  /* 0x00000016ff16723e */ /* 0x000fca00000000ff */
[----:B------:R0:W-:Y:S04]  /*33900*/  @P4 STG.E.U16 desc[UR60][R8.64+0x40], R22 ;  /* 0x0000401608004986 */ /* 0x0001e8000c10153c */
[----:B0-----:R-:W5:Y:S01]  /*33910*/  LDL.LU R22, [R1+0x308] ;  /* 0x0003080001167983 */ /* 0x001f620000300800 */
[C---:B------:R-:W-:Y:S01]  /*33920*/  ISETP.GT.AND P5, PT, R0.reuse, 0x80, P2 ;  /* 0x000000800000780c */ /* 0x040fe200017a4270 */
[----:B---3--:R-:W-:Y:S01]  /*33930*/  FMUL R17, R17, R2 ;  /* 0x0000000211117220 */ /* 0x008fe20000400000 */
[----:B------:R-:W-:-:S04]  /*33940*/  ISETP.GT.AND P4, PT, R0, 0x88, P3 ;  /* 0x000000880000780c */ /* 0x000fc80001f84270 */
[----:B------:R-:W-:-:S07]  /*33950*/  F2FP.F16.F32.PACK_AB R17, RZ, R17 ;  /* 0x00000011ff11723e */ /* 0x000fce00000000ff */
[----:B------:R0:W-:Y:S04]  /*33960*/  @P5 STG.E.U16 desc[UR60][R8.64+0x42], R17 ;  /* 0x0000421108005986 */ /* 0x0001e8000c10153c */
[----:B0-----:R-:W3:Y:S01]  /*33970*/  LDL.LU R17, [R1+0x30c] ;  /* 0x00030c0001117983 */ /* 0x001ee20000300800 */
[----:B-----5:R-:W-:-:S05]  /*33980*/  FMUL R22, R22, R2 ;  /* 0x0000000216167220 */ /* 0x020fca0000400000 */
[----:B------:R-:W-:-:S05]  /*33990*/  F2FP.F16.F32.PACK_AB R22, RZ, R22 ;  /* 0x00000016ff16723e */ /* 0x000fca00000000ff */
[----:B------:R0:W-:Y:S04]  /*339a0*/  @P4 STG.E.U16 desc[UR60][R18.64+0x40], R22 ;  /* 0x0000401612004986 */ /* 0x0001e8000c10153c */
[----:B0-----:R-:W5:Y:S01]  /*339b0*/  LDL.LU R22, [R1+0x310] ;  /* 0x0003100001167983 */ /* 0x001f620000300800 */
[----:B------:R-:W-:Y:S01]  /*339c0*/  ISETP.GT.AND P5, PT, R0, 0x88, P2 ;  /* 0x000000880000780c */ /* 0x000fe200017a4270 */
[----:B---3--:R-:W-:-:S05]  /*339d0*/  FMUL R17, R17, R2 ;  /* 0x0000000211117220 */ /* 0x008fca0000400000 */
[----:B------:R-:W-:-:S07]  /*339e0*/  F2FP.F16.F32.PACK_AB R17, RZ, R17 ;  /* 0x00000011ff11723e */ /* 0x000fce00000000ff */
[----:B------:R0:W-:Y:S01]  /*339f0*/  @P5 STG.E.U16 desc[UR60][R18.64+0x42], R17 ;  /* 0x0000421112005986 */ /* 0x0001e2000c10153c */
[C---:B------:R-:W-:Y:S02]  /*33a00*/  ISETP.GT.AND P5, PT, R0.reuse, 0x80, P0 ;  /* 0x000000800000780c */ /* 0x040fe400007a4270 */
[----:B------:R-:W-:Y:S01]  /*33a10*/  ISETP.GT.AND P4, PT, R0, 0x80, P1 ;  /* 0x000000800000780c */ /* 0x000fe20000f84270 */
[----:B0-----:R-:W-:-:S05]  /*33a20*/  FMUL R17, R233, R2 ;  /* 0x00000002e9117220 */ /* 0x001fca0000400000 */
[----:B------:R-:W-:-:S04]  /*33a30*/  F2FP.F16.F32.PACK_AB R17, RZ, R17 ;  /* 0x00000011ff11723e */ /* 0x000fc800000000ff */
[----:B------:R-:W-:Y:S01]  /*33a40*/  PRMT R23, R17, 0x7610, R23 ;  /* 0x0000761011177816 */ /* 0x000fe20000000017 */
[-C--:B----4-:R-:W-:Y:S02]  /*33a50*/  FMUL R17, R235, R2.reuse ;  /* 0x00000002eb117220 */ /* 0x090fe40000400000 */
[----:B------:R-:W3:Y:S04]  /*33a60*/  LDL.LU R235, [R1+0x2cc] ;  /* 0x0002cc0001eb7983 */ /* 0x000ee80000300800 */
[----:B------:R-:W-:Y:S01]  /*33a70*/  @P4 STG.E.U16 desc[UR60][R8.64+0x52], R23 ;  /* 0x0000521708004986 */ /* 0x000fe2000c10153c */
[----:B-----5:R-:W-:-:S05]  /*33a80*/  FMUL R22, R22, R2 ;  /* 0x0000000216167220 */ /* 0x020fca0000400000 */
[----:B------:R-:W-:-:S04]  /*33a90*/  F2FP.F16.F32.PACK_AB R22, RZ, R22 ;  /* 0x00000016ff16723e */ /* 0x000fc800000000ff */
[----:B------:R-:W-:Y:S01]  /*33aa0*/  PRMT R232, R22, 0x7610, R232 ;  /* 0x0000761016e87816 */ /* 0x000fe200000000e8 */
[----:B--2---:R-:W-:Y:S02]  /*33ab0*/  FMUL R22, R234, R2 ;  /* 0x00000002ea167220 */ /* 0x004fe40000400000 */
        /* <DEDUP_REMOVED lines=16> */
[----:B------:R-:W-:Y:S01]  /*33bc0*/  ISETP.GT.AND P5, PT, R0, 0x100, P2 ;  /* 0x000001000000780c */ /* 0x000fe200017a4270 */
[----:B---3--:R-:W-:-:S05]  /*33bd0*/  FMUL R17, R17, R2 ;  /* 0x0000000211117220 */ /* 0x008fca0000400000 */
[----:B------:R-:W-:Y:S02]  /*33be0*/  F2FP.F16.F32.PACK_AB R17, RZ, R17 ;  /* 0x00000011ff11723e */ /* 0x000fe400000000ff */
[----:B------:R-:W-:-:S05]  /*33bf0*/  ISETP.GT.AND P4, PT, R0, 0x108, P3 ;  /* 0x000001080000780c */ /* 0x000fca0001f84270 */
        /* <DEDUP_REMOVED lines=9> */
[----:B------:R0:W-:Y:S04]  /*33c90*/  @P5 STG.E.U16 desc[UR60][R14.64+0x42], R17 ;  /* 0x000042110e005986 */ /* 0x0001e8000c10153c */
[----:B0-----:R-:W3:Y:S01]  /*33ca0*/  LDL.LU R17, [R1+0x2f4] ;  /* 0x0002f40001117983 */ /* 0x001ee20000300800 */
[----:B-----5:R-:W-:-:S05]  /*33cb0*/  FMUL R22, R22, R2 ;  /* 0x0000000216167220 */ /* 0x020fca0000400000 */
[----:B------:R-:W-:-:S04]  /*33cc0*/  F2FP.F16.F32.PACK_AB R22, RZ, R22 ;  /* 0x00000016ff16723e */ /* 0x000fc800000000ff */
[----:B------:R-:W-:Y:S02]  /*33cd0*/  PRMT R232, R22, 0x7610, R232 ;  /* 0x0000761016e87816 */ /* 0x000fe400000000e8 */
[----:B------:R-:W5:Y:S01]  /*33ce0*/  LDL.LU R22, [R1+0x2f8] ;  /* 0x0002f80001167983 */ /* 0x000f620000300800 */
[C---:B------:R-:W-:Y:S02]  /*33cf0*/  ISETP.GT.AND P5, PT, R0.reuse, 0x100, P0 ;  /* 0x000001000000780c */ /* 0x040fe400007a4270 */
[----:B------:R-:W-:Y:S01]  /*33d00*/  ISETP.GT.AND P4, PT, R0, 0x100, P1 ;  /* 0x000001000000780c */ /* 0x000fe20000f84270 */
[----:B---3--:R-:W-:-:S05]  /*33d10*/  FMUL R17, R17, R2 ;  /* 0x0000000211117220 */ /* 0x008fca0000400000 */
[----:B------:R-:W-:-:S05]  /*33d20*/  F2FP.F16.F32.PACK_AB R17, RZ, R17 ;  /* 0x00000011ff11723e */ /* 0x000fca00000000ff */
[----:B------:R0:W-:Y:S01]  /*33d30*/  @P5 STG.E.U16 desc[UR60][R4.64+0x50], R232 ;  /* 0x000050e804005986 */ /* 0x0001e2000c10153c */
[----:B------:R-:W-:Y:S02]  /*33d40*/  ISETP.GT.AND P5, PT, R0, 0x108, P0 ;  /* 0x000001080000780c */ /* 0x000fe400007a4270 */
[----:B------:R-:W-:Y:S02]  /*33d50*/  PRMT R23, R17, 0x7610, R23 ;  /* 0x0000761011177816 */ /* 0x000fe40000000017 */
[----:B------:R-:W3:Y:S04]  /*33d60*/  LDL.LU R17, [R1+0x2fc] ;  /* 0x0002fc0001117983 */ /* 0x000ee80000300800 */
[----:B------:R1:W-:Y:S04]  /*33d70*/  @P4 STG.E.U16 desc[UR60][R4.64+0x52], R23 ;  /* 0x0000521704004986 */ /* 0x0003e8000c10153c */
[----:B0-----:R-:W4:Y:S04]  /*33d80*/  LDL.LU R232, [R1+0x2d0] ;  /* 0x0002d00001e87983 */ /* 0x001f280000300800 */
[----:B-1----:R-:W2:Y:S01]  /*33d90*/  LDL.LU R23, [R1+0x2c0] ;  /* 0x0002c00001177983 */ /* 0x002ea20000300800 */
        /* <DEDUP_REMOVED lines=8> */
[----:B--2---:R-:W-:-:S03]  /*33e20*/  FMUL R23, R23, R2 ;  /* 0x0000000217177220 */ /* 0x004fc60000400000 */
[----:B0-----:R-:W2:Y:S02]  /*33e30*/  LDL.LU R17, [R1+0x2c8] ;  /* 0x0002c80001117983 */ /* 0x001ea40000300800 */
[----:B------:R-:W-:-:S04]  /*33e40*/  F2FP.F16.F32.PACK_AB R23, RZ, R23 ;  /* 0x00000017ff17723e */ /* 0x000fc800000000ff */
[----:B------:R-:W-:Y:S01]  /*33e50*/  PRMT R236, R23, 0x7610, R236 ;  /* 0x0000761017ec7816 */ /* 0x000fe200000000ec */
[----:B-----5:R-:W-:-:S05]  /*33e60*/  FMUL R22, R22, R2 ;  /* 0x0000000216167220 */ /* 0x020fca0000400000 */
[----:B------:R-:W-:-:S04]  /*33e70*/  F2FP.F16.F32.PACK_AB R22, RZ, R22 ;  /* 0x00000016ff16723e */ /* 0x000fc800000000ff */
[----:B------:R-:W-:Y:S02]  /*33e80*/  PRMT R23, R22, 0x7610, R23 ;  /* 0x0000761016177816 */ /* 0x000fe40000000017 */
[----:B------:R-:W3:Y:S01]  /*33e90*/  LDL.LU R22, [R1+0x2d8] ;  /* 0x0002d80001167983 */ /* 0x000ee20000300800 */
[C---:B------:R-:W-:Y:S02]  /*33ea0*/  ISETP.GT.AND P5, PT, R0.reuse, 0x180, P3 ;  /* 0x000001800000780c */ /* 0x040fe40001fa4270 */
[C---:B------:R-:W-:Y:S02]  /*33eb0*/  ISETP.GT.AND P4, PT, R0.reuse, 0x180, P2 ;  /* 0x000001800000780c */ /* 0x040fe40001784270 */
[----:B------:R-:W-:Y:S01]  /*33ec0*/  ISETP.GT.AND P3, PT, R0, 0x188, P3 ;  /* 0x000001880000780c */ /* 0x000fe20001f64270 */
[-C--:B------:R-:W-:Y:S01]  /*33ed0*/  FMUL R235, R235, R2.reuse ;  /* 0x00000002ebeb7220 */ /* 0x080fe20000400000 */
[----:B--2---:R-:W-:-:S07]  /*33ee0*/  FMUL R17, R17, R2 ;  /* 0x0000000211117220 */ /* 0x004fce0000400000 */
[----:B------:R-:W-:Y:S01]  /*33ef0*/  @P5 STG.E.U16 desc[UR60][R6.64+0x40], R236 ;  /* 0x000040ec06005986 */ /* 0x000fe2000c10153c */
[----:B------:R-:W-:-:S03]  /*33f00*/  F2FP.F16.F32.PACK_AB R17, RZ, R17 ;  /* 0x00000011ff11723e */ /* 0x000fc600000000ff */
[----:B------:R0:W-:Y:S01]  /*33f10*/  @P4 STG.E.U16 desc[UR60][R6.64+0x42], R23 ;  /* 0x0000421706004986 */ /* 0x0001e2000c10153c */
[----:B------:R-:W-:Y:S01]  /*33f20*/  ISETP.GT.AND P2, PT, R0, 0x188, P2 ;  /* 0x000001880000780c */ /* 0x000fe20001744270 */
[-C--:B------:R-:W-:Y:S01]  /*33f30*/  FMUL R234, R234, R2.reuse ;  /* 0x00000002eaea7220 */ /* 0x080fe20000400000 */
[C---:B------:R-:W-:Y:S01]  /*33f40*/  ISETP.GT.AND P4, PT, R0.reuse, 0x180, P0 ;  /* 0x000001800000780c */ /* 0x040fe20000784270 */
[----:B------:R1:W-:Y:S01]  /*33f50*/  @P3 STG.E.U16 desc[UR60][R10.64+0x40], R17 ;  /* 0x000040110a003986 */ /* 0x0003e2000c10153c */
[----:B------:R-:W-:Y:S01]  /*33f60*/  ISETP.GT.AND P3, PT, R0, 0x180, P1 ;  /* 0x000001800000780c */ /* 0x000fe20000f64270 */
[-C--:B----4-:R-:W-:Y:S01]  /*33f70*/  FMUL R232, R232, R2.reuse ;  /* 0x00000002e8e87220 */ /* 0x090fe20000400000 */
[----:B------:R-:W-:Y:S01]  /*33f80*/  ISETP.GT.AND P0, PT, R0, 0x188, P0 ;  /* 0x000001880000780c */ /* 0x000fe20000704270 */
[----:B------:R-:W-:Y:S01]  /*33f90*/  FMUL R233, R233, R2 ;  /* 0x00000002e9e97220 */ /* 0x000fe20000400000 */
[----:B0-----:R-:W-:Y:S02]  /*33fa0*/  F2FP.F16.F32.PACK_AB R23, RZ, R234 ;  /* 0x000000eaff17723e */ /* 0x001fe400000000ff */
[----:B-1----:R-:W-:-:S02]  /*33fb0*/  F2FP.F16.F32.PACK_AB R17, RZ, R235 ;  /* 0x000000ebff11723e */ /* 0x002fc400000000ff */
[----:B------:R-:W-:Y:S01]  /*33fc0*/  F2FP.F16.F32.PACK_AB R232, RZ, R232 ;  /* 0x000000e8ffe8723e */ /* 0x000fe200000000ff */
[----:B------:R-:W2:Y:S01]  /*33fd0*/  LDL.LU R235, [R1+0x2bc] ;  /* 0x0002bc0001eb7983 */ /* 0x000ea20000300800 */
[----:B------:R-:W-:Y:S02]  /*33fe0*/  PRMT R234, R17, 0x7610, R234 ;  /* 0x0000761011ea7816 */ /* 0x000fe400000000ea */
[----:B------:R-:W-:Y:S02]  /*33ff0*/  F2FP.F16.F32.PACK_AB R17, RZ, R233 ;  /* 0x000000e9ff11723e */ /* 0x000fe400000000ff */
[----:B------:R-:W4:Y:S04]  /*34000*/  LDL.LU R233, [R1+0x2b8] ;  /* 0x0002b80001e97983 */ /* 0x000f280000300800 */
[----:B------:R0:W-:Y:S04]  /*34010*/  @P2 STG.E.U16 desc[UR60][R10.64+0x42], R234 ;  /* 0x000042ea0a002986 */ /* 0x0001e8000c10153c */
[----:B------:R1:W-:Y:S04]  /*34020*/  @P4 STG.E.U16 desc[UR60][R6.64+0x50], R232 ;  /* 0x000050e806004986 */ /* 0x0003e8000c10153c */
[----:B------:R5:W-:Y:S04]  /*34030*/  @P3 STG.E.U16 desc[UR60][R6.64+0x52], R23 ;  /* 0x0000521706003986 */ /* 0x000be8000c10153c */
[----:B0-----:R-:W2:Y:S04]  /*34040*/  LDL.LU R234, [R1+0x2b4] ;  /* 0x0002b40001ea7983 */ /* 0x001ea80000300800 */
[----:B-1----:R-:W4:Y:S04]  /*34050*/  LDL.LU R232, [R1+0x2a0] ;  /* 0x0002a00001e87983 */ /* 0x002f280000300800 */
[----:B-----5:R-:W5:Y:S01]  /*34060*/  LDL.LU R23, [R1+0x2a4] ;  /* 0x0002a40001177983 */ /* 0x020f620000300800 */
[----:B---3--:R-:W-:-:S05]  /*34070*/  FMUL R22, R22, R2 ;  /* 0x0000000216167220 */ /* 0x008fca0000400000 */
[----:B------:R-:W-:-:S05]  /*34080*/  F2FP.F16.F32.PACK_AB R22, RZ, R22 ;  /* 0x00000016ff16723e */ /* 0x000fca00000000ff */
[----:B------:R0:W-:Y:S04]  /*34090*/  @P0 STG.E.U16 desc[UR60][R10.64+0x50], R22 ;  /* 0x000050160a000986 */ /* 0x0001e8000c10153c */
[----:B0-----:R-:W3:Y:S01]  /*340a0*/  LDL.LU R22, [R1+0x2a8] ;  /* 0x0002a80001167983 */ /* 0x001ee20000300800 */
[C---:B------:R-:W-:Y:S02]  /*340b0*/  ISETP.GT.AND P3, PT, R3.reuse, 0x30, PT ;  /* 0x000000300300780c */ /* 0x040fe40003f64270 */
[----:B------:R-:W-:Y:S02]  /*340c0*/  ISETP.GT.AND P2, PT, R3, 0x31, PT ;  /* 0x000000310300780c */ /* 0x000fe40003f44270 */
[C---:B------:R-:W-:Y:S02]  /*340d0*/  ISETP.GT.AND P1, PT, R0.reuse, 0x188, P1 ;  /* 0x000001880000780c */ /* 0x040fe40000f24270 */
[----:B------:R-:W-:-:S02]  /*340e0*/  ISETP.GT.AND P0, PT, R0, RZ, P3 ;  /* 0x000000ff0000720c */ /* 0x000fc40001f04270 */
[C---:B------:R-:W-:Y:S02]  /*340f0*/  ISETP.GT.AND P4, PT, R0.reuse, RZ, P2 ;  /* 0x000000ff0000720c */ /* 0x040fe40001784270 */
[----:B------:R-:W-:-:S07]  /*34100*/  ISETP.GT.AND P5, PT, R0, 0x8, P3 ;  /* 0x000000080000780c */ /* 0x000fce0001fa4270 */
[----:B------:R0:W-:Y:S04]  /*34110*/  @P1 STG.E.U16 desc[UR60][R10.64+0x52], R17 ;  /* 0x000052110a001986 */ /* 0x0001e8000c10153c */
[----:B0-----:R-:W2:Y:S01]  /*34120*/  LDL.LU R17, [R1+0x2ac] ;  /* 0x0002ac0001117983 */ /* 0x001ea20000300800 */
[-C--:B----4-:R-:W-:Y:S01]  /*34130*/  FMUL R232, R232, R2.reuse ;  /* 0x00000002e8e87220 */ /* 0x090fe20000400000 */
[----:B-----5:R-:W-:-:S04]  /*34140*/  FMUL R23, R23, R2 ;  /* 0x0000000217177220 */ /* 0x020fc80000400000 */
[----:B------:R-:W-:Y:S02]  /*34150*/  F2FP.F16.F32.PACK_AB R232, RZ, R232 ;  /* 0x000000e8ffe8723e */ /* 0x000fe400000000ff */
[----:B------:R-:W-:-:S03]  /*34160*/  F2FP.F16.F32.PACK_AB R23, RZ, R23 ;  /* 0x00000017ff17723e */ /* 0x000fc600000000ff */
[----:B------:R-:W-:Y:S04]  /*34170*/  @P0 STG.E.U16 desc[UR60][R12.64+0x60], R232 ;  /* 0x000060e80c000986 */ /* 0x000fe8000c10153c */
[----:B------:R-:W-:Y:S01]  /*34180*/  @P4 STG.E.U16 desc[UR60][R12.64+0x62], R23 ;  /* 0x000062170c004986 */ /* 0x000fe2000c10153c */
[----:B---3--:R-:W-:-:S05]  /*34190*/  FMUL R22, R22, R2 ;  /* 0x0000000216167220 */ /* 0x008fca0000400000 */
[----:B------:R-:W-:-:S05]  /*341a0*/  F2FP.F16.F32.PACK_AB R22, RZ, R22 ;  /* 0x00000016ff16723e */ /* 0x000fca00000000ff */
[----:B------:R0:W-:Y:S04]  /*341b0*/  @P5 STG.E.U16 desc[UR60][R20.64+0x60], R22 ;  /* 0x0000601614005986 */ /* 0x0001e8000c10153c */
[----:B0-----:R-:W3:Y:S01]  /*341c0*/  LDL.LU R22, [R1+0x2b0] ;  /* 0x0002b00001167983 */ /* 0x001ee20000300800 */
[----:B------:R-:W-:Y:S02]  /*341d0*/  ISETP.GT.AND P1, PT, R0, 0x8, P2 ;  /* 0x000000080000780c */ /* 0x000fe40001724270 */
[----:B------:R-:W-:Y:S01]  /*341e0*/  ISETP.GT.AND P0, PT, R3, 0x38, PT ;  /* 0x000000380300780c */ /* 0x000fe20003f04270 */
[----:B--2---:R-:W-:-:S03]  /*341f0*/  FMUL R17, R17, R2 ;  /* 0x0000000211117220 */ /* 0x004fc60000400000 */
[----:B------:R-:W-:Y:S02]  /*34200*/  ISETP.GT.AND P5, PT, R0, RZ, P0 ;  /* 0x000000ff0000720c */ /* 0x000fe400007a4270 */
[----:B------:R-:W-:-:S05]  /*34210*/  F2FP.F16.F32.PACK_AB R17, RZ, R17 ;  /* 0x00000011ff11723e */ /* 0x000fca00000000ff */
[----:B------:R0:W-:Y:S01]  /*34220*/  @P1 STG.E.U16 desc[UR60][R20.64+0x62], R17 ;  /* 0x0000621114001986 */ /* 0x0001e2000c10153c */
[----:B------:R-:W-:-:S04]  /*34230*/  ISETP.GT.AND P1, PT, R3, 0x39, PT ;  /* 0x000000390300780c */ /* 0x000fc80003f24270 */
[----:B------:R-:W-:Y:S01]  /*34240*/  ISETP.GT.AND P4, PT, R0, RZ, P1 ;  /* 0x000000ff0000720c */ /* 0x000fe20000f84270 */
[----:B0-----:R-:W-:Y:S02]  /*34250*/  FMUL R17, R234, R2 ;  /* 0x00000002ea117220 */ /* 0x001fe40000400000 */
[----:B------:R-:W2:Y:S03]  /*34260*/  LDL.LU R234, [R1+0x294] ;  /* 0x0002940001ea7983 */ /* 0x000ea60000300800 */
[----:B------:R-:W-:-:S04]  /*34270*/  F2FP.F16.F32.PACK_AB R17, RZ, R17 ;  /* 0x00000011ff11723e */ /* 0x000fc800000000ff */
[----:B------:R-:W-:Y:S01]  /*34280*/  PRMT R23, R17, 0x7610, R23 ;  /* 0x0000761011177816 */ /* 0x000fe20000000017 */
[----:B------:R-:W-:-:S04]  /*34290*/  FMUL R17, R235, R2 ;  /* 0x00000002eb117220 */ /* 0x000fc80000400000 */
[----:B------:R-:W-:Y:S01]  /*342a0*/  @P4 STG.E.U16 desc[UR60][R12.64+0x72], R23 ;  /* 0x000072170c004986 */ /* 0x000fe2000c10153c */
[----:B---3--:R-:W-:-:S05]  /*342b0*/  FMUL R22, R22, R2 ;  /* 0x0000000216167220 */ /* 0x008fca0000400000 */
[----:B------:R-:W-:-:S04]  /*342c0*/  F2FP.F16.F32.PACK_AB R22, RZ, R22 ;  /* 0x00000016ff16723e */ /* 0x000fc800000000ff */
[----:B------:R-:W-:Y:S01]  /*342d0*/  PRMT R232, R22, 0x7610, R232 ;  /* 0x0000761016e87816 */ /* 0x000fe200000000e8 */
[----:B------:R-:W-:Y:S02]  /*342e0*/  FMUL R22, R233, R2 ;  /* 0x00000002e9167220 */ /* 0x000fe40000400000 */
[----:B------:R-:W3:Y:S04]  /*342f0*/  LDL.LU R233, [R1+0x298] ;  /* 0x0002980001e97983 */ /* 0x000ee80000300800 */
        /* <DEDUP_REMOVED lines=10> */
[----:B0-----:R-:W2:Y:S01]  /*343a0*/  LDL.LU R17, [R1+0x284] ;  /* 0x0002840001117983 */ /* 0x001ea20000300800 */
[----:B-----5:R-:W-:-:S05]  /*343b0*/  FMUL R22, R22, R2 ;  /* 0x0000000216167220 */ /* 0x020fca0000400000 */
[----:B------:R-:W-:-:S05]  /*343c0*/  F2FP.F16.F32.PACK_AB R22, RZ, R22 ;  /* 0x00000016ff16723e */ /* 0x000fca00000000ff */
[----:B------:R0:W-:Y:S04]  /*343d0*/  @P4 STG.E.U16 desc[UR60][R8.64+0x60], R22 ;  /* 0x0000601608004986 */ /* 0x0001e8000c10153c */
[----:B0-----:R-:W5:Y:S01]  /*343e0*/  LDL.LU R22, [R1+0x288] ;  /* 0x0002880001167983 */ /* 0x001f620000300800 */
[C---:B------:R-:W-:Y:S01]  /*343f0*/  ISETP.GT.AND P5, PT, R0.reuse, 0x80, P2 ;  /* 0x000000800000780c */ /* 0x040fe200017a4270 */
[----:B--2---:R-:W-:Y:S01]  /*34400*/  FMUL R17, R17, R2 ;  /* 0x0000000211117220 */ /* 0x004fe20000400000 */
[----:B------:R-:W-:-:S04]  /*34410*/  ISETP.GT.AND P4, PT, R0, 0x88, P3 ;  /* 0x000000880000780c */ /* 0x000fc80001f84270 */
[----:B------:R-:W-:-:S07]  /*34420*/  F2FP.F16.F32.PACK_AB R17, RZ, R17 ;  /* 0x00000011ff11723e */ /* 0x000fce00000000ff */
[----:B------:R0:W-:Y:S04]  /*34430*/  @P5 STG.E.U16 desc[UR60][R8.64+0x62], R17 ;  /* 0x0000621108005986 */ /* 0x0001e8000c10153c */
[----:B0-----:R-:W2:Y:S01]  /*34440*/  LDL.LU R17, [R1+0x28c] ;  /* 0x00028c0001117983 */ /* 0x001ea20000300800 */
[----:B-----5:R-:W-:-:S05]  /*34450*/  FMUL R22, R22, R2 ;  /* 0x0000000216167220 */ /* 0x020fca0000400000 */
[----:B------:R-:W-:-:S05]  /*34460*/  F2FP.F16.F32.PACK_AB R22, RZ, R22 ;  /* 0x00000016ff16723e */ /* 0x000fca00000000ff */
[----:B------:R0:W-:Y:S04]  /*34470*/  @P4 STG.E.U16 desc[UR60][R18.64+0x60], R22 ;  /* 0x0000601612004986 */ /* 0x0001e8000c10153c */
[----:B0-----:R-:W5:Y:S01]  /*34480*/  LDL.LU R22, [R1+0x290] ;  /* 0x0002900001167983 */ /* 0x001f620000300800 */
[----:B------:R-:W-:Y:S01]  /*34490*/  ISETP.GT.AND P5, PT, R0, 0x88, P2 ;  /* 0x000000880000780c */ /* 0x000fe200017a4270 */
[----:B--2---:R-:W-:-:S05]  /*344a0*/  FMUL R17, R17, R2 ;  /* 0x0000000211117220 */ /* 0x004fca0000400000 */
        /* <DEDUP_REMOVED lines=8> */
[----:B------:R-:W2:Y:S04]  /*34530*/  LDL.LU R235, [R1+0x24c] ;  /* 0x00024c0001eb7983 */ /* 0x000ea80000300800 */
[----:B------:R-:W4:Y:S04]  /*34540*/  LDL.LU R234, [R1+0x254] ;  /* 0x0002540001ea7983 */ /* 0x000f280000300800 */
[----:B------:R-:W-:Y:S01]  /*34550*/  @P4 STG.E.U16 desc[UR60][R8.64+0x72], R23 ;  /* 0x0000721708004986 */ /* 0x000fe2000c10153c */
[----:B-----5:R-:W-:-:S05]  /*34560*/  FMUL R22, R22, R2 ;  /* 0x0000000216167220 */ /* 0x020fca0000400000 */
[----:B------:R-:W-:-:S04]  /*34570*/  F2FP.F16.F32.PACK_AB R22, RZ, R22 ;  /* 0x00000016ff16723e */ /* 0x000fc800000000ff */
[----:B------:R-:W-:Y:S01]  /*34580*/  PRMT R232, R22, 0x7610, R232 ;  /* 0x0000761016e87816 */ /* 0x000fe200000000e8 */
[----:B---3--:R-:W-:Y:S02]  /*34590*/  FMUL R22, R233, R2 ;  /* 0x00000002e9167220 */ /* 0x008fe40000400000 */
[----:B------:R-:W3:Y:S04]  /*345a0*/  LDL.LU R233, [R1+0x25c] ;  /* 0x00025c0001e97983 */ /* 0x000ee80000300800 */
[----:B------:R-:W-:Y:S01]  /*345b0*/  @P5 STG.E.U16 desc[UR60][R8.64+0x70], R232 ;  /* 0x000070e808005986 */ /* 0x000fe2000c10153c */
[----:B------:R-:W-:Y:S02]  /*345c0*/  ISETP.GT.AND P5, PT, R0, 0x88, P0 ;  /* 0x000000880000780c */ /* 0x000fe400007a4270 */
[----:B------:R-:W-:-:S11]  /*345d0*/  F2FP.F16.F32.PACK_AB R22, RZ, R22 ;  /* 0x00000016ff16723e */ /* 0x000fd600000000ff */
[----:B------:R0:W-:Y:S04]  /*345e0*/  @P5 STG.E.U16 desc[UR60][R18.64+0x70], R22 ;  /* 0x0000701612005986 */ /* 0x0001e8000c10153c */
[----:B0-----:R-:W5:Y:S01]  /*345f0*/  LDL.LU R22, [R1+0x260] ;  /* 0x0002600001167983 */ /* 0x001f620000300800 */
[----:B------:R-:W-:Y:S02]  /*34600*/  ISETP.GT.AND P4, PT, R0, 0x88, P1 ;  /* 0x000000880000780c */ /* 0x000fe40000f84270 */
        /* <DEDUP_REMOVED lines=8> */
[----:B------:R-:W-:Y:S01]  /*34690*/  ISETP.GT.AND P5, PT, R0, 0x100, P2 ;  /* 0x000001000000780c */ /* 0x000fe200017a4270 */
[----:B--2---:R-:W-:-:S05]  /*346a0*/  FMUL R17, R17, R2 ;  /* 0x0000000211117220 */ /* 0x004fca0000400000 */
[----:B------:R-:W-:Y:S02]  /*346b0*/  F2FP.F16.F32.PACK_AB R17, RZ, R17 ;  /* 0x00000011ff11723e */ /* 0x000fe400000000ff */
[----:B------:R-:W-:-:S05]  /*346c0*/  ISETP.GT.AND P4, PT, R0, 0x108, P3 ;  /* 0x000001080000780c */ /* 0x000fca0001f84270 */
        /* <DEDUP_REMOVED lines=9> */
[----:B------:R0:W-:Y:S04]  /*34760*/  @P5 STG.E.U16 desc[UR60][R14.64+0x62], R17 ;  /* 0x000062110e005986 */ /* 0x0001e8000c10153c */
[----:B0-----:R-:W2:Y:S01]  /*34770*/  LDL.LU R17, [R1+0x274] ;  /* 0x0002740001117983 */ /* 0x001ea20000300800 */
[----:B-----5:R-:W-:-:S05]  /*34780*/  FMUL R22, R22, R2 ;  /* 0x0000000216167220 */ /* 0x020fca0000400000 */
[----:B------:R-:W-:-:S04]  /*34790*/  F2FP.F16.F32.PACK_AB R22, RZ, R22 ;  /* 0x00000016ff16723e */ /* 0x000fc800000000ff */
[----:B------:R-:W-:Y:S02]  /*347a0*/  PRMT R232, R22, 0x7610, R232 ;  /* 0x0000761016e87816 */ /* 0x000fe400000000e8 */
[----:B------:R-:W5:Y:S01]  /*347b0*/  LDL.LU R22, [R1+0x278] ;  /* 0x0002780001167983 */ /* 0x000f620000300800 */
[C---:B------:R-:W-:Y:S02]  /*347c0*/  ISETP.GT.AND P5, PT, R0.reuse, 0x100, P0 ;  /* 0x000001000000780c */ /* 0x040fe400007a4270 */
[----:B------:R-:W-:Y:S01]  /*347d0*/  ISETP.GT.AND P4, PT, R0, 0x100, P1 ;  /* 0x000001000000780c */ /* 0x000fe20000f84270 */
[----:B--2---:R-:W-:-:S05]  /*347e0*/  FMUL R17, R17, R2 ;  /* 0x0000000211117220 */ /* 0x004fca0000400000 */
[----:B------:R-:W-:-:S05]  /*347f0*/  F2FP.F16.F32.PACK_AB R17, RZ, R17 ;  /* 0x00000011ff11723e */ /* 0x000fca00000000ff */
[----:B------:R0:W-:Y:S01]  /*34800*/  @P5 STG.E.U16 desc[UR60][R4.64+0x70], R232 ;  /* 0x000070e804005986 */ /* 0x0001e2000c10153c */
[----:B------:R-:W-:Y:S02]  /*34810*/  ISETP.GT.AND P5, PT, R0, 0x108, P0 ;  /* 0x000001080000780c */ /* 0x000fe400007a4270 */
[----:B------:R-:W-:Y:S02]  /*34820*/  PRMT R23, R17, 0x7610, R23 ;  /* 0x0000761011177816 */ /* 0x000fe40000000017 */
[----:B------:R-:W2:Y:S04]  /*34830*/  LDL.LU R17, [R1+0x27c] ;  /* 0x00027c0001117983 */ /* 0x000ea80000300800 */
[----:B------:R1:W-:Y:S04]  /*34840*/  @P4 STG.E.U16 desc[UR60][R4.64+0x72], R23 ;  /* 0x0000721704004986 */ /* 0x0003e8000c10153c */
[----:B0-----:R-:W3:Y:S04]  /*34850*/  LDL.LU R232, [R1+0x250] ;  /* 0x0002500001e87983 */ /* 0x001ee80000300800 */
[----:B-1----:R-:W4:Y:S01]  /*34860*/  LDL.LU R23, [R1+0x240] ;  /* 0x0002400001177983 */ /* 0x002f220000300800 */
        /* <DEDUP_REMOVED lines=8> */
[----:B----4-:R-:W-:-:S03]  /*348f0*/  FMUL R23, R23, R2 ;  /* 0x0000000217177220 */ /* 0x010fc60000400000 */
[----:B0-----:R-:W2:Y:S02]  /*34900*/  LDL.LU R17, [R1+0x248] ;  /* 0x0002480001117983 */ /* 0x001ea40000300800 */
[----:B------:R-:W-:-:S04]  /*34910*/  F2FP.F16.F32.PACK_AB R23, RZ, R23 ;  /* 0x00000017ff17723e */ /* 0x000fc800000000ff */
[----:B------:R-:W-:Y:S01]  /*34920*/  PRMT R236, R23, 0x7610, R236 ;  /* 0x0000761017ec7816 */ /* 0x000fe200000000ec */
[----:B-----5:R-:W-:-:S05]  /*34930*/  FMUL R22, R22, R2 ;  /* 0x0000000216167220 */ /* 0x020fca0000400000 */
[----:B------:R-:W-:-:S04]  /*34940*/  F2FP.F16.F32.PACK_AB R22, RZ, R22 ;  /* 0x00000016ff16723e */ /* 0x000fc800000000ff */
[----:B------:R-:W-:Y:S02]  /*34950*/  PRMT R23, R22, 0x7610, R23 ;  /* 0x0000761016177816 */ /* 0x000fe40000000017 */
[----:B------:R-:W4:Y:S01]  /*34960*/  LDL.LU R22, [R1+0x258] ;  /* 0x0002580001167983 */ /* 0x000f220000300800 */
        /* <DEDUP_REMOVED lines=13> */
[-C--:B---3--:R-:W-:Y:S01]  /*34a40*/  FMUL R232, R232, R2.reuse ;  /* 0x00000002e8e87220 */ /* 0x088fe20000400000 */
        /* <DEDUP_REMOVED lines=8> */
[----:B------:R-:W3:Y:S04]  /*34ad0*/  LDL.LU R233, [R1+0x238] ;  /* 0x0002380001e97983 */ /* 0x000ee80000300800 */
[----:B------:R0:W-:Y:S04]  /*34ae0*/  @P2 STG.E.U16 desc[UR60][R10.64+0x62], R234 ;  /* 0x000062ea0a002986 */ /* 0x0001e8000c10153c */
[----:B------:R1:W-:Y:S04]  /*34af0*/  @P4 STG.E.U16 desc[UR60][R6.64+0x70], R232 ;  /* 0x000070e806004986 */ /* 0x0003e8000c10153c */
[----:B------:R5:W-:Y:S04]  /*34b00*/  @P3 STG.E.U16 desc[UR60][R6.64+0x72], R23 ;  /* 0x0000721706003986 */ /* 0x000be8000c10153c */
[----:B0-----:R-:W2:Y:S04]  /*34b10*/  LDL.LU R234, [R1+0x234] ;  /* 0x0002340001ea7983 */ /* 0x001ea80000300800 */
[----:B-1----:R-:W3:Y:S04]  /*34b20*/  LDL.LU R232, [R1+0x220] ;  /* 0x0002200001e87983 */ /* 0x002ee80000300800 */
[----:B-----5:R-:W5:Y:S01]  /*34b30*/  LDL.LU R23, [R1+0x224] ;  /* 0x0002240001177983 */ /* 0x020f620000300800 */
[----:B----4-:R-:W-:-:S05]  /*34b40*/  FMUL R22, R22, R2 ;  /* 0x0000000216167220 */ /* 0x010fca0000400000 */
[----:B------:R-:W-:-:S05]  /*34b50*/  F2FP.F16.F32.PACK_AB R22, RZ, R22 ;  /* 0x00000016ff16723e */ /* 0x000fca00000000ff */
[----:B------:R0:W-:Y:S04]  /*34b60*/  @P0 STG.E.U16 desc[UR60][R10.64+0x70], R22 ;  /* 0x000070160a000986 */ /* 0x0001e8000c10153c */
[----:B0-----:R-:W4:Y:S01]  /*34b70*/  LDL.LU R22, [R1+0x228] ;  /* 0x0002280001167983 */ /* 0x001f220000300800 */
        /* <DEDUP_REMOVED lines=8> */
[-C--:B---3--:R-:W-:Y:S01]  /*34c00*/  FMUL R232, R232, R2.reuse ;  /* 0x00000002e8e87220 */ /* 0x088fe20000400000 */
[----:B-----5:R-:W-:-:S04]  /*34c10*/  FMUL R23, R23, R2 ;  /* 0x0000000217177220 */ /* 0x020fc80000400000 */
[----:B------:R-:W-:Y:S02]  /*34c20*/  F2FP.F16.F32.PACK_AB R232, RZ, R232 ;  /* 0x000000e8ffe8723e */ /* 0x000fe400000000ff */
[----:B------:R-:W-:-:S03]  /*34c30*/  F2FP.F16.F32.PACK_AB R23, RZ, R23 ;  /* 0x00000017ff17723e */ /* 0x000fc600000000ff */
[----:B------:R-:W-:Y:S04]  /*34c40*/  @P0 STG.E.U16 desc[UR60][R12.64+0x80], R232 ;  /* 0x000080e80c000986 */ /* 0x000fe8000c10153c */
[----:B------:R-:W-:Y:S01]  /*34c50*/  @P4 STG.E.U16 desc[UR60][R12.64+0x82], R23 ;  /* 0x000082170c004986 */ /* 0x000fe2000c10153c */
[----:B----4-:R-:W-:-:S05]  /*34c60*/  FMUL R22, R22, R2 ;  /* 0x0000000216167220 */ /* 0x010fca0000400000 */
        /* <DEDUP_REMOVED lines=504> */
[C---:B------:R-:W-:Y:S02]  /*36bf0*/  ISETP.GT.AND P1, PT, R0.reuse, 0x188, P1 ;  /* 0x000001880000780c */ /* 0x040fe40000f24270 */
[C---:B------:R-:W-:Y:S02]  /*36c00*/  ISETP.GT.AND P2, PT, R3.reuse, 0x70, PT ;  /* 0x000000700300780c */ /* 0x040fe40003f44270 */
[----:B------:R-:W-:Y:S02]  /*36c10*/  ISETP.GT.AND P3, PT, R3, 0x71, PT ;  /* 0x000000710300780c */ /* 0x000fe40003f64270 */
[----:B------:R-:W-:-:S02]  /*36c20*/  ISETP.GT.AND P5, PT, R0, 0x8, P2 ;  /* 0x000000080000780c */ /* 0x000fc400017a4270 */
[----:B------:R-:W-:-:S05]  /*36c30*/  ISETP.GT.AND P4, PT, R0, RZ, P3 ;  /* 0x000000ff0000720c */ /* 0x000fca0001f84270 */
[----:B------:R0:W-:Y:S01]  /*36c40*/  @P1 STG.E.U16 desc[UR60][R10.64+0xd2], R17 ;  /* 0x0000d2110a001986 */ /* 0x0001e2000c10153c */
[----:B------:R-:W-:-:S03]  /*36c50*/  ISETP.GT.AND P1, PT, R0, RZ, P2 ;  /* 0x000000ff0000720c */ /* 0x000fc60001724270 */
        /* <DEDUP_REMOVED lines=108> */
[----:B--2---:R-:W-:-:S10]  /*37320*/  FMUL R17, R17, R2 ;  /* 0x0000000211117220 */ /* 0x004fd40000400000 */
[----:B------:R0:W-:Y:S01]  /*37330*/  @P4 STG.E.U16 desc[UR60][R4.64+0xf0], R232 ;  /* 0x0000f0e804004986 */ /* 0x0001e2000c10153c */
[----:B------:R-:W-:Y:S02]  /*37340*/  ISETP.GT.AND P4, PT, R0, 0x108, P1 ;  /* 0x000001080000780c */ /* 0x000fe40000f84270 */
[----:B------:R-:W-:-:S04]  /*37350*/  F2FP.F16.F32.PACK_AB R17, RZ, R17 ;  /* 0x00000011ff11723e */ /* 0x000fc800000000ff */
[----:B------:R-:W-:Y:S02]  /*37360*/  PRMT R23, R17, 0x7610, R23 ;  /* 0x0000761011177816 */ /* 0x000fe40000000017 */
[----:B------:R-:W2:Y:S04]  /*37370*/  LDL.LU R17, [R1+0x7c] ;  /* 0x00007c0001117983 */ /* 0x000ea80000300800 */
[----:B0-----:R-:W4:Y:S04]  /*37380*/  LDL.LU R232, [R1+0x50] ;  /* 0x0000500001e87983 */ /* 0x001f280000300800 */
[----:B------:R0:W-:Y:S04]  /*37390*/  @P5 STG.E.U16 desc[UR60][R4.64+0xf2], R23 ;  /* 0x0000f21704005986 */ /* 0x0001e8000c10153c */
[----:B0-----:R-:W3:Y:S01]  /*373a0*/  LDL.LU R23, [R1+0x40] ;  /* 0x0000400001177983 */ /* 0x001ee20000300800 */
        /* <DEDUP_REMOVED lines=8> */
[----:B---3--:R-:W-:-:S03]  /*37430*/  FMUL R23, R23, R2 ;  /* 0x0000000217177220 */ /* 0x008fc60000400000 */
        /* <DEDUP_REMOVED lines=9> */
[C---:B------:R-:W-:Y:S01]  /*374d0*/  ISETP.GT.AND P2, PT, R0.reuse, 0x188, P2 ;  /* 0x000001880000780c */ /* 0x040fe20001744270 */
[-C--:B------:R-:W-:Y:S01]  /*374e0*/  FMUL R235, R235, R2.reuse ;  /* 0x00000002ebeb7220 */ /* 0x080fe20000400000 */
[----:B------:R-:W-:Y:S01]  /*374f0*/  ISETP.GT.AND P3, PT, R0, 0x188, P3 ;  /* 0x000001880000780c */ /* 0x000fe20001f64270 */
[-C--:B--2---:R-:W-:Y:S01]  /*37500*/  FMUL R17, R17, R2.reuse ;  /* 0x0000000211117220 */ /* 0x084fe20000400000 */
[----:B----4-:R-:W-:-:S04]  /*37510*/  FMUL R232, R232, R2 ;  /* 0x00000002e8e87220 */ /* 0x010fc80000400000 */
[----:B------:R-:W-:Y:S01]  /*37520*/  F2FP.F16.F32.PACK_AB R17, RZ, R17 ;  /* 0x00000011ff11723e */ /* 0x000fe200000000ff */
[----:B------:R-:W-:Y:S01]  /*37530*/  @P4 STG.E.U16 desc[UR60][R6.64+0xe0], R236 ;  /* 0x0000e0ec06004986 */ /* 0x000fe2000c10153c */
[-C--:B------:R-:W-:Y:S01]  /*37540*/  FMUL R234, R234, R2.reuse ;  /* 0x00000002eaea7220 */ /* 0x080fe20000400000 */
[----:B------:R-:W-:Y:S02]  /*37550*/  FMUL R233, R233, R2 ;  /* 0x00000002e9e97220 */ /* 0x000fe40000400000 */
[----:B------:R-:W-:Y:S01]  /*37560*/  @P5 STG.E.U16 desc[UR60][R6.64+0xe2], R23 ;  /* 0x0000e21706005986 */ /* 0x000fe2000c10153c */
[----:B------:R-:W-:-:S03]  /*37570*/  ISETP.GT.AND P4, PT, R0, 0x180, P1 ;  /* 0x000001800000780c */ /* 0x000fc60000f84270 */
[----:B------:R0:W-:Y:S01]  /*37580*/  @P2 STG.E.U16 desc[UR60][R10.64+0xe0], R17 ;  /* 0x0000e0110a002986 */ /* 0x0001e2000c10153c */
[C---:B------:R-:W-:Y:S02]  /*37590*/  ISETP.GT.AND P2, PT, R0.reuse, 0x180, P0 ;  /* 0x000001800000780c */ /* 0x040fe40000744270 */
[C---:B------:R-:W-:Y:S02]  /*375a0*/  ISETP.GT.AND P1, PT, R0.reuse, 0x188, P1 ;  /* 0x000001880000780c */ /* 0x040fe40000f24270 */
[----:B------:R-:W-:Y:S02]  /*375b0*/  ISETP.GT.AND P0, PT, R0, 0x188, P0 ;  /* 0x000001880000780c */ /* 0x000fe40000704270 */
[----:B------:R-:W-:Y:S02]  /*375c0*/  F2FP.F16.F32.PACK_AB R232, RZ, R232 ;  /* 0x000000e8ffe8723e */ /* 0x000fe400000000ff */
[----:B0-----:R-:W-:Y:S02]  /*375d0*/  F2FP.F16.F32.PACK_AB R17, RZ, R235 ;  /* 0x000000ebff11723e */ /* 0x001fe400000000ff */
[----:B------:R-:W-:-:S02]  /*375e0*/  F2FP.F16.F32.PACK_AB R23, RZ, R234 ;  /* 0x000000eaff17723e */ /* 0x000fc400000000ff */
[----:B------:R-:W-:Y:S01]  /*375f0*/  PRMT R235, R17, 0x7610, R235 ;  /* 0x0000761011eb7816 */ /* 0x000fe200000000eb */
[----:B------:R-:W2:Y:S01]  /*37600*/  LDL.LU R234, [R1+0x3c] ;  /* 0x00003c0001ea7983 */ /* 0x000ea20000300800 */
[----:B------:R-:W-:Y:S02]  /*37610*/  F2FP.F16.F32.PACK_AB R17, RZ, R233 ;  /* 0x000000e9ff11723e */ /* 0x000fe400000000ff */
[----:B------:R-:W-:Y:S01]  /*37620*/  PRMT R233, R232, 0x7610, R233 ;  /* 0x00007610e8e97816 */ /* 0x000fe200000000e9 */
[----:B------:R0:W-:Y:S01]  /*37630*/  @P3 STG.E.U16 desc[UR60][R10.64+0xe2], R235 ;  /* 0x0000e2eb0a003986 */ /* 0x0001e2000c10153c */
[----:B------:R-:W-:-:S03]  /*37640*/  PRMT R232, R23, 0x7610, R232 ;  /* 0x0000761017e87816 */ /* 0x000fc600000000e8 */
[----:B------:R-:W-:Y:S04]  /*37650*/  @P4 STG.E.U16 desc[UR60][R6.64+0xf0], R233 ;  /* 0x0000f0e906004986 */ /* 0x000fe8000c10153c */
[----:B------:R1:W-:Y:S04]  /*37660*/  @P2 STG.E.U16 desc[UR60][R6.64+0xf2], R232 ;  /* 0x0000f2e806002986 */ /* 0x0003e8000c10153c */
[----:B0-----:R-:W4:Y:S01]  /*37670*/  LDL.LU R235, [R1+0x38] ;  /* 0x0000380001eb7983 */ /* 0x001f220000300800 */
[----:B---3--:R-:W-:-:S05]  /*37680*/  FMUL R22, R22, R2 ;  /* 0x0000000216167220 */ /* 0x008fca0000400000 */
[----:B------:R-:W-:-:S04]  /*37690*/  F2FP.F16.F32.PACK_AB R22, RZ, R22 ;  /* 0x00000016ff16723e */ /* 0x000fc800000000ff */
[----:B------:R-:W-:Y:S02]  /*376a0*/  PRMT R23, R22, 0x7610, R23 ;  /* 0x0000761016177816 */ /* 0x000fe40000000017 */
[----:B------:R-:W-:Y:S02]  /*376b0*/  PRMT R22, R17, 0x7610, R22 ;  /* 0x0000761011167816 */ /* 0x000fe40000000016 */
[----:B------:R-:W3:Y:S04]  /*376c0*/  LDL.LU R17, [R1+0x20] ;  /* 0x0000200001117983 */ /* 0x000ee80000300800 */
[----:B-1----:R-:W5:Y:S04]  /*376d0*/  LDL.LU R232, [R1+0x2c] ;  /* 0x00002c0001e87983 */ /* 0x002f680000300800 */
[----:B------:R0:W-:Y:S04]  /*376e0*/  @P1 STG.E.U16 desc[UR60][R10.64+0xf0], R23 ;  /* 0x0000f0170a001986 */ /* 0x0001e8000c10153c */
[----:B------:R1:W-:Y:S04]  /*376f0*/  @P0 STG.E.U16 desc[UR60][R10.64+0xf2], R22 ;  /* 0x0000f2160a000986 */ /* 0x0003e8000c10153c */
[----:B0-----:R-:W2:Y:S04]  /*37700*/  LDL.LU R23, [R1+0x24] ;  /* 0x0000240001177983 */ /* 0x001ea80000300800 */
[----:B-1----:R-:W4:Y:S01]  /*37710*/  LDL.LU R22, [R1+0x28] ;  /* 0x0000280001167983 */ /* 0x002f220000300800 */
[----:B------:R-:W-:-:S02]  /*37720*/  ISETP.GT.AND P3, PT, R3, 0x80, PT ;  /* 0x000000800300780c */ /* 0x000fc40003f64270 */
[----:B------:R-:W-:Y:S02]  /*37730*/  ISETP.GT.AND P2, PT, R3, 0x81, PT ;  /* 0x000000810300780c */ /* 0x000fe40003f44270 */
[C---:B------:R-:W-:Y:S02]  /*37740*/  ISETP.GT.AND P0, PT, R0.reuse, RZ, P3 ;  /* 0x000000ff0000720c */ /* 0x040fe40001f04270 */
[C---:B------:R-:W-:Y:S02]  /*37750*/  ISETP.GT.AND P1, PT, R0.reuse, RZ, P2 ;  /* 0x000000ff0000720c */ /* 0x040fe40001724270 */
[----:B------:R-:W-:Y:S01]  /*37760*/  ISETP.GT.AND P5, PT, R0, 0x8, P3 ;  /* 0x000000080000780c */ /* 0x000fe20001fa4270 */
[----:B---3--:R-:W-:-:S05]  /*37770*/  FMUL R17, R17, R2 ;  /* 0x0000000211117220 */ /* 0x008fca0000400000 */
[----:B------:R-:W-:-:S04]  /*37780*/  F2FP.F16.F32.PACK_AB R17, RZ, R17 ;  /* 0x00000011ff11723e */ /* 0x000fc800000000ff */
[----:B------:R-:W-:Y:S01]  /*37790*/  PRMT R233, R17, 0x7610, R233 ;  /* 0x0000761011e97816 */ /* 0x000fe200000000e9 */
[-C--:B--2---:R-:W-:Y:S01]  /*377a0*/  FMUL R23, R23, R2.reuse ;  /* 0x0000000217177220 */ /* 0x084fe20000400000 */
[----:B----4-:R-:W-:-:S04]  /*377b0*/  FMUL R22, R22, R2 ;  /* 0x0000000216167220 */ /* 0x010fc80000400000 */
[----:B------:R-:W-:Y:S02]  /*377c0*/  F2FP.F16.F32.PACK_AB R23, RZ, R23 ;  /* 0x00000017ff17723e */ /* 0x000fe400000000ff */
[----:B------:R-:W-:Y:S01]  /*377d0*/  F2FP.F16.F32.PACK_AB R22, RZ, R22 ;  /* 0x00000016ff16723e */ /* 0x000fe200000000ff */
[----:B------:R0:W-:Y:S04]  /*377e0*/  @P0 STG.E.U16 desc[UR60][R12.64+0x100], R233 ;  /* 0x000100e90c000986 */ /* 0x0001e8000c10153c */
[----:B------:R-:W-:Y:S04]  /*377f0*/  @P1 STG.E.U16 desc[UR60][R12.64+0x102], R23 ;  /* 0x000102170c001986 */ /* 0x000fe8000c10153c */
[----:B------:R1:W-:Y:S04]  /*37800*/  @P5 STG.E.U16 desc[UR60][R20.64+0x100], R22 ;  /* 0x0001001614005986 */ /* 0x0003e8000c10153c */
[----:B0-----:R-:W2:Y:S04]  /*37810*/  LDL.LU R233, [R1+0x34] ;  /* 0x0000340001e97983 */ /* 0x001ea80000300800 */
[----:B-1----:R-:W3:Y:S01]  /*37820*/  LDL.LU R22, [R1+0x30] ;  /* 0x0000300001167983 */ /* 0x002ee20000300800 */
[----:B------:R-:W-:Y:S01]  /*37830*/  ISETP.GT.AND P4, PT, R0, 0x8, P2 ;  /* 0x000000080000780c */ /* 0x000fe20001784270 */
[----:B-----5:R-:W-:Y:S01]  /*37840*/  FMUL R232, R232, R2 ;  /* 0x00000002e8e87220 */ /* 0x020fe20000400000 */
[----:B------:R-:W-:-:S04]  /*37850*/  ISETP.GT.AND P0, PT, R3, 0x88, PT ;  /* 0x000000880300780c */ /* 0x000fc80003f04270 */
[----:B------:R-:W-:Y:S02]  /*37860*/  F2FP.F16.F32.PACK_AB R17, RZ, R232 ;  /* 0x000000e8ff11723e */ /* 0x000fe400000000ff */
[----:B------:R-:W-:Y:S02]  /*37870*/  ISETP.GT.AND P1, PT, R3, 0x89, PT ;  /* 0x000000890300780c */ /* 0x000fe40003f24270 */
[----:B------:R-:W-:-:S03]  /*37880*/  ISETP.GT.AND P5, PT, R0, RZ, P0 ;  /* 0x000000ff0000720c */ /* 0x000fc600007a4270 */
[----:B------:R2:W-:Y:S01]  /*37890*/  @P4 STG.E.U16 desc[UR60][R20.64+0x102], R17 ;  /* 0x0001021114004986 */ /* 0x0005e2000c10153c */
[----:B------:R-:W-:Y:S01]  /*378a0*/  ISETP.GT.AND P4, PT, R0, RZ, P1 ;  /* 0x000000ff0000720c */ /* 0x000fe20000f84270 */
[-C--:B--2---:R-:W-:Y:S02]  /*378b0*/  FMUL R17, R233, R2.reuse ;  /* 0x00000002e9117220 */ /* 0x084fe40000400000 */
[----:B------:R-:W2:Y:S01]  /*378c0*/  LDL.LU R233, [R1+0x14] ;  /* 0x0000140001e97983 */ /* 0x000ea20000300800 */
[----:B---3--:R-:W-:Y:S02]  /*378d0*/  FMUL R22, R22, R2 ;  /* 0x0000000216167220 */ /* 0x008fe40000400000 */
[----:B------:R-:W-:-:S03]  /*378e0*/  F2FP.F16.F32.PACK_AB R17, RZ, R17 ;  /* 0x00000011ff11723e */ /* 0x000fc600000000ff */
[----:B------:R-:W-:Y:S02]  /*378f0*/  F2FP.F16.F32.PACK_AB R22, RZ, R22 ;  /* 0x00000016ff16723e */ /* 0x000fe400000000ff */
[----:B------:R-:W-:Y:S02]  /*37900*/  PRMT R23, R17, 0x7610, R23 ;  /* 0x0000761011177816 */ /* 0x000fe40000000017 */
[----:B------:R-:W-:-:S03]  /*37910*/  PRMT R232, R22, 0x7610, R232 ;  /* 0x0000761016e87816 */ /* 0x000fc600000000e8 */
[----:B------:R-:W-:Y:S01]  /*37920*/  @P4 STG.E.U16 desc[UR60][R12.64+0x112], R23 ;  /* 0x000112170c004986 */ /* 0x000fe2000c10153c */
[----:B------:R-:W-:-:S03]  /*37930*/  ISETP.GT.AND P4, PT, R0, 0x8, P1 ;  /* 0x000000080000780c */ /* 0x000fc60000f84270 */
[----:B------:R-:W-:Y:S01]  /*37940*/  @P5 STG.E.U16 desc[UR60][R12.64+0x110], R232 ;  /* 0x000110e80c005986 */ /* 0x000fe2000c10153c */
[----:B------:R-:W-:Y:S01]  /*37950*/  ISETP.GT.AND P5, PT, R0, 0x8, P0 ;  /* 0x000000080000780c */ /* 0x000fe200007a4270 */
[-C--:B------:R-:W-:Y:S01]  /*37960*/  FMUL R22, R235, R2.reuse ;  /* 0x00000002eb167220 */ /* 0x080fe20000400000 */
[----:B------:R-:W-:Y:S01]  /*37970*/  FMUL R17, R234, R2 ;  /* 0x00000002ea117220 */ /* 0x000fe20000400000 */
[----:B------:R-:W3:Y:S03]  /*37980*/  LDL.LU R235, [R1+0x18] ;  /* 0x0000180001eb7983 */ /* 0x000ee60000300800 */
[----:B------:R-:W-:Y:S01]  /*37990*/  F2FP.F16.F32.PACK_AB R22, RZ, R22 ;  /* 0x00000016ff16723e */ /* 0x000fe200000000ff */
[----:B------:R-:W4:Y:S01]  /*379a0*/  LDL.LU R234, [R1+0x1c] ;  /* 0x00001c0001ea7983 */ /* 0x000f220000300800 */
[----:B------:R-:W-:-:S05]  /*379b0*/  F2FP.F16.F32.PACK_AB R17, RZ, R17 ;  /* 0x00000011ff11723e */ /* 0x000fca00000000ff */
[----:B------:R0:W-:Y:S04]  /*379c0*/  @P5 STG.E.U16 desc[UR60][R20.64+0x110], R22 ;  /* 0x0001101614005986 */ /* 0x0001e8000c10153c */
[----:B------:R1:W-:Y:S04]  /*379d0*/  @P4 STG.E.U16 desc[UR60][R20.64+0x112], R17 ;  /* 0x0001121114004986 */ /* 0x0003e8000c10153c */
[----:B0-----:R-:W5:Y:S04]  /*379e0*/  LDL.LU R22, [R1] ;  /* 0x0000000001167983 */ /* 0x001f680000300800 */
[----:B-1----:R-:W2:Y:S01]  /*379f0*/  LDL.LU R17, [R1+0x4] ;  /* 0x0000040001117983 */ /* 0x002ea20000300800 */
[----:B------:R-:W-:-:S02]  /*37a00*/  ISETP.GT.AND P4, PT, R0, 0x80, P3 ;  /* 0x000000800000780c */ /* 0x000fc40001f84270 */
[----:B------:R-:W-:Y:S01]  /*37a10*/  ISETP.GT.AND P5, PT, R0, 0x80, P2 ;  /* 0x000000800000780c */ /* 0x000fe200017a4270 */
[-C--:B-----5:R-:W-:Y:S01]  /*37a20*/  FMUL R22, R22, R2.reuse ;  /* 0x0000000216167220 */ /* 0x0a0fe20000400000 */
[----:B--2---:R-:W-:-:S04]  /*37a30*/  FMUL R17, R17, R2 ;  /* 0x0000000211117220 */ /* 0x004fc80000400000 */
[----:B------:R-:W-:Y:S02]  /*37a40*/  F2FP.F16.F32.PACK_AB R22, RZ, R22 ;  /* 0x00000016ff16723e */ /* 0x000fe400000000ff */
[----:B------:R-:W-:-:S03]  /*37a50*/  F2FP.F16.F32.PACK_AB R17, RZ, R17 ;  /* 0x00000011ff11723e */ /* 0x000fc600000000ff */
[----:B------:R0:W-:Y:S04]  /*37a60*/  @P4 STG.E.U16 desc[UR60][R8.64+0x100], R22 ;  /* 0x0001001608004986 */ /* 0x0001e8000c10153c */
[----:B------:R1:W-:Y:S04]  /*37a70*/  @P5 STG.E.U16 desc[UR60][R8.64+0x102], R17 ;  /* 0x0001021108005986 */ /* 0x0003e8000c10153c */
[----:B0-----:R-:W2:Y:S04]  /*37a80*/  LDL.LU R22, [R1+0x8] ;  /* 0x0000080001167983 */ /* 0x001ea80000300800 */
[----:B-1----:R-:W5:Y:S01]  /*37a90*/  LDL.LU R17, [R1+0xc] ;  /* 0x00000c0001117983 */ /* 0x002f620000300800 */
[-C--:B--2---:R-:W-:Y:S01]  /*37aa0*/  FMUL R22, R22, R2.reuse ;  /* 0x0000000216167220 */ /* 0x084fe20000400000 */
[----:B-----5:R-:W-:-:S04]  /*37ab0*/  FMUL R17, R17, R2 ;  /* 0x0000000211117220 */ /* 0x020fc80000400000 */
[----:B------:R-:W-:Y:S02]  /*37ac0*/  F2FP.F16.F32.PACK_AB R22, RZ, R22 ;  /* 0x00000016ff16723e */ /* 0x000fe400000000ff */
[----:B------:R-:W-:Y:S02]  /*37ad0*/  F2FP.F16.F32.PACK_AB R17, RZ, R17 ;  /* 0x00000011ff11723e */ /* 0x000fe400000000ff */
[----:B------:R-:W-:Y:S02]  /*37ae0*/  PRMT R23, R22, 0x7610, R23 ;  /* 0x0000761016177816 */ /* 0x000fe40000000017 */
[----:B------:R-:W-:Y:S02]  /*37af0*/  PRMT R22, R17, 0x7610, R22 ;  /* 0x0000761011167816 */ /* 0x000fe40000000016 */
[----:B------:R-:W2:Y:S01]  /*37b00*/  LDL.LU R17, [R1+0x10] ;  /* 0x0000100001117983 */ /* 0x000ea20000300800 */
[C---:B------:R-:W-:Y:S02]  /*37b10*/  ISETP.GT.AND P4, PT, R0.reuse, 0x88, P3 ;  /* 0x000000880000780c */ /* 0x040fe40001f84270 */
[----:B------:R-:W-:-:S11]  /*37b20*/  ISETP.GT.AND P5, PT, R0, 0x88, P2 ;  /* 0x000000880000780c */ /* 0x000fd600017a4270 */
[----:B------:R-:W-:Y:S01]  /*37b30*/  @P4 STG.E.U16 desc[UR60][R18.64+0x100], R23 ;  /* 0x0001001712004986 */ /* 0x000fe2000c10153c */
[----:B------:R-:W-:-:S03]  /*37b40*/  ISETP.GT.AND P4, PT, R0, 0x80, P1 ;  /* 0x000000800000780c */ /* 0x000fc60000f84270 */
[----:B------:R0:W-:Y:S01]  /*37b50*/  @P5 STG.E.U16 desc[UR60][R18.64+0x102], R22 ;  /* 0x0001021612005986 */ /* 0x0001e2000c10153c */
[----:B------:R-:W-:Y:S01]  /*37b60*/  ISETP.GT.AND P5, PT, R0, 0x80, P0 ;  /* 0x000000800000780c */ /* 0x000fe200007a4270 */
[----:B0-----:R-:W-:-:S05]  /*37b70*/  FMUL R22, R233, R2 ;  /* 0x00000002e9167220 */ /* 0x001fca0000400000 */
[----:B------:R-:W-:Y:S01]  /*37b80*/  F2FP.F16.F32.PACK_AB R22, RZ, R22 ;  /* 0x00000016ff16723e */ /* 0x000fe200000000ff */
[----:B----4-:R-:W-:-:S04]  /*37b90*/  FMUL R23, R234, R2 ;  /* 0x00000002ea177220 */ /* 0x010fc80000400000 */
[----:B------:R0:W-:Y:S01]  /*37ba0*/  @P4 STG.E.U16 desc[UR60][R8.64+0x112], R22 ;  /* 0x0001121608004986 */ /* 0x0001e2000c10153c */
[----:B------:R-:W-:Y:S02]  /*37bb0*/  ISETP.GT.AND P4, PT, R0, 0x88, P1 ;  /* 0x000000880000780c */ /* 0x000fe40000f84270 */
[----:B------:R-:W-:Y:S01]  /*37bc0*/  F2FP.F16.F32.PACK_AB R23, RZ, R23 ;  /* 0x00000017ff17723e */ /* 0x000fe200000000ff */
[-C--:B------:R-:W-:Y:S01]  /*37bd0*/  FMUL R224, R224, R2.reuse ;  /* 0x00000002e0e07220 */ /* 0x080fe20000400000 */
[----:B------:R-:W-:-:S04]  /*37be0*/  FMUL R225, R225, R2 ;  /* 0x00000002e1e17220 */ /* 0x000fc80000400000 */
[----:B------:R-:W-:Y:S02]  /*37bf0*/  F2FP.F16.F32.PACK_AB R224, RZ, R224 ;  /* 0x000000e0ffe0723e */ /* 0x000fe400000000ff */
[----:B------:R-:W-:Y:S01]  /*37c00*/  F2FP.F16.F32.PACK_AB R225, RZ, R225 ;  /* 0x000000e1ffe1723e */ /* 0x000fe200000000ff */
[-C--:B------:R-:W-:Y:S01]  /*37c10*/  FMUL R226, R226, R2.reuse ;  /* 0x00000002e2e27220 */ /* 0x080fe20000400000 */
[----:B------:R-:W-:-:S04]  /*37c20*/  FMUL R227, R227, R2 ;  /* 0x00000002e3e37220 */ /* 0x000fc80000400000 */
[----:B------:R-:W-:Y:S02]  /*37c30*/  F2FP.F16.F32.PACK_AB R226, RZ, R226 ;  /* 0x000000e2ffe2723e */ /* 0x000fe400000000ff */
[----:B------:R-:W-:Y:S01]  /*37c40*/  F2FP.F16.F32.PACK_AB R227, RZ, R227 ;  /* 0x000000e3ffe3723e */ /* 0x000fe200000000ff */
[-C--:B------:R-:W-:Y:S01]  /*37c50*/  FMUL R228, R228, R2.reuse ;  /* 0x00000002e4e47220 */ /* 0x080fe20000400000 */
[----:B------:R-:W-:-:S04]  /*37c60*/  FMUL R229, R229, R2 ;  /* 0x00000002e5e57220 */ /* 0x000fc80000400000 */
[----:B0-----:R-:W-:Y:S02]  /*37c70*/  F2FP.F16.F32.PACK_AB R22, RZ, R228 ;  /* 0x000000e4ff16723e */ /* 0x001fe400000000ff */
        /* <DEDUP_REMOVED lines=10> */
[-C--:B------:R-:W-:Y:S01]  /*37d20*/  FMUL R221, R221, R2.reuse ;  /* 0x00000002dddd7220 */ /* 0x080fe20000400000 */
[-C--:B------:R-:W-:Y:S01]  /*37d30*/  FMUL R220, R220, R2.reuse ;  /* 0x00000002dcdc7220 */ /* 0x080fe20000400000 */
[-C--:B------:R-:W-:Y:S01]  /*37d40*/  FMUL R222, R222, R2.reuse ;  /* 0x00000002dede7220 */ /* 0x080fe20000400000 */
[----:B------:R-:W-:Y:S01]  /*37d50*/  FMUL R223, R223, R2 ;  /* 0x00000002dfdf7220 */ /* 0x000fe20000400000 */
[----:B------:R-:W-:Y:S02]  /*37d60*/  F2FP.F16.F32.PACK_AB R219, RZ, R219 ;  /* 0x000000dbffdb723e */ /* 0x000fe400000000ff */
[----:B------:R-:W-:-:S02]  /*37d70*/  F2FP.F16.F32.PACK_AB R221, RZ, R221 ;  /* 0x000000ddffdd723e */ /* 0x000fc400000000ff */
[----:B------:R-:W-:Y:S02]  /*37d80*/  F2FP.F16.F32.PACK_AB R220, RZ, R220 ;  /* 0x000000dcffdc723e */ /* 0x000fe400000000ff */
[----:B------:R-:W-:Y:S02]  /*37d90*/  F2FP.F16.F32.PACK_AB R222, RZ, R222 ;  /* 0x000000deffde723e */ /* 0x000fe400000000ff */
[----:B------:R-:W-:Y:S01]  /*37da0*/  F2FP.F16.F32.PACK_AB R223, RZ, R223 ;  /* 0x000000dfffdf723e */ /* 0x000fe200000000ff */
[-C--:B------:R-:W-:Y:S01]  /*37db0*/  FMUL R208, R208, R2.reuse ;  /* 0x00000002d0d07220 */ /* 0x080fe20000400000 */
[-C--:B------:R-:W-:Y:S01]  /*37dc0*/  FMUL R209, R209, R2.reuse ;  /* 0x00000002d1d17220 */ /* 0x080fe20000400000 */
[-C--:B------:R-:W-:Y:S01]  /*37dd0*/  FMUL R211, R211, R2.reuse ;  /* 0x00000002d3d37220 */ /* 0x080fe20000400000 */
[----:B------:R-:W-:Y:S02]  /*37de0*/  FMUL R210, R210, R2 ;  /* 0x00000002d2d27220 */ /* 0x000fe40000400000 */
[----:B------:R-:W-:-:S02]  /*37df0*/  F2FP.F16.F32.PACK_AB R208, RZ, R208 ;  /* 0x000000d0ffd0723e */ /* 0x000fc400000000ff */
[----:B------:R-:W-:Y:S02]  /*37e00*/  F2FP.F16.F32.PACK_AB R209, RZ, R209 ;  /* 0x000000d1ffd1723e */ /* 0x000fe400000000ff */
        /* <DEDUP_REMOVED lines=12> */
[----:B--2---:R-:W-:-:S05]  /*37ed0*/  FMUL R17, R17, R2 ;  /* 0x0000000211117220 */ /* 0x004fca0000400000 */
[----:B------:R-:W-:-:S04]  /*37ee0*/  F2FP.F16.F32.PACK_AB R17, RZ, R17 ;  /* 0x00000011ff11723e */ /* 0x000fc800000000ff */
[----:B------:R-:W-:Y:S01]  /*37ef0*/  PRMT R232, R17, 0x7610, R232 ;  /* 0x0000761011e87816 */ /* 0x000fe200000000e8 */
[----:B---3--:R-:W-:-:S04]  /*37f00*/  FMUL R17, R235, R2 ;  /* 0x00000002eb117220 */ /* 0x008fc80000400000 */
[----:B------:R-:W-:Y:S01]  /*37f10*/  @P5 STG.E.U16 desc[UR60][R8.64+0x110], R232 ;  /* 0x000110e808005986 */ /* 0x000fe2000c10153c */
[C---:B------:R-:W-:Y:S02]  /*37f20*/  ISETP.GT.AND P5, PT, R0.reuse, 0x88, P0 ;  /* 0x000000880000780c */ /* 0x040fe400007a4270 */
[----:B------:R-:W-:Y:S01]  /*37f30*/  F2FP.F16.F32.PACK_AB R17, RZ, R17 ;  /* 0x00000011ff11723e */ /* 0x000fe200000000ff */
[----:B------:R-:W-:Y:S01]  /*37f40*/  @P4 STG.E.U16 desc[UR60][R18.64+0x112], R23 ;  /* 0x0001121712004986 */ /* 0x000fe2000c10153c */
[----:B------:R-:W-:-:S09]  /*37f50*/  ISETP.GT.AND P4, PT, R0, 0x100, P3 ;  /* 0x000001000000780c */ /* 0x000fd20001f84270 */
[----:B------:R0:W-:Y:S01]  /*37f60*/  @P5 STG.E.U16 desc[UR60][R18.64+0x110], R17 ;  /* 0x0001101112005986 */ /* 0x0001e2000c10153c */
[----:B------:R-:W-:-:S03]  /*37f70*/  ISETP.GT.AND P5, PT, R0, 0x100, P2 ;  /* 0x000001000000780c */ /* 0x000fc600017a4270 */
[----:B------:R1:W-:Y:S01]  /*37f80*/  @P4 STG.E.U16 desc[UR60][R4.64+0x100], R224 ;  /* 0x000100e004004986 */ /* 0x0003e2000c10153c */
        /* <DEDUP_REMOVED lines=12> */
[----:B------:R-:W-:Y:S01]  /*38050*/  ISETP.GT.AND P4, PT, R0, 0x180, P2 ;  /* 0x000001800000780c */ /* 0x000fe20001784270 */
[----:B0-----:R-:W-:-:S08]  /*38060*/  FMUL R17, R216, R2 ;  /* 0x00000002d8117220 */ /* 0x001fd00000400000 */
[----:B------:R1:W-:Y:S01]  /*38070*/  @P5 STG.E.U16 desc[UR60][R14.64+0x110], R230 ;  /* 0x000110e60e005986 */ /* 0x0003e2000c10153c */
[C---:B------:R-:W-:Y:S02]  /*38080*/  ISETP.GT.AND P5, PT, R0.reuse, 0x180, P3 ;  /* 0x000001800000780c */ /* 0x040fe40001fa4270 */
[C---:B------:R-:W-:Y:S02]  /*38090*/  ISETP.GT.AND P3, PT, R0.reuse, 0x188, P3 ;  /* 0x000001880000780c */ /* 0x040fe40001f64270 */
[----:B------:R-:W-:Y:S01]  /*380a0*/  F2FP.F16.F32.PACK_AB R17, RZ, R17 ;  /* 0x00000011ff11723e */ /* 0x000fe200000000ff */
[----:B------:R1:W-:Y:S01]  /*380b0*/  @P4 STG.E.U16 desc[UR60][R6.64+0x102], R217 ;  /* 0x000102d906004986 */ /* 0x0003e2000c10153c */
[C---:B------:R-:W-:Y:S02]  /*380c0*/  ISETP.GT.AND P2, PT, R0.reuse, 0x188, P2 ;  /* 0x000001880000780c */ /* 0x040fe40001744270 */
[----:B------:R-:W-:-:S05]  /*380d0*/  ISETP.GT.AND P4, PT, R0, 0x180, P0 ;  /* 0x000001800000780c */ /* 0x000fca0000784270 */
[----:B------:R1:W-:Y:S04]  /*380e0*/  @P5 STG.E.U16 desc[UR60][R6.64+0x100], R17 ;  /* 0x0001001106005986 */ /* 0x0003e8000c10153c */
[----:B------:R1:W-:Y:S01]  /*380f0*/  @P3 STG.E.U16 desc[UR60][R10.64+0x100], R218 ;  /* 0x000100da0a003986 */ /* 0x0003e2000c10153c */
[C---:B------:R-:W-:Y:S02]  /*38100*/  ISETP.GT.AND P3, PT, R0.reuse, 0x180, P1 ;  /* 0x000001800000780c */ /* 0x040fe40000f64270 */
[C---:B------:R-:W-:Y:S02]  /*38110*/  ISETP.GT.AND P0, PT, R0.reuse, 0x188, P0 ;  /* 0x000001880000780c */ /* 0x040fe40000704270 */
[----:B------:R-:W-:Y:S01]  /*38120*/  ISETP.GT.AND P1, PT, R0, 0x188, P1 ;  /* 0x000001880000780c */ /* 0x000fe20000f24270 */
[----:B------:R1:W-:Y:S01]  /*38130*/  @P2 STG.E.U16 desc[UR60][R10.64+0x102], R219 ;  /* 0x000102db0a002986 */ /* 0x0003e2000c10153c */
[----:B------:R-:W-:-:S03]  /*38140*/  ISETP.GT.AND P2, PT, R3, 0x91, PT ;  /* 0x000000910300780c */ /* 0x000fc60003f44270 */
[----:B------:R1:W-:Y:S04]  /*38150*/  @P4 STG.E.U16 desc[UR60][R6.64+0x110], R220 ;  /* 0x000110dc06004986 */ /* 0x0003e8000c10153c */
[----:B------:R1:W-:Y:S01]  /*38160*/  @P3 STG.E.U16 desc[UR60][R6.64+0x112], R221 ;  /* 0x000112dd06003986 */ /* 0x0003e2000c10153c */
[----:B------:R-:W-:Y:S02]  /*38170*/  ISETP.GT.AND P3, PT, R3, 0x90, PT ;  /* 0x000000900300780c */ /* 0x000fe40003f64270 */
[C---:B------:R-:W-:Y:S01]  /*38180*/  ISETP.GT.AND P4, PT, R0.reuse, RZ, P2 ;  /* 0x000000ff0000720c */ /* 0x040fe20001784270 */
[----:B------:R1:W-:Y:S01]  /*38190*/  @P0 STG.E.U16 desc[UR60][R10.64+0x110], R222 ;  /* 0x000110de0a000986 */ /* 0x0003e2000c10153c */
[----:B------:R-:W-:-:S03]  /*381a0*/  ISETP.GT.AND P0, PT, R0, RZ, P3 ;  /* 0x000000ff0000720c */ /* 0x000fc60001f04270 */
[----:B------:R1:W-:Y:S01]  /*381b0*/  @P1 STG.E.U16 desc[UR60][R10.64+0x112], R223 ;  /* 0x000112df0a001986 */ /* 0x0003e2000c10153c */
[C---:B------:R-:W-:Y:S02]  /*381c0*/  ISETP.GT.AND P1, PT, R0.reuse, 0x8, P2 ;  /* 0x000000080000780c */ /* 0x040fe40001724270 */
[----:B------:R-:W-:-:S05]  /*381d0*/  ISETP.GT.AND P5, PT, R0, 0x8, P3 ;  /* 0x000000080000780c */ /* 0x000fca0001fa4270 */
[----:B------:R1:W-:Y:S04]  /*381e0*/  @P4 STG.E.U16 desc[UR60][R12.64+0x122], R209 ;  /* 0x000122d10c004986 */ /* 0x0003e8000c10153c */
[----:B------:R1:W-:Y:S01]  /*381f0*/  @P0 STG.E.U16 desc[UR60][R12.64+0x120], R208 ;  /* 0x000120d00c000986 */ /* 0x0003e2000c10153c */
[----:B------:R-:W-:-:S03]  /*38200*/  ISETP.GT.AND P0, PT, R3, 0x98, PT ;  /* 0x000000980300780c */ /* 0x000fc60003f04270 */
[----:B------:R1:W-:Y:S01]  /*38210*/  @P1 STG.E.U16 desc[UR60][R20.64+0x122], R211 ;  /* 0x000122d314001986 */ /* 0x0003e2000c10153c */
[----:B------:R-:W-:-:S03]  /*38220*/  ISETP.GT.AND P1, PT, R3, 0x99, PT ;  /* 0x000000990300780c */ /* 0x000fc60003f24270 */
[----:B------:R1:W-:Y:S01]  /*38230*/  @P5 STG.E.U16 desc[UR60][R20.64+0x120], R210 ;  /* 0x000120d214005986 */ /* 0x0003e2000c10153c */
[C---:B------:R-:W-:Y:S02]  /*38240*/  ISETP.GT.AND P5, PT, R0.reuse, RZ, P0 ;  /* 0x000000ff0000720c */ /* 0x040fe400007a4270 */
[----:B------:R-:W-:-:S11]  /*38250*/  ISETP.GT.AND P4, PT, R0, RZ, P1 ;  /* 0x000000ff0000720c */ /* 0x000fd60000f84270 */
[----:B------:R1:W-:Y:S01]  /*38260*/  @P5 STG.E.U16 desc[UR60][R12.64+0x130], R212 ;  /* 0x000130d40c005986 */ /* 0x0003e2000c10153c */
[----:B------:R-:W-:-:S03]  /*38270*/  ISETP.GT.AND P5, PT, R0, 0x8, P0 ;  /* 0x000000080000780c */ /* 0x000fc600007a4270 */
[----:B------:R1:W-:Y:S01]  /*38280*/  @P4 STG.E.U16 desc[UR60][R12.64+0x132], R213 ;  /* 0x000132d50c004986 */ /* 0x0003e2000c10153c */
[----:B------:R-:W-:-:S09]  /*38290*/  ISETP.GT.AND P4, PT, R0, 0x8, P1 ;  /* 0x000000080000780c */ /* 0x000fd20000f84270 */
[----:B------:R1:W-:Y:S01]  /*382a0*/  @P5 STG.E.U16 desc[UR60][R20.64+0x130], R214 ;  /* 0x000130d614005986 */ /* 0x0003e2000c10153c */
[----:B------:R-:W-:-:S03]  /*382b0*/  ISETP.GT.AND P5, PT, R0, 0x80, P2 ;  /* 0x000000800000780c */ /* 0x000fc600017a4270 */
[----:B------:R1:W-:Y:S01]  /*382c0*/  @P4 STG.E.U16 desc[UR60][R20.64+0x132], R215 ;  /* 0x000132d714004986 */ /* 0x0003e2000c10153c */
[----:B------:R-:W-:Y:S02]  /*382d0*/  ISETP.GT.AND P4, PT, R0, 0x80, P3 ;  /* 0x000000800000780c */ /* 0x000fe40001f84270 */
[----:B------:R-:W-:Y:S02]  /*382e0*/  F2FP.F16.F32.PACK_AB R200, RZ, R200 ;  /* 0x000000c8ffc8723e */ /* 0x000fe400000000ff */
[----:B------:R-:W-:Y:S01]  /*382f0*/  F2FP.F16.F32.PACK_AB R201, RZ, R201 ;  /* 0x000000c9ffc9723e */ /* 0x000fe200000000ff */
[----:B------:R-:W-:-:S04]  /*38300*/  FMUL R202, R202, R2 ;  /* 0x00000002caca7220 */ /* 0x000fc80000400000 */
[----:B------:R1:W-:Y:S01]  /*38310*/  @P5 STG.E.U16 desc[UR60][R8.64+0x122], R201 ;  /* 0x000122c908005986 */ /* 0x0003e2000c10153c */
[----:B------:R-:W-:-:S03]  /*38320*/  ISETP.GT.AND P5, PT, R0, 0x88, P2 ;  /* 0x000000880000780c */ /* 0x000fc600017a4270 */
[----:B------:R1:W-:Y:S01]  /*38330*/  @P4 STG.E.U16 desc[UR60][R8.64+0x120], R200 ;  /* 0x000120c808004986 */ /* 0x0003e2000c10153c */
[----:B------:R-:W-:Y:S01]  /*38340*/  ISETP.GT.AND P4, PT, R0, 0x88, P3 ;  /* 0x000000880000780c */ /* 0x000fe20001f84270 */
[----:B------:R-:W-:Y:S01]  /*38350*/  FMUL R203, R203, R2 ;  /* 0x00000002cbcb7220 */ /* 0x000fe20000400000 */
[----:B------:R-:W-:-:S04]  /*38360*/  F2FP.F16.F32.PACK_AB R202, RZ, R202 ;  /* 0x000000caffca723e */ /* 0x000fc800000000ff */
        /* <DEDUP_REMOVED lines=8> */
[----:B------:R-:W-:-:S03]  /*383f0*/  F2FP.F16.F32.PACK_AB R205, RZ, R205 ;  /* 0x000000cdffcd723e */ /* 0x000fc600000000ff */
[----:B------:R1:W-:Y:S01]  /*38400*/  @P5 STG.E.U16 desc[UR60][R8.64+0x130], R204 ;  /* 0x000130cc08005986 */ /* 0x0003e2000c10153c */
[----:B------:R-:W-:-:S03]  /*38410*/  ISETP.GT.AND P5, PT, R0, 0x88, P0 ;  /* 0x000000880000780c */ /* 0x000fc600007a4270 */
[----:B------:R1:W-:Y:S01]  /*38420*/  @P4 STG.E.U16 desc[UR60][R8.64+0x132], R205 ;  /* 0x000132cd08004986 */ /* 0x0003e2000c10153c */
[----:B------:R-:W-:Y:S01]  /*38430*/  ISETP.GT.AND P4, PT, R0, 0x88, P1 ;  /* 0x000000880000780c */ /* 0x000fe20000f84270 */
[-C--:B------:R-:W-:Y:S01]  /*38440*/  FMUL R206, R206, R2.reuse ;  /* 0x00000002cece7220 */ /* 0x080fe20000400000 */
[----:B------:R-:W-:-:S04]  /*38450*/  FMUL R207, R207, R2 ;  /* 0x00000002cfcf7220 */ /* 0x000fc80000400000 */
[----:B------:R-:W-:Y:S02]  /*38460*/  F2FP.F16.F32.PACK_AB R206, RZ, R206 ;  /* 0x000000ceffce723e */ /* 0x000fe400000000ff */
        /* <DEDUP_REMOVED lines=36> */
[C---:B------:R-:W-:Y:S02]  /*386b0*/  ISETP.GT.AND P4, PT, R0.reuse, 0x180, P2 ;  /* 0x000001800000780c */ /* 0x040fe40001784270 */
[----:B------:R-:W-:Y:S01]  /*386c0*/  ISETP.GT.AND P3, PT, R0, 0x188, P3 ;  /* 0x000001880000780c */ /* 0x000fe20001f64270 */
[-C--:B------:R-:W-:Y:S01]  /*386d0*/  FMUL R184, R184, R2.reuse ;  /* 0x00000002b8b87220 */ /* 0x080fe20000400000 */
[-C--:B------:R-:W-:Y:S01]  /*386e0*/  FMUL R185, R185, R2.reuse ;  /* 0x00000002b9b97220 */ /* 0x080fe20000400000 */
[----:B------:R-:W-:-:S03]  /*386f0*/  FMUL R186, R186, R2 ;  /* 0x00000002baba7220 */ /* 0x000fc60000400000 */
[----:B------:R-:W-:Y:S02]  /*38700*/  F2FP.F16.F32.PACK_AB R184, RZ, R184 ;  /* 0x000000b8ffb8723e */ /* 0x000fe400000000ff */
[----:B------:R-:W-:Y:S02]  /*38710*/  F2FP.F16.F32.PACK_AB R185, RZ, R185 ;  /* 0x000000b9ffb9723e */ /* 0x000fe400000000ff */
[----:B------:R-:W-:Y:S01]  /*38720*/  F2FP.F16.F32.PACK_AB R186, RZ, R186 ;  /* 0x000000baffba723e */ /* 0x000fe200000000ff */
[----:B------:R1:W-:Y:S01]  /*38730*/  @P5 STG.E.U16 desc[UR60][R6.64+0x120], R184 ;  /* 0x000120b806005986 */ /* 0x0003e2000c10153c */
[----:B------:R-:W-:-:S03]  /*38740*/  ISETP.GT.AND P2, PT, R0, 0x188, P2 ;  /* 0x000001880000780c */ /* 0x000fc60001744270 */
[----:B------:R1:W-:Y:S01]  /*38750*/  @P4 STG.E.U16 desc[UR60][R6.64+0x122], R185 ;  /* 0x000122b906004986 */ /* 0x0003e2000c10153c */
[----:B------:R-:W-:-:S03]  /*38760*/  FMUL R187, R187, R2 ;  /* 0x00000002bbbb7220 */ /* 0x000fc60000400000 */
[----:B------:R1:W-:Y:S01]  /*38770*/  @P3 STG.E.U16 desc[UR60][R10.64+0x120], R186 ;  /* 0x000120ba0a003986 */ /* 0x0003e2000c10153c */
[C---:B------:R-:W-:Y:S01]  /*38780*/  ISETP.GT.AND P3, PT, R0.reuse, 0x180, P1 ;  /* 0x000001800000780c */ /* 0x040fe20000f64270 */
[-C--:B------:R-:W-:Y:S01]  /*38790*/  FMUL R189, R189, R2.reuse ;  /* 0x00000002bdbd7220 */ /* 0x080fe20000400000 */
[C---:B------:R-:W-:Y:S02]  /*387a0*/  ISETP.GT.AND P4, PT, R0.reuse, 0x180, P0 ;  /* 0x000001800000780c */ /* 0x040fe40000784270 */
[----:B------:R-:W-:Y:S01]  /*387b0*/  ISETP.GT.AND P0, PT, R0, 0x188, P0 ;  /* 0x000001880000780c */ /* 0x000fe20000704270 */
[-C--:B------:R-:W-:Y:S01]  /*387c0*/  FMUL R188, R188, R2.reuse ;  /* 0x00000002bcbc7220 */ /* 0x080fe20000400000 */
[----:B------:R-:W-:Y:S01]  /*387d0*/  ISETP.GT.AND P1, PT, R0, 0x188, P1 ;  /* 0x000001880000780c */ /* 0x000fe20000f24270 */
[-C--:B------:R-:W-:Y:S01]  /*387e0*/  FMUL R190, R190, R2.reuse ;  /* 0x00000002bebe7220 */ /* 0x080fe20000400000 */
[----:B------:R-:W-:Y:S01]  /*387f0*/  F2FP.F16.F32.PACK_AB R187, RZ, R187 ;  /* 0x000000bbffbb723e */ /* 0x000fe200000000ff */
[----:B------:R-:W-:Y:S01]  /*38800*/  FMUL R191, R191, R2 ;  /* 0x00000002bfbf7220 */ /* 0x000fe20000400000 */
[----:B------:R-:W-:-:S02]  /*38810*/  F2FP.F16.F32.PACK_AB R189, RZ, R189 ;  /* 0x000000bdffbd723e */ /* 0x000fc400000000ff */
[----:B------:R-:W-:Y:S01]  /*38820*/  F2FP.F16.F32.PACK_AB R188, RZ, R188 ;  /* 0x000000bcffbc723e */ /* 0x000fe200000000ff */
[----:B------:R1:W-:Y:S01]  /*38830*/  @P2 STG.E.U16 desc[UR60][R10.64+0x122], R187 ;  /* 0x000122bb0a002986 */ /* 0x0003e2000c10153c */
[----:B------:R-:W-:Y:S02]  /*38840*/  F2FP.F16.F32.PACK_AB R190, RZ, R190 ;  /* 0x000000beffbe723e */ /* 0x000fe400000000ff */
[----:B------:R-:W-:Y:S01]  /*38850*/  F2FP.F16.F32.PACK_AB R191, RZ, R191 ;  /* 0x000000bfffbf723e */ /* 0x000fe200000000ff */
[----:B------:R1:W-:Y:S01]  /*38860*/  @P3 STG.E.U16 desc[UR60][R6.64+0x132], R189 ;  /* 0x000132bd06003986 */ /* 0x0003e2000c10153c */
[C---:B------:R-:W-:Y:S02]  /*38870*/  ISETP.GT.AND P3, PT, R3.reuse, 0xa0, PT ;  /* 0x000000a00300780c */ /* 0x040fe40003f64270 */
[----:B------:R-:W-:Y:S01]  /*38880*/  ISETP.GT.AND P2, PT, R3, 0xa1, PT ;  /* 0x000000a10300780c */ /* 0x000fe20003f44270 */
[----:B------:R1:W-:Y:S03]  /*38890*/  @P4 STG.E.U16 desc[UR60][R6.64+0x130], R188 ;  /* 0x000130bc06004986 */ /* 0x0003e6000c10153c */
[C---:B------:R-:W-:Y:S01]  /*388a0*/  ISETP.GT.AND P4, PT, R0.reuse, RZ, P2 ;  /* 0x000000ff0000720c */ /* 0x040fe20001784270 */
[----:B------:R1:W-:Y:S01]  /*388b0*/  @P0 STG.E.U16 desc[UR60][R10.64+0x130], R190 ;  /* 0x000130be0a000986 */ /* 0x0003e2000c10153c */
[----:B------:R-:W-:-:S03]  /*388c0*/  ISETP.GT.AND P0, PT, R0, RZ, P3 ;  /* 0x000000ff0000720c */ /* 0x000fc60001f04270 */
[----:B------:R1:W-:Y:S01]  /*388d0*/  @P1 STG.E.U16 desc[UR60][R10.64+0x132], R191 ;  /* 0x000132bf0a001986 */ /* 0x0003e2000c10153c */
[----:B------:R-:W-:Y:S01]  /*388e0*/  ISETP.GT.AND P1, PT, R0, 0x8, P2 ;  /* 0x000000080000780c */ /* 0x000fe20001724270 */
[-C--:B------:R-:W-:Y:S01]  /*388f0*/  FMUL R176, R176, R2.reuse ;  /* 0x00000002b0b07220 */ /* 0x080fe20000400000 */
[-C--:B------:R-:W-:Y:S01]  /*38900*/  FMUL R177, R177, R2.reuse ;  /* 0x00000002b1b17220 */ /* 0x080fe20000400000 */
[-C--:B------:R-:W-:Y:S01]  /*38910*/  FMUL R179, R179, R2.reuse ;  /* 0x00000002b3b37220 */ /* 0x080fe20000400000 */
[----:B------:R-:W-:Y:S01]  /*38920*/  ISETP.GT.AND P5, PT, R0, 0x8, P3 ;  /* 0x000000080000780c */ /* 0x000fe20001fa4270 */
[----:B------:R-:W-:Y:S01]  /*38930*/  FMUL R178, R178, R2 ;  /* 0x00000002b2b27220 */ /* 0x000fe20000400000 */
[----:B------:R-:W-:Y:S02]  /*38940*/  F2FP.F16.F32.PACK_AB R176, RZ, R176 ;  /* 0x000000b0ffb0723e */ /* 0x000fe400000000ff */
[----:B------:R-:W-:Y:S02]  /*38950*/  F2FP.F16.F32.PACK_AB R177, RZ, R177 ;  /* 0x000000b1ffb1723e */ /* 0x000fe400000000ff */
[----:B------:R-:W-:Y:S01]  /*38960*/  F2FP.F16.F32.PACK_AB R179, RZ, R179 ;  /* 0x000000b3ffb3723e */ /* 0x000fe200000000ff */
[----:B------:R1:W-:Y:S01]  /*38970*/  @P0 STG.E.U16 desc[UR60][R12.64+0x140], R176 ;  /* 0x000140b00c000986 */ /* 0x0003e2000c10153c */
[----:B------:R-:W-:-:S03]  /*38980*/  F2FP.F16.F32.PACK_AB R178, RZ, R178 ;  /* 0x000000b2ffb2723e */ /* 0x000fc600000000ff */
[----:B------:R1:W-:Y:S01]  /*38990*/  @P4 STG.E.U16 desc[UR60][R12.64+0x142], R177 ;  /* 0x000142b10c004986 */ /* 0x0003e2000c10153c */
[----:B------:R-:W-:-:S03]  /*389a0*/  ISETP.GT.AND P0, PT, R3, 0xa8, PT ;  /* 0x000000a80300780c */ /* 0x000fc60003f04270 */
[----:B------:R1:W-:Y:S01]  /*389b0*/  @P1 STG.E.U16 desc[UR60][R20.64+0x142], R179 ;  /* 0x000142b314001986 */ /* 0x0003e2000c10153c */
[----:B------:R-:W-:-:S03]  /*389c0*/  ISETP.GT.AND P1, PT, R3, 0xa9, PT ;  /* 0x000000a90300780c */ /* 0x000fc60003f24270 */
[----:B------:R1:W-:Y:S01]  /*389d0*/  @P5 STG.E.U16 desc[UR60][R20.64+0x140], R178 ;  /* 0x000140b214005986 */ /* 0x0003e2000c10153c */
[C---:B------:R-:W-:Y:S02]  /*389e0*/  ISETP.GT.AND P5, PT, R0.reuse, RZ, P0 ;  /* 0x000000ff0000720c */ /* 0x040fe400007a4270 */
[----:B------:R-:W-:Y:S01]  /*389f0*/  ISETP.GT.AND P4, PT, R0, RZ, P1 ;  /* 0x000000ff0000720c */ /* 0x000fe20000f84270 */
        /* <DEDUP_REMOVED lines=505> */
[----:B------:R1:W-:Y:S04]  /*3a990*/  @P4 STG.E.U16 desc[UR60][R6.64+0x1b0], R60 ;  /* 0x0001b03c06004986 */ /* 0x0003e8000c10153c */
[----:B------:R1:W-:Y:S01]  /*3a9a0*/  @P1 STG.E.U16 desc[UR60][R10.64+0x1b2], R63 ;  /* 0x0001b23f0a001986 */ /* 0x0003e2000c10153c */
[----:B------:R-:W-:-:S03]  /*3a9b0*/  ISETP.GT.AND P1, PT, R0, RZ, P3 ;  /* 0x000000ff0000720c */ /* 0x000fc60001f24270 */
[----:B------:R1:W-:Y:S01]  /*3a9c0*/  @P0 STG.E.U16 desc[UR60][R10.64+0x1b0], R62 ;  /* 0x0001b03e0a000986 */ /* 0x0003e2000c10153c */
[----:B------:R-:W-:Y:S01]  /*3a9d0*/  ISETP.GT.AND P0, PT, R0, RZ, P2 ;  /* 0x000000ff0000720c */ /* 0x000fe20001704270 */
[-C--:B------:R-:W-:Y:S01]  /*3a9e0*/  FMUL R49, R49, R2.reuse ;  /* 0x0000000231317220 */ /* 0x080fe20000400000 */
[-C--:B------:R-:W-:Y:S01]  /*3a9f0*/  FMUL R48, R48, R2.reuse ;  /* 0x0000000230307220 */ /* 0x080fe20000400000 */
[C---:B------:R-:W-:Y:S02]  /*3aa00*/  ISETP.GT.AND P5, PT, R0.reuse, 0x8, P3 ;  /* 0x000000080000780c */ /* 0x040fe40001fa4270 */
        /* <DEDUP_REMOVED lines=8> */
[C---:B------:R-:W-:Y:S01]  /*3aa90*/  ISETP.GT.AND P1, PT, R3.reuse, 0xe8, PT ;  /* 0x000000e80300780c */ /* 0x040fe20003f24270 */
[----:B------:R1:W-:Y:S01]  /*3aaa0*/  @P0 STG.E.U16 desc[UR60][R12.64+0x1c0], R48 ;  /* 0x0001c0300c000986 */ /* 0x0003e2000c10153c */
[----:B------:R-:W-:-:S03]  /*3aab0*/  ISETP.GT.AND P0, PT, R3, 0xe9, PT ;  /* 0x000000e90300780c */ /* 0x000fc60003f04270 */
[----:B------:R1:W-:Y:S01]  /*3aac0*/  @P5 STG.E.U16 desc[UR60][R20.64+0x1c2], R51 ;  /* 0x0001c23314005986 */ /* 0x0003e2000c10153c */
[----:B------:R-:W-:-:S03]  /*3aad0*/  ISETP.GT.AND P5, PT, R0, RZ, P1 ;  /* 0x000000ff0000720c */ /* 0x000fc60000fa4270 */
[----:B------:R1:W-:Y:S01]  /*3aae0*/  @P4 STG.E.U16 desc[UR60][R20.64+0x1c0], R50 ;  /* 0x0001c03214004986 */ /* 0x0003e2000c10153c */
        /* <DEDUP_REMOVED lines=84> */
[----:B------:R-:W-:Y:S02]  /*3b030*/  F2FP.F16.F32.PACK_AB R25, RZ, R25 ;  /* 0x00000019ff19723e */ /* 0x000fe400000000ff */
[C---:B------:R-:W-:Y:S02]  /*3b040*/  ISETP.GT.AND P2, PT, R0.reuse, 0x188, P2 ;  /* 0x000001880000780c */ /* 0x040fe40001744270 */
[C---:B------:R-:W-:Y:S01]  /*3b050*/  ISETP.GT.AND P3, PT, R0.reuse, 0x188, P3 ;  /* 0x000001880000780c */ /* 0x040fe20001f64270 */
[----:B------:R1:W-:Y:S01]  /*3b060*/  @P4 STG.E.U16 desc[UR60][R6.64+0x1c0], R24 ;  /* 0x0001c01806004986 */ /* 0x0003e2000c10153c */
[----:B------:R-:W-:-:S03]  /*3b070*/  ISETP.GT.AND P4, PT, R0, 0x180, P0 ;  /* 0x000001800000780c */ /* 0x000fc60000784270 */
[----:B------:R1:W-:Y:S01]  /*3b080*/  @P5 STG.E.U16 desc[UR60][R6.64+0x1c2], R25 ;  /* 0x0001c21906005986 */ /* 0x0003e2000c10153c */
[----:B------:R-:W-:Y:S01]  /*3b090*/  ISETP.GT.AND P5, PT, R0, 0x180, P1 ;  /* 0x000001800000780c */ /* 0x000fe20000fa4270 */
[-C--:B------:R-:W-:Y:S01]  /*3b0a0*/  FMUL R26, R26, R2.reuse ;  /* 0x000000021a1a7220 */ /* 0x080fe20000400000 */
[C---:B------:R-:W-:Y:S01]  /*3b0b0*/  ISETP.GT.AND P1, PT, R0.reuse, 0x188, P1 ;  /* 0x000001880000780c */ /* 0x040fe20000f24270 */
[-C--:B------:R-:W-:Y:S01]  /*3b0c0*/  FMUL R27, R27, R2.reuse ;  /* 0x000000021b1b7220 */ /* 0x080fe20000400000 */
[----:B------:R-:W-:Y:S01]  /*3b0d0*/  ISETP.GT.AND P0, PT, R0, 0x188, P0 ;  /* 0x000001880000780c */ /* 0x000fe20000704270 */
[-C--:B------:R-:W-:Y:S01]  /*3b0e0*/  FMUL R28, R28, R2.reuse ;  /* 0x000000021c1c7220 */ /* 0x080fe20000400000 */
[-C--:B------:R-:W-:Y:S01]  /*3b0f0*/  FMUL R29, R29, R2.reuse ;  /* 0x000000021d1d7220 */ /* 0x080fe20000400000 */
[-C--:B------:R-:W-:Y:S01]  /*3b100*/  FMUL R30, R30, R2.reuse ;  /* 0x000000021e1e7220 */ /* 0x080fe20000400000 */
[----:B------:R-:W-:Y:S01]  /*3b110*/  FMUL R31, R31, R2 ;  /* 0x000000021f1f7220 */ /* 0x000fe20000400000 */
[----:B------:R-:W-:-:S02]  /*3b120*/  F2FP.F16.F32.PACK_AB R26, RZ, R26 ;  /* 0x0000001aff1a723e */ /* 0x000fc400000000ff */
[----:B------:R-:W-:Y:S02]  /*3b130*/  F2FP.F16.F32.PACK_AB R27, RZ, R27 ;  /* 0x0000001bff1b723e */ /* 0x000fe400000000ff */
[----:B------:R-:W-:Y:S02]  /*3b140*/  F2FP.F16.F32.PACK_AB R28, RZ, R28 ;  /* 0x0000001cff1c723e */ /* 0x000fe400000000ff */
[----:B------:R-:W-:Y:S02]  /*3b150*/  F2FP.F16.F32.PACK_AB R29, RZ, R29 ;  /* 0x0000001dff1d723e */ /* 0x000fe400000000ff */
[----:B------:R-:W-:Y:S02]  /*3b160*/  F2FP.F16.F32.PACK_AB R30, RZ, R30 ;  /* 0x0000001eff1e723e */ /* 0x000fe400000000ff */
[----:B------:R-:W-:Y:S01]  /*3b170*/  F2FP.F16.F32.PACK_AB R31, RZ, R31 ;  /* 0x0000001fff1f723e */ /* 0x000fe200000000ff */
[----:B------:R1:W-:Y:S04]  /*3b180*/  @P2 STG.E.U16 desc[UR60][R10.64+0x1c0], R26 ;  /* 0x0001c01a0a002986 */ /* 0x0003e8000c10153c */
[----:B------:R1:W-:Y:S04]  /*3b190*/  @P3 STG.E.U16 desc[UR60][R10.64+0x1c2], R27 ;  /* 0x0001c21b0a003986 */ /* 0x0003e8000c10153c */
[----:B------:R1:W-:Y:S04]  /*3b1a0*/  @P5 STG.E.U16 desc[UR60][R6.64+0x1d0], R28 ;  /* 0x0001d01c06005986 */ /* 0x0003e8000c10153c */
[----:B------:R1:W-:Y:S04]  /*3b1b0*/  @P4 STG.E.U16 desc[UR60][R6.64+0x1d2], R29 ;  /* 0x0001d21d06004986 */ /* 0x0003e8000c10153c */
[----:B------:R1:W-:Y:S04]  /*3b1c0*/  @P1 STG.E.U16 desc[UR60][R10.64+0x1d0], R30 ;  /* 0x0001d01e0a001986 */ /* 0x0003e8000c10153c */
[----:B------:R1:W-:Y:S02]  /*3b1d0*/  @P0 STG.E.U16 desc[UR60][R10.64+0x1d2], R31 ;  /* 0x0001d21f0a000986 */ /* 0x0003e4000c10153c */
.L_x_978:
[----:B------:R-:W-:Y:S05]  /*3b1e0*/  BSYNC B0 ;  /* 0x0000000000007941 */ /* 0x000fea0003800000 */
.L_x_32:
[----:B-1----:R-:W2:Y:S04]  /*3b1f0*/  LDL.LU R5, [R1+0x474] ;  /* 0x0004740001057983 */ /* 0x002ea80000300800 */
[----:B0-----:R-:W2:Y:S01]  /*3b200*/  LDL.LU R4, [R1+0x48c] ;  /* 0x00048c0001047983 */ /* 0x001ea20000300800 */
[----:B------:R-:W-:Y:S01]  /*3b210*/  ULDC UR4, c[0x0][0xc] ;  /* 0x0000030000047ab9 */ /* 0x000fe20000000800 */
[----:B------:R-:W-:Y:S01]  /*3b220*/  ULDC UR5, c[0x0][0x10] ;  /* 0x0000040000057ab9 */ /* 0x000fe20000000800 */
[----:B------:R-:W2:Y:S01]  /*3b230*/  LDC R3, c[0x0][0x14] ;  /* 0x00000500ff037b82 */ /* 0x000ea20000000800 */
[----:B------:R-:W-:Y:S01]  /*3b240*/  UIMAD.WIDE.U32 UR4, UR4, UR5, URZ ;  /* 0x00000005040472a5 */ /* 0x000fe2000f8e003f */
[----:B------:R-:W-:-:S05]  /*3b250*/  PRMT R0, RZ, 0x7610, R0 ;  /* 0x00007610ff007816 */ /* 0x000fca0000000000 */
[----:B--2---:R-:W-:-:S04]  /*3b260*/  IMAD.WIDE.U32 R4, R3, UR4, R4 ;  /* 0x0000000403047c25 */ /* 0x004fc8000f8e0004 */
[----:B------:R-:W-:Y:S01]  /*3b270*/  IMAD R3, R3, UR5, RZ ;  /* 0x0000000503037c24 */ /* 0x000fe2000f8e02ff */
[----:B------:R-:W-:Y:S01]  /*3b280*/  ULDC.64 UR4, c[0x0][0x650] ;  /* 0x0001940000047ab9 */ /* 0x000fe20000000a00 */
[----:B------:R-:W-:Y:S01]  /*3b290*/  IMAD.MOV.U32 R21, RZ, RZ, R4 ;  /* 0x000000ffff157224 */ /* 0x000fe200078e0004 */
[----:B------:R-:W-:Y:S01]  /*3b2a0*/  ISETP.GE.U32.AND P0, PT, R4, UR4, PT ;  /* 0x0000000404007c0c */ /* 0x000fe2000bf06070 */
[----:B------:R-:W-:Y:S01]  /*3b2b0*/  IMAD.IADD R23, R5, 0x1, R3 ;  /* 0x0000000105177824 */ /* 0x000fe200078e0203 */
[----:B------:R-:W-:Y:S02]  /*3b2c0*/  UMOV UR4, 0xffffffff ;  /* 0xffffffff00047882 */ /* 0x000fe40000000000 */
[----:B------:R-:W-:Y:S02]  /*3b2d0*/  IMAD.U32 R3, RZ, RZ, UR4 ;  /* 0x00000004ff037e24 */ /* 0x000fe4000f8e00ff */
[----:B------:R0:W-:Y:S01]  /*3b2e0*/  STL [R1+0x474], R23 ;  /* 0x0004741701007387 */ /* 0x0001e20000100800 */
[----:B------:R-:W-:Y:S01]  /*3b2f0*/  ISETP.GE.U32.AND.EX P0, PT, R23, UR5, PT, P0 ;  /* 0x0000000517007c0c */ /* 0x000fe2000bf06100 */
[----:B------:R-:W-:-:S02]  /*3b300*/  UMOV UR5, 0xffffffff ;  /* 0xffffffff00057882 */ /* 0x000fc40000000000 */
[----:B------:R0:W-:Y:S01]  /*3b310*/  STL [R1+0x48c], R21 ;  /* 0x00048c1501007387 */ /* 0x0001e20000100800 */
[----:B------:R-:W-:-:S03]  /*3b320*/  IMAD.U32 R18, RZ, RZ, UR5 ;  /* 0x00000005ff127e24 */ /* 0x000fc6000f8e00ff */
[----:B------:R0:W-:Y:S06]  /*3b330*/  STL [R1+0x464], R3 ;  /* 0x0004640301007387 */ /* 0x0001ec0000100800 */
[----:B------:R-:W-:Y:S05]  /*3b340*/  @P0 BRA `(.L_x_979) ;  /* 0x0000000400840947 */ /* 0x000fea0003800000 */
[----:B-----5:R-:W1:Y:S01]  /*3b350*/  S2R R17, SR_CTAID.X ;  /* 0x0000000000117919 */ /* 0x020e620000002500 */
[----:B------:R-:W2:Y:S01]  /*3b360*/  LDC.64 R10, c[0x0][0x628] ;  /* 0x00018a00ff0a7b82 */ /* 0x000ea20000000a00 */
[----:B------:R-:W-:Y:S01]  /*3b370*/  ULDC UR4, c[0x0][0x150] ;  /* 0x0000540000047ab9 */ /* 0x000fe20000000800 */
[----:B------:R-:W-:Y:S01]  /*3b380*/  IMAD.MOV.U32 R8, RZ, RZ, R21 ;  /* 0x000000ffff087224 */ /* 0x000fe200078e0015 */
[----:B------:R-:W0:Y:S01]  /*3b390*/  S2R R19, SR_CTAID.Y ;  /* 0x0000000000137919 */ /* 0x000e220000002600 */
[----:B------:R-:W-:-:S04]  /*3b3a0*/  IMAD.MOV.U32 R9, RZ, RZ, R23 ;  /* 0x000000ffff097224 */ /* 0x000fc800078e0017 */
[----:B------:R-:W0:Y:S08]  /*3b3b0*/  LDC R20, c[0x0][0x144] ;  /* 0x00005100ff147b82 */ /* 0x000e300000000800 */
[----:B------:R-:W0:Y:S08]  /*3b3c0*/  LDC R12, c[0x0][0x630] ;  /* 0x00018c00ff0c7b82 */ /* 0x000e300000000800 */
[----:B------:R-:W0:Y:S01]  /*3b3d0*/  LDC.64 R14, c[0x0][0x620] ;  /* 0x00018800ff0e7b82 */ /* 0x000e220000000a00 */
[----:B--2---:R-:W-:-:S04]  /*3b3e0*/  ISETP.NE.U32.AND P0, PT, R10, RZ, PT ;  /* 0x000000ff0a00720c */ /* 0x004fc80003f05070 */
[----:B------:R-:W-:Y:S02]  /*3b3f0*/  ISETP.NE.AND.EX P0, PT, R11, RZ, PT, P0 ;  /* 0x000000ff0b00720c */ /* 0x000fe40003f05300 */
[----:B-1----:R-:W-:-:S05]  /*3b400*/  I2FP.F32.U32 R0, R17 ;  /* 0x0000001100007245 */ /* 0x002fca0000201000 */
[----:B------:R-:W-:-:S04]  /*3b410*/  FMUL R0, R0, UR4 ;  /* 0x0000000400007c20 */ /* 0x000fc80008400000 */
[----:B------:R1:W2:Y:S02]  /*3b420*/  F2I.U32.TRUNC.NTZ R18, R0 ;  /* 0x0000000000127305 */ /* 0x0002a4000020f000 */
[----:B------:R-:W-:Y:S05]  /*3b430*/  @!P0 BRA `(.L_x_980) ;  /* 0x0000000000288947 */ /* 0x000fea0003800000 */
[----:B-1----:R-:W0:Y:S02]  /*3b440*/  LDC R0, c[0x0][0x634] ;  /* 0x00018d00ff007b82 */ /* 0x002e240000000800 */
[----:B0-----:R-:W-:-:S05]  /*3b450*/  IADD3 R3, P0, R21, R0, RZ ;  /* 0x0000000015037210 */ /* 0x001fca0007f1e0ff */
        /* <DEDUP_REMOVED lines=8> */
.L_x_980:
[-CC-:B0-----:R-:W-:Y:S01]  /*3b4e0*/  SHF.R.U64 R27, R8, R12.reuse, R9.reuse ;  /* 0x0000000c081b7219 */ /* 0x181fe20000001209 */
[----:B------:R-:W0:Y:S01]  /*3b4f0*/  LDC.64 R24, c[0x0][0x640] ;  /* 0x00019000ff187b82 */ /* 0x000e220000000a00 */
[----:B-1----:R-:W-:Y:S01]  /*3b500*/  SHF.R.U32.HI R0, RZ, R12, R9 ;  /* 0x0000000cff007219 */ /* 0x002fe20000011609 */
[----:B------:R-:W-:Y:S01]  /*3b510*/  IMAD.MOV.U32 R4, RZ, RZ, R21 ;  /* 0x000000ffff047224 */ /* 0x000fe200078e0015 */
[----:B------:R-:W-:Y:S01]  /*3b520*/  IADD3 R3, P0, RZ, -R27, RZ ;  /* 0x8000001bff037210 */ /* 0x000fe20007f1e0ff */
[----:B--2---:R-:W-:Y:S01]  /*3b530*/  IMAD.MOV R18, RZ, RZ, -R18 ;  /* 0x000000ffff127224 */ /* 0x004fe200078e0a12 */
[----:B------:R-:W-:Y:S01]  /*3b540*/  ULDC UR4, c[0x0][0x154] ;  /* 0x0000550000047ab9 */ /* 0x000fe20000000800 */
[----:B------:R-:W-:Y:S02]  /*3b550*/  IMAD.MOV.U32 R7, RZ, RZ, 0x1 ;  /* 0x00000001ff077424 */ /* 0x000fe400078e00ff */
[----:B------:R-:W1:Y:S01]  /*3b560*/  LDC R6, c[0x0][0x618] ;  /* 0x00018600ff067b82 */ /* 0x000e620000000800 */
[----:B------:R-:W-:-:S02]  /*3b570*/  IMAD.X R5, RZ, RZ, ~R0, P0 ;  /* 0x000000ffff057224 */ /* 0x000fc400000e0e00 */
[----:B------:R-:W-:Y:S02]  /*3b580*/  IMAD R17, R20, R18, R17 ;  /* 0x0000001214117224 */ /* 0x000fe400078e0211 */
[-C--:B------:R-:W-:Y:S02]  /*3b590*/  IMAD R0, R5, R14.reuse, RZ ;  /* 0x0000000e05007224 */ /* 0x080fe400078e02ff */
[----:B------:R-:W-:Y:S01]  /*3b5a0*/  IMAD.MOV.U32 R5, RZ, RZ, R23 ;  /* 0x000000ffff057224 */ /* 0x000fe200078e0017 */
[----:B------:R-:W2:Y:S01]  /*3b5b0*/  LDC R8, c[0x0][0x608] ;  /* 0x00018200ff087b82 */ /* 0x000ea20000000800 */
[----:B------:R-:W-:-:S04]  /*3b5c0*/  IMAD.WIDE.U32 R4, R3, R14, R4 ;  /* 0x0000000e03047225 */ /* 0x000fc800078e0004 */
[----:B------:R-:W-:-:S03]  /*3b5d0*/  IMAD R3, R3, R15, R0 ;  /* 0x0000000f03037224 */ /* 0x000fc600078e0200 */
[----:B------:R-:W5:Y:S01]  /*3b5e0*/  LDC R22, c[0x0][0x658] ;  /* 0x00019600ff167b82 */ /* 0x000f620000000800 */
[----:B------:R-:W-:Y:S01]  /*3b5f0*/  I2FP.F32.U32 R0, R19 ;  /* 0x0000001300007245 */ /* 0x000fe20000201000 */
[----:B------:R-:W-:Y:S01]  /*3b600*/  IMAD.IADD R3, R5, 0x1, R3 ;  /* 0x0000000105037824 */ /* 0x000fe200078e0203 */
[----:B0-----:R-:W-:Y:S01]  /*3b610*/  ISETP.NE.U32.AND P0, PT, R24, RZ, PT ;  /* 0x000000ff1800720c */ /* 0x001fe20003f05070 */
[----:B------:R-:W-:Y:S02]  /*3b620*/  IMAD.MOV.U32 R5, RZ, RZ, -0x1 ;  /* 0xffffffffff057424 */ /* 0x000fe400078e00ff */
[----:B------:R-:W-:Y:S02]  /*3b630*/  FMUL R0, R0, UR4 ;  /* 0x0000000400007c20 */ /* 0x000fe40008400000 */
[----:B------:R-:W0:Y:S01]  /*3b640*/  LDC R18, c[0x0][0x148] ;  /* 0x00005200ff127b82 */ /* 0x000e220000000800 */
[----:B-1----:R-:W-:Y:S01]  /*3b650*/  SHF.R.U64 R12, R4, R6, R3 ;  /* 0x00000006040c7219 */ /* 0x002fe20000001203 */
[----:B------:R1:W0:Y:S01]  /*3b660*/  F2I.U32.TRUNC.NTZ R13, R0 ;  /* 0x00000000000d7305 */ /* 0x000222000020f000 */
[----:B------:R-:W-:-:S02]  /*3b670*/  ISETP.NE.AND.EX P0, PT, R25, RZ, PT, P0 ;  /* 0x000000ff1900720c */ /* 0x000fc40003f05300 */
[----:B------:R-:W-:-:S03]  /*3b680*/  SHF.R.U32.HI R3, RZ, R6, R3 ;  /* 0x00000006ff037219 */ /* 0x000fc60000011603 */
[----:B------:R-:W0:Y:S01]  /*3b690*/  LDC R15, c[0x0][0x600] ;  /* 0x00018000ff0f7b82 */ /* 0x000e220000000800 */
[-CC-:B--2---:R-:W-:Y:S02]  /*3b6a0*/  SHF.R.U64 R10, R12, R8.reuse, R3.reuse ;  /* 0x000000080c0a7219 */ /* 0x184fe40000001203 */
[----:B------:R-:W-:-:S05]  /*3b6b0*/  SHF.R.U32.HI R3, RZ, R8, R3 ;  /* 0x00000008ff037219 */ /* 0x000fca0000011603 */
[----:B------:R-:W2:Y:S01]  /*3b6c0*/  LDC R20, c[0x0][0x648] ;  /* 0x00019200ff147b82 */ /* 0x000ea20000000800 */
[-C--:B-----5:R-:W-:Y:S02]  /*3b6d0*/  SHF.L.U32 R4, R5, R22.reuse, RZ ;  /* 0x0000001605047219 */ /* 0x0a0fe400000006ff */
[-CC-:B------:R-:W-:Y:S02]  /*3b6e0*/  SHF.R.U64 R14, R10, R22.reuse, R3.reuse ;  /* 0x000000160a0e7219 */ /* 0x180fe40000001203 */
[----:B------:R-:W-:Y:S02]  /*3b6f0*/  SHF.R.U32.HI R5, RZ, R22, R3 ;  /* 0x00000016ff057219 */ /* 0x000fe40000011603 */
[----:B------:R-:W-:Y:S01]  /*3b700*/  LOP3.LUT R21, RZ, R4, RZ, 0x33, !PT ;  /* 0x00000004ff157212 */ /* 0x000fe200078e33ff */
[----:B------:R-:W0:Y:S01]  /*3b710*/  LDC R23, c[0x0][0x638] ;  /* 0x00018e00ff177b82 */ /* 0x000e220000000800 */
[----:B------:R-:W-:Y:S01]  /*3b720*/  SHF.L.U32 R22, R7, R22, RZ ;  /* 0x0000001607167219 */ /* 0x000fe200000006ff */
[----:B------:R-:W-:-:S06]  /*3b730*/  IMAD.MOV.U32 R4, RZ, RZ, R14 ;  /* 0x000000ffff047224 */ /* 0x000fcc00078e000e */
[----:B------:R-:W0:Y:S01]  /*3b740*/  LDC R26, c[0x0][0x610] ;  /* 0x00018400ff1a7b82 */ /* 0x000e220000000800 */
[----:B-1----:R-:W-:Y:S05]  /*3b750*/  @!P0 BRA `(.L_x_981) ;  /* 0x0000000000288947 */ /* 0x002fea0003800000 */
        /* <DEDUP_REMOVED lines=10> */
.L_x_981:
[----:B------:R-:W1:Y:S01]  /*3b800*/  LDC R3, c[0x0][0x65c] ;  /* 0x00019700ff037b82 */ /* 0x000e620000000800 */
[----:B--2---:R-:W-:Y:S01]  /*3b810*/  SHF.R.U64 R0, R4, R20, R5 ;  /* 0x0000001404007219 */ /* 0x004fe20000001205 */
[----:B0-----:R-:W-:Y:S01]  /*3b820*/  VIADD R7, R15, 0xffffffff ;  /* 0xffffffff0f077836 */ /* 0x001fe20000000000 */
[----:B------:R-:W-:Y:S01]  /*3b830*/  LOP3.LUT R5, R10, R21, RZ, 0xc0, !PT ;  /* 0x000000150a057212 */ /* 0x000fe200078ec0ff */
[----:B------:R-:W-:Y:S01]  /*3b840*/  IMAD.MOV R13, RZ, RZ, -R13 ;  /* 0x000000ffff0d7224 */ /* 0x000fe200078e0a0d */
[----:B------:R-:W-:Y:S02]  /*3b850*/  R2UR UR5, R27 ;  /* 0x000000001b0572ca */ /* 0x000fe400000e0000 */
[----:B------:R-:W-:Y:S02]  /*3b860*/  LOP3.LUT R12, R12, R7, RZ, 0xc0, !PT ;  /* 0x000000070c0c7212 */ /* 0x000fe400078ec0ff */
[----:B-1----:R-:W-:Y:S01]  /*3b870*/  ISETP.NE.AND P0, PT, R3, 0x1, PT ;  /* 0x000000010300780c */ /* 0x002fe20003f05270 */
[----:B------:R-:W-:-:S02]  /*3b880*/  IMAD.MOV R3, RZ, RZ, -R0 ;  /* 0x000000ffff037224 */ /* 0x000fc400078e0a00 */
[----:B------:R-:W-:Y:S02]  /*3b890*/  IMAD R0, R22, R0, R5 ;  /* 0x0000000016007224 */ /* 0x000fe400078e0205 */
[----:B------:R-:W-:-:S04]  /*3b8a0*/  IMAD R3, R3, R23, R14 ;  /* 0x0000001703037224 */ /* 0x000fc800078e020e */
[----:B------:R-:W-:-:S04]  /*3b8b0*/  IMAD R3, R3, R15, R12 ;  /* 0x0000000f03037224 */ /* 0x000fc800078e020c */
[----:B------:R-:W-:-:S04]  /*3b8c0*/  @P0 IMAD R17, R18, R13, R19 ;  /* 0x0000000d12110224 */ /* 0x000fc800078e0213 */
[----:B------:R-:W-:-:S05]  /*3b8d0*/  IMAD R0, R0, R26, R17 ;  /* 0x0000001a00007224 */ /* 0x000fca00078e0211 */
[----:B------:R-:W-:Y:S02]  /*3b8e0*/  SEL R4, R3, R0, !P0 ;  /* 0x0000000003047207 */ /* 0x000fe40004000000 */
[----:B------:R-:W-:Y:S01]  /*3b8f0*/  SEL R0, R0, R3, !P0 ;  /* 0x0000000300007207 */ /* 0x000fe20004000000 */
[----:B------:R-:W-:Y:S01]  /*3b900*/  IMAD.U32 R3, RZ, RZ, UR5 ;  /* 0x00000005ff037e24 */ /* 0x000fe2000f8e00ff */
[----:B------:R-:W-:Y:S02]  /*3b910*/  R2UR UR4, R4 ;  /* 0x00000000040472ca */ /* 0x000fe400000e0000 */
[----:B------:R-:W-:Y:S01]  /*3b920*/  R2UR UR6, R0 ;  /* 0x00000000000672ca */ /* 0x000fe200000e0000 */
[----:B------:R-:W-:Y:S01]  /*3b930*/  IMAD.MOV.U32 R0, RZ, RZ, 0x1 ;  /* 0x00000001ff007424 */ /* 0x000fe200078e00ff */
[----:B------:R1:W-:Y:S09]  /*3b940*/  STL [R1+0x464], R3 ;  /* 0x0004640301007387 */ /* 0x0003f20000100800 */
[----:B------:R-:W-:-:S07]  /*3b950*/  IMAD.U32 R18, RZ, RZ, UR4 ;  /* 0x00000004ff127e24 */ /* 0x000fce000f8e00ff */
.L_x_979:
[----:B------:R-:W-:Y:S01]  /*3b960*/  LOP3.LUT P0, RZ, R0, 0xff, RZ, 0xc0, !PT ;  /* 0x000000ff00ff7812 */ /* 0x000fe2000780c0ff */
[----:B------:R-:W-:-:S12]  /*3b970*/  IMAD.U32 R19, RZ, RZ, UR6 ;  /* 0x00000006ff137e24 */ /* 0x000fd8000f8e00ff */
[----:B------:R-:W-:Y:S05]  /*3b980*/  @P0 BRA `(.L_x_982) ;  /* 0xfffffc5800800947 */ /* 0x000fea000383ffff */
[----:B------:R-:W-:Y:S05]  /*3b990*/  EXIT ;  /* 0x000000000000794d */ /* 0x000fea0003800000 */
.L_x_7:
[----:B------:R-:W2:Y:S01]  /*3b9a0*/  LDL R163, [R1+0x48c] ;  /* 0x00048c0001a37983 */ /* 0x000ea20000100800 */
[----:B------:R-:W-:-:S03]  /*3b9b0*/  ULDC.64 UR4, c[0x0][0x650] ;  /* 0x0001940000047ab9 */ /* 0x000fc60000000a00 */
[----:B------:R-:W3:Y:S01]  /*3b9c0*/  LDL R162, [R1+0x474] ;  /* 0x0004740001a27983 */ /* 0x000ee20000100800 */
[----:B------:R-:W-:Y:S01]  /*3b9d0*/  PRMT R6, RZ, 0x7610, R6 ;  /* 0x00007610ff067816 */ /* 0x000fe20000000006 */
[----:B------:R-:W-:Y:S02]  /*3b9e0*/  IMAD.MOV.U32 R4, RZ, RZ, -0x1 ;  /* 0xffffffffff047424 */ /* 0x000fe400078e00ff */
[----:B------:R-:W-:Y:S02]  /*3b9f0*/  IMAD.MOV.U32 R5, RZ, RZ, -0x1 ;  /* 0xffffffffff057424 */ /* 0x000fe400078e00ff */
[----:B------:R-:W-:Y:S01]  /*3ba00*/  IMAD.MOV.U32 R10, RZ, RZ, -0x1 ;  /* 0xffffffffff0a7424 */ /* 0x000fe200078e00ff */
[----:B--2---:R-:W-:-:S04]  /*3ba10*/  ISETP.GE.U32.AND P0, PT, R163, UR4, PT ;  /* 0x00000004a3007c0c */ /* 0x004fc8000bf06070 */
[----:B---3--:R-:W-:-:S13]  /*3ba20*/  ISETP.GE.U32.AND.EX P0, PT, R162, UR5, PT, P0 ;  /* 0x00000005a2007c0c */ /* 0x008fda000bf06100 */
[----:B------:R-:W-:Y:S05]  /*3ba30*/  @P0 BRA `(.L_x_983) ;  /* 0x0000000400340947 */ /* 0x000fea0003800000 */
[----:B------:R-:W1:Y:S01]  /*3ba40*/  LDC.64 R14, c[0x0][0x628] ;  /* 0x00018a00ff0e7b82 */ /* 0x000e620000000a00 */
[----:B------:R-:W-:Y:S02]  /*3ba50*/  IMAD.MOV.U32 R8, RZ, RZ, R163 ;  /* 0x000000ffff087224 */ /* 0x000fe400078e00a3 */
[----:B------:R-:W-:-:S05]  /*3ba60*/  IMAD.MOV.U32 R9, RZ, RZ, R162 ;  /* 0x000000ffff097224 */ /* 0x000fca00078e00a2 */
[----:B------:R-:W2:Y:S08]  /*3ba70*/  LDC R10, c[0x0][0x630] ;  /* 0x00018c00ff0a7b82 */ /* 0x000eb00000000800 */
[----:B------:R-:W3:Y:S01]  /*3ba80*/  LDC.64 R16, c[0x0][0x620] ;  /* 0x00018800ff107b82 */ /* 0x000ee20000000a00 */
[----:B-1----:R-:W-:-:S04]  /*3ba90*/  ISETP.NE.U32.AND P0, PT, R14, RZ, PT ;  /* 0x000000ff0e00720c */ /* 0x002fc80003f05070 */
[----:B------:R-:W-:-:S13]  /*3baa0*/  ISETP.NE.AND.EX P0, PT, R15, RZ, PT, P0 ;  /* 0x000000ff0f00720c */ /* 0x000fda0003f05300 */
[----:B--23--:R-:W-:Y:S05]  /*3bab0*/  @!P0 BRA `(.L_x_984) ;  /* 0x0000000000288947 */ /* 0x00cfea0003800000 */
        /* <DEDUP_REMOVED lines=10> */
.L_x_984:
[----:B------:R-:W1:Y:S01]  /*3bb60*/  LDC.64 R20, c[0x0][0x640] ;  /* 0x00019000ff147b82 */ /* 0x000e620000000a00 */
[-CC-:B------:R-:W-:Y:S02]  /*3bb70*/  SHF.R.U64 R14, R8, R10.reuse, R9.reuse ;  /* 0x0000000a080e7219 */ /* 0x180fe40000001209 */
[----:B------:R-:W-:Y:S02]  /*3bb80*/  SHF.R.U32.HI R4, RZ, R10, R9 ;  /* 0x0000000aff047219 */ /* 0x000fe40000011609 */
[----:B------:R-:W-:-:S03]  /*3bb90*/  IADD3 R7, P0, RZ, -R14, RZ ;  /* 0x8000000eff077210 */ /* 0x000fc60007f1e0ff */
[----:B------:R-:W2:Y:S02]  /*3bba0*/  LDC R8, c[0x0][0x618] ;  /* 0x00018600ff087b82 */ /* 0x000ea40000000800 */
[----:B------:R-:W-:Y:S02]  /*3bbb0*/  IMAD.X R5, RZ, RZ, ~R4, P0 ;  /* 0x000000ffff057224 */ /* 0x000fe400000e0e04 */
[----:B------:R-:W-:Y:S02]  /*3bbc0*/  IMAD.MOV.U32 R4, RZ, RZ, R163 ;  /* 0x000000ffff047224 */ /* 0x000fe400078e00a3 */
[-C--:B------:R-:W-:Y:S02]  /*3bbd0*/  IMAD R6, R5, R16.reuse, RZ ;  /* 0x0000001005067224 */ /* 0x080fe400078e02ff */
[----:B------:R-:W3:Y:S01]  /*3bbe0*/  LDC R18, c[0x0][0x608] ;  /* 0x00018200ff127b82 */ /* 0x000ee20000000800 */
[----:B------:R-:W-:Y:S02]  /*3bbf0*/  IMAD.MOV.U32 R5, RZ, RZ, R162 ;  /* 0x000000ffff057224 */ /* 0x000fe400078e00a2 */
[----:B------:R-:W-:-:S05]  /*3bc00*/  IMAD.WIDE.U32 R4, R7, R16, R4 ;  /* 0x0000001007047225 */ /* 0x000fca00078e0004 */
[----:B------:R-:W4:Y:S01]  /*3bc10*/  LDC R19, c[0x0][0x658] ;  /* 0x00019600ff137b82 */ /* 0x000f220000000800 */
[----:B------:R-:W-:Y:S01]  /*3bc20*/  IMAD R7, R7, R17, R6 ;  /* 0x0000001107077224 */ /* 0x000fe200078e0206 */
[----:B-1----:R-:W-:Y:S01]  /*3bc30*/  ISETP.NE.U32.AND P0, PT, R20, RZ, PT ;  /* 0x000000ff1400720c */ /* 0x002fe20003f05070 */
[----:B------:R-:W-:Y:S02]  /*3bc40*/  IMAD.MOV.U32 R6, RZ, RZ, -0x1 ;  /* 0xffffffffff067424 */ /* 0x000fe400078e00ff */
[----:B------:R-:W-:Y:S01]  /*3bc50*/  IMAD.IADD R5, R5, 0x1, R7 ;  /* 0x0000000105057824 */ /* 0x000fe200078e0207 */
[----:B------:R-:W-:Y:S02]  /*3bc60*/  ISETP.NE.AND.EX P0, PT, R21, RZ, PT, P0 ;  /* 0x000000ff1500720c */ /* 0x000fe40003f05300 */
[----:B------:R-:W1:Y:S02]  /*3bc70*/  LDC R17, c[0x0][0x600] ;  /* 0x00018000ff117b82 */ /* 0x000e640000000800 */
[----:B--2---:R-:W-:-:S02]  /*3bc80*/  SHF.R.U64 R10, R4, R8, R5 ;  /* 0x00000008040a7219 */ /* 0x004fc40000001205 */
[----:B------:R-:W-:-:S04]  /*3bc90*/  SHF.R.U32.HI R5, RZ, R8, R5 ;  /* 0x00000008ff057219 */ /* 0x000fc80000011605 */
[----:B------:R-:W2:Y:S01]  /*3bca0*/  LDC R22, c[0x0][0x648] ;  /* 0x00019200ff167b82 */ /* 0x000ea20000000800 */
[-CC-:B---3--:R-:W-:Y:S02]  /*3bcb0*/  SHF.R.U64 R15, R10, R18.reuse, R5.reuse ;  /* 0x000000120a0f7219 */ /* 0x188fe40000001205 */
[----:B------:R-:W-:Y:S01]  /*3bcc0*/  SHF.R.U32.HI R4, RZ, R18, R5 ;  /* 0x00000012ff047219 */ /* 0x000fe20000011605 */
[----:B------:R-:W-:-:S04]  /*3bcd0*/  IMAD.MOV.U32 R18, RZ, RZ, 0x1 ;  /* 0x00000001ff127424 */ /* 0x000fc800078e00ff */
[----:B0-----:R-:W0:Y:S01]  /*3bce0*/  LDC R23, c[0x0][0x638] ;  /* 0x00018e00ff177b82 */ /* 0x001e220000000800 */
[-CC-:B----4-:R-:W-:Y:S02]  /*3bcf0*/  SHF.R.U64 R16, R15, R19.reuse, R4.reuse ;  /* 0x000000130f107219 */ /* 0x190fe40000001204 */
[-C--:B------:R-:W-:Y:S02]  /*3bd00*/  SHF.L.U32 R6, R6, R19.reuse, RZ ;  /* 0x0000001306067219 */ /* 0x080fe400000006ff */
[----:B------:R-:W-:Y:S01]  /*3bd10*/  SHF.R.U32.HI R5, RZ, R19, R4 ;  /* 0x00000013ff057219 */ /* 0x000fe20000011604 */
[----:B------:R-:W-:Y:S01]  /*3bd20*/  IMAD.MOV.U32 R4, RZ, RZ, R16 ;  /* 0x000000ffff047224 */ /* 0x000fe200078e0010 */
[----:B------:R-:W-:Y:S01]  /*3bd30*/  LOP3.LUT R24, RZ, R6, RZ, 0x33, !PT ;  /* 0x00000006ff187212 */ /* 0x000fe200078e33ff */
[----:B------:R-:W3:Y:S01]  /*3bd40*/  LDC R25, c[0x0][0x610] ;  /* 0x00018400ff197b82 */ /* 0x000ee20000000800 */
[----:B------:R-:W-:Y:S05]  /*3bd50*/  @!P0 BRA `(.L_x_985) ;  /* 0x0000000000288947 */ /* 0x000fea0003800000 */
        /* <DEDUP_REMOVED lines=10> */
.L_x_985:
[----:B------:R-:W4:Y:S01]  /*3be00*/  LDC R6, c[0x0][0x65c] ;  /* 0x00019700ff067b82 */ /* 0x000f220000000800 */
[----:B--2---:R-:W-:Y:S01]  /*3be10*/  SHF.R.U64 R4, R4, R22, R5 ;  /* 0x0000001604047219 */ /* 0x004fe20000001205 */
[----:B-1----:R-:W-:Y:S01]  /*3be20*/  VIADD R7, R17, 0xffffffff ;  /* 0xffffffff11077836 */ /* 0x002fe20000000000 */
[----:B------:R-:W-:Y:S02]  /*3be30*/  SHF.L.U32 R18, R18, R19, RZ ;  /* 0x0000001312127219 */ /* 0x000fe400000006ff */
[----:B------:R-:W-:Y:S01]  /*3be40*/  LOP3.LUT R3, R15, R24, RZ, 0xc0, !PT ;  /* 0x000000180f037212 */ /* 0x000fe200078ec0ff */
[----:B------:R-:W-:Y:S01]  /*3be50*/  IMAD.MOV R5, RZ, RZ, -R4 ;  /* 0x000000ffff057224 */ /* 0x000fe200078e0a04 */
[----:B------:R-:W-:Y:S01]  /*3be60*/  LOP3.LUT R7, R10, R7, RZ, 0xc0, !PT ;  /* 0x000000070a077212 */ /* 0x000fe200078ec0ff */
[----:B------:R-:W-:Y:S02]  /*3be70*/  IMAD.MOV.U32 R10, RZ, RZ, R14 ;  /* 0x000000ffff0a7224 */ /* 0x000fe400078e000e */
[----:B------:R-:W-:Y:S01]  /*3be80*/  IMAD R3, R18, R4, R3 ;  /* 0x0000000412037224 */ /* 0x000fe200078e0203 */
[----:B----4-:R-:W-:Y:S01]  /*3be90*/  ISETP.NE.AND P0, PT, R6, 0x1, PT ;  /* 0x000000010600780c */ /* 0x010fe20003f05270 */
[----:B------:R-:W-:-:S12]  /*3bea0*/  IMAD.MOV.U32 R6, RZ, RZ, 0x1 ;  /* 0x00000001ff067424 */ /* 0x000fd800078e00ff */
[----:B------:R-:W-:Y:S02]  /*3beb0*/  @P0 IMAD R0, R11, R12, R2 ;  /* 0x0000000c0b000224 */ /* 0x000fe400078e0202 */
[----:B0-----:R-:W-:Y:S02]  /*3bec0*/  IMAD R2, R5, R23, R16 ;  /* 0x0000001705027224 */ /* 0x001fe400078e0210 */
[----:B---3--:R-:W-:Y:S02]  /*3bed0*/  IMAD R0, R3, R25, R0 ;  /* 0x0000001903007224 */ /* 0x008fe400078e0200 */
[----:B------:R-:W-:-:S05]  /*3bee0*/  IMAD R3, R2, R17, R7 ;  /* 0x0000001102037224 */ /* 0x000fca00078e0207 */
[----:B------:R-:W-:Y:S02]  /*3bef0*/  SEL R5, R3, R0, !P0 ;  /* 0x0000000003057207 */ /* 0x000fe40004000000 */
[----:B------:R-:W-:-:S07]  /*3bf00*/  SEL R4, R0, R3, !P0 ;  /* 0x0000000300047207 */ /* 0x000fce0004000000 */
.L_x_983:
[----:B------:R-:W-:-:S08]  /*3bf10*/  NOP ;  /* 0x0000000000007918 */ /* 0x000fd00000000000 */
[----:B0-----:R-:W0:-:S00]  /*3bf20*/  USETMAXREG.DEALLOC.CTAPOOL 0x18 ;  /* 0x00000018000079c8 */ /* 0x001e0000080e0500 */
[----:B------:R-:W-:-:S13]  /*3bf30*/  ISETP.NE.AND P0, PT, RZ, UR8, PT ;  /* 0x00000008ff007c0c */ /* 0x000fda000bf05270 */
[----:B------:R-:W-:Y:S05]  /*3bf40*/  @P0 EXIT ;  /* 0x000000000000094d */ /* 0x000fea0003800000 */
[----:B0-----:R-:W-:Y:S01]  /*3bf50*/  LOP3.LUT P0, RZ, R6, 0xff, RZ, 0xc0, !PT ;  /* 0x000000ff06ff7812 */ /* 0x001fe2000780c0ff */
[----:B------:R-:W-:Y:S02]  /*3bf60*/  IMAD.MOV.U32 R7, RZ, RZ, 0x1 ;  /* 0x00000001ff077424 */ /* 0x000fe400078e00ff */
[----:B------:R-:W-:-:S10]  /*3bf70*/  IMAD.MOV.U32 R6, RZ, RZ, RZ ;  /* 0x000000ffff067224 */ /* 0x000fd400078e00ff */
[----:B------:R-:W-:Y:S05]  /*3bf80*/  @!P0 BRA `(.L_x_986) ;  /* 0x0000000c00648947 */ /* 0x000fea0003800000 */
[----:B------:R-:W2:Y:S01]  /*3bf90*/  LDL R0, [R1+0x460] ;  /* 0x0004600001007983 */ /* 0x000ea20000100800 */
[----:B------:R-:W-:Y:S01]  /*3bfa0*/  ULDC UR5, c[0x0][0x658] ;  /* 0x0001960000057ab9 */ /* 0x000fe20000000800 */
[----:B------:R-:W-:Y:S01]  /*3bfb0*/  UMOV UR7, 0xffffffff ;  /* 0xffffffff00077882 */ /* 0x000fe20000000000 */
[----:B------:R-:W-:Y:S01]  /*3bfc0*/  ULDC UR6, c[0x0][0xc] ;  /* 0x0000030000067ab9 */ /* 0x000fe20000000800 */
[----:B------:R-:W0:Y:S01]  /*3bfd0*/  S2R R16, SR_CgaCtaId ;  /* 0x0000000000107919 */ /* 0x000e220000008800 */
[----:B------:R-:W-:Y:S01]  /*3bfe0*/  UMOV UR9, 0x1 ;  /* 0x0000000100097882 */ /* 0x000fe20000000000 */
[----:B------:R-:W-:Y:S01]  /*3bff0*/  BSSY B0, `(.L_x_986) ;  /* 0x00000d2000007945 */ /* 0x000fe20003800000 */
[----:B------:R-:W-:Y:S01]  /*3c000*/  USHF.L.U32 UR18, UR9, UR5, URZ ;  /* 0x0000000509127299 */ /* 0x000fe2000800063f */
[----:B------:R-:W-:Y:S01]  /*3c010*/  IMAD.MOV.U32 R9, RZ, RZ, 0x1 ;  /* 0x00000001ff097424 */ /* 0x000fe200078e00ff */
[----:B------:R-:W-:Y:S01]  /*3c020*/  ULDC UR4, c[0x0][0x600] ;  /* 0x0001800000047ab9 */ /* 0x000fe20000000800 */
[----:B------:R-:W-:Y:S01]  /*3c030*/  IMAD.MOV.U32 R7, RZ, RZ, 0x1 ;  /* 0x00000001ff077424 */ /* 0x000fe200078e00ff */
[----:B------:R-:W-:Y:S01]  /*3c040*/  UIADD3 UR4, UR4, -0x1, URZ ;  /* 0xffffffff04047890 */ /* 0x000fe2000fffe03f */
[----:B------:R-:W-:Y:S01]  /*3c050*/  IMAD.MOV.U32 R6, RZ, RZ, RZ ;  /* 0x000000ffff067224 */ /* 0x000fe200078e00ff */
[----:B------:R-:W-:Y:S01]  /*3c060*/  ULDC.64 UR22, c[0x0][0x198] ;  /* 0x0000660000167ab9 */ /* 0x000fe20000000a00 */
[----:B0-----:R-:W-:-:S02]  /*3c070*/  LOP3.LUT R16, R16, 0x1, RZ, 0xc0, !PT ;  /* 0x0000000110107812 */ /* 0x001fc400078ec0ff */
[----:B--2---:R-:W-:Y:S02]  /*3c080*/  R2UR UR8, R0 ;  /* 0x00000000000872ca */ /* 0x004fe400000e0000 */
[----:B------:R-:W0:Y:S11]  /*3c090*/  LDC R0, c[0x0][0x28c] ;  /* 0x0000a300ff007b82 */ /* 0x000e360000000800 */
[----:B------:R-:W-:-:S02]  /*3c0a0*/  ULOP3.LUT UR24, UR8, 0x2, URZ, 0xfc, !UPT ;  /* 0x0000000208187892 */ /* 0x000fc4000f8efc3f */
[----:B------:R-:W-:-:S03]  /*3c0b0*/  USHF.L.U32 UR8, UR7, UR5, URZ ;  /* 0x0000000507087299 */ /* 0x000fc6000800063f */
[----:B------:R-:W-:Y:S01]  /*3c0c0*/  ULDC UR7, c[0x0][0x10] ;  /* 0x0000040000077ab9 */ /* 0x000fe20000000800 */
[----:B------:R-:W-:Y:S01]  /*3c0d0*/  ULDC UR5, c[0x0][0x14] ;  /* 0x0000050000057ab9 */ /* 0x000fe20000000800 */
[----:B------:R-:W-:Y:S02]  /*3c0e0*/  UIMAD.WIDE.U32 UR6, UR6, UR7, URZ ;  /* 0x00000007060672a5 */ /* 0x000fe4000f8e003f */
[----:B------:R-:W-:Y:S02]  /*3c0f0*/  ULOP3.LUT UR17, URZ, UR8, URZ, 0x33, !UPT ;  /* 0x000000083f117292 */ /* 0x000fe4000f8e333f */
[----:B------:R-:W-:Y:S01]  /*3c100*/  UIMAD.WIDE.U32 UR20, UR6, UR5, URZ ;  /* 0x00000005061472a5 */ /* 0x000fe2000f8e003f */
[----:B0-----:R-:W-:Y:S01]  /*3c110*/  VIADD R0, R0, 0x1f ;  /* 0x0000001f00007836 */ /* 0x001fe20000000000 */
[----:B------:R-:W-:-:S04]  /*3c120*/  UIMAD UR13, UR7, UR5, URZ ;  /* 0x00000005070d72a4 */ /* 0x000fc8000f8e023f */
[----:B------:R-:W-:Y:S01]  /*3c130*/  SHF.R.S32.HI R3, RZ, 0x1f, R0 ;  /* 0x0000001fff037819 */ /* 0x000fe20000011400 */
[----:B------:R-:W-:-:S03]  /*3c140*/  UIADD3 UR13, UR21, UR13, URZ ;  /* 0x0000000d150d7290 */ /* 0x000fc6000fffe03f */
[----:B------:R-:W-:-:S04]  /*3c150*/  LEA.HI R0, R3, R0, RZ, 0x5 ;  /* 0x0000000003007211 */ /* 0x000fc800078f28ff */
[----:B------:R-:W-:-:S05]  /*3c160*/  SHF.R.S32.HI R0, RZ, 0x5, R0 ;  /* 0x00000005ff007819 */ /* 0x000fca0000011400 */
[----:B------:R-:W-:-:S07]  /*3c170*/  VIADD R17, R0, 0x1 ;  /* 0x0000000100117836 */ /* 0x000fce0000000000 */
.L_x_997:
[----:B------:R-:W-:-:S03]  /*3c180*/  UMOV UR5, 0xffffffff ;  /* 0xffffffff00057882 */ /* 0x000fc60000000000 */
[----:B------:R-:W-:Y:S05]  /*3c190*/  BRA.DIV UR5, `(.L_x_987) ;  /* 0x0000000e05d87947 */ /* 0x000fea000b800000 */
[----:B------:R-:W-:-:S13]  /*3c1a0*/  ELECT P6, URZ, PT ;  /* 0x00000000003f782f */ /* 0x000fda00038c0000 */
.L_x_1008:
[----:B------:R-:W0:Y:S01]  /*3c1b0*/  LDC R2, c[0x0][0x28c] ;  /* 0x0000a300ff027b82 */ /* 0x000e220000000800 */
[----:B------:R-:W-:Y:S01]  /*3c1c0*/  BSSY B1, `(.L_x_988) ;  /* 0x000003c000017945 */ /* 0x000fe20003800000 */
[----:B0-----:R-:W-:-:S13]  /*3c1d0*/  ISETP.LT.OR P6, PT, R2, 0x1, !P6 ;  /* 0x000000010200780c */ /* 0x001fda00077c1670 */
[----:B------:R-:W-:Y:S05]  /*3c1e0*/  @P6 BRA `(.L_x_989) ;  /* 0x0000000000e46947 */ /* 0x000fea0003800000 */
[----:B------:R-:W-:Y:S02]  /*3c1f0*/  IMAD R5, R5, 0x2, R16 ;  /* 0x0000000205057824 */ /* 0x000fe400078e0210 */
[----:B------:R-:W-:Y:S02]  /*3c200*/  IMAD.SHL.U32 R4, R4, 0x200, RZ ;  /* 0x0000020004047824 */ /* 0x000fe400078e00ff */
[----:B------:R-:W-:Y:S02]  /*3c210*/  IMAD R5, R5, 0x78, RZ ;  /* 0x0000007805057824 */ /* 0x000fe400078e02ff */
[----:B------:R-:W-:Y:S02]  /*3c220*/  IMAD.MOV.U32 R14, RZ, RZ, RZ ;  /* 0x000000ffff0e7224 */ /* 0x000fe400078e00ff */
[----:B------:R-:W-:Y:S02]  /*3c230*/  IMAD.MOV.U32 R3, RZ, RZ, R17 ;  /* 0x000000ffff037224 */ /* 0x000fe400078e0011 */
[----:B------:R-:W-:-:S02]  /*3c240*/  IMAD.MOV.U32 R2, RZ, RZ, R7 ;  /* 0x000000ffff027224 */ /* 0x000fc400078e0007 */
[----:B------:R-:W-:-:S07]  /*3c250*/  IMAD.MOV.U32 R11, RZ, RZ, R6 ;  /* 0x000000ffff0b7224 */ /* 0x000fce00078e0006 */
.L_x_992:
[----:B------:R-:W0:Y:S01]  /*3c260*/  S2R R13, SR_CgaCtaId ;  /* 0x00000000000d7919 */ /* 0x000e220000008800 */
[----:B------:R-:W-:-:S04]  /*3c270*/  MOV R8, 0x400 ;  /* 0x0000040000087802 */ /* 0x000fc80000000f00 */
[----:B0-----:R-:W-:Y:S02]  /*3c280*/  LEA R8, R13, R8, 0x18 ;  /* 0x000000080d087211 */ /* 0x001fe400078ec0ff */
[----:B------:R-:W-:-:S03]  /*3c290*/  SHF.L.U32 R13, R2, 0x1f, RZ ;  /* 0x0000001f020d7819 */ /* 0x000fc600000006ff */
[----:B------:R-:W-:-:S04]  /*3c2a0*/  IMAD R12, R11, 0x8, R8 ;  /* 0x000000080b0c7824 */ /* 0x000fc800078e0208 */
[----:B------:R-:W0:Y:S02]  /*3c2b0*/  SYNCS.PHASECHK.TRANS64.TRYWAIT P0, [R12+URZ+0x20], R13 ;  /* 0x0000200d0c0075a7 */ /* 0x000e24000800017f */
[----:B0-----:R-:W-:Y:S05]  /*3c2c0*/  @!P0 BRA `(.L_x_990) ;  /* 0x0000000c00ac8947 */ /* 0x001fea0003800000 */
.L_x_1009:
[----:B------:R-:W1:Y:S01]  /*3c2d0*/  S2R R15, SR_TID.X ;  /* 0x00000000000f7919 */ /* 0x000e620000002100 */
[----:B------:R-:W-:-:S04]  /*3c2e0*/  UPRMT UR5, UR24, 0x9910, URZ ;  /* 0x0000991018057896 */ /* 0x000fc8000800003f */
[----:B------:R-:W-:Y:S01]  /*3c2f0*/  UISETP.NE.AND UP0, UPT, UR5, 0x2, UPT ;  /* 0x000000020500788c */ /* 0x000fe2000bf05270 */
[----:B-1----:R-:W-:-:S13]  /*3c300*/  LOP3.LUT P0, RZ, R15, 0x7f, RZ, 0xc0, !PT ;  /* 0x0000007f0fff7812 */ /* 0x002fda000780c0ff */
[----:B0-----:R-:W0:Y:S02]  /*3c310*/  @!P0 LDC R13, c[0x0][0x500] ;  /* 0x00014000ff0d8b82 */ /* 0x001e240000000800 */
[----:B0-----:R0:W-:Y:S01]  /*3c320*/  @!P0 SYNCS.ARRIVE.TRANS64 RZ, [R12+URZ], R13 ;  /* 0x0000000d0cff89a7 */ /* 0x0011e2000800003f */
[----:B------:R-:W-:-:S13]  /*3c330*/  PLOP3.LUT P0, PT, PT, PT, UP0, 0x80, 0x0 ;  /* 0x000000000000781c */ /* 0x000fda0003f0f008 */
[----:B0-----:R-:W-:Y:S05]  /*3c340*/  @P0 BRA `(.L_x_991) ;  /* 0x0000000000040947 */ /* 0x001fea0003800000 */
[----:B------:R-:W-:Y:S01]  /*3c350*/  BPT.TRAP 0x1 ;  /* 0x000000040000795c */ /* 0x000fe20000300000 */
.L_x_991:
[C---:B------:R-:W-:Y:S01]  /*3c360*/  IMAD R13, R11.reuse, 0x2, R16 ;  /* 0x000000020b0d7824 */ /* 0x040fe200078e0210 */
[----:B------:R-:W-:Y:S01]  /*3c370*/  R2UR UR9, R12 ;  /* 0x000000000c0972ca */ /* 0x000fe200000e0000 */
[--C-:B------:R-:W-:Y:S01]  /*3c380*/  IMAD R12, R11, 0x8000, R8.reuse ;  /* 0x000080000b0c7824 */ /* 0x100fe200078e0208 */
[----:B------:R-:W-:Y:S01]  /*3c390*/  UIADD3 UR6, UP0, UR22, 0xf0, URZ ;  /* 0x000000f016067890 */ /* 0x000fe2000ff1e03f */
[----:B------:R-:W-:Y:S01]  /*3c3a0*/  IMAD R13, R13, 0xf00, RZ ;  /* 0x00000f000d0d7824 */ /* 0x000fe200078e02ff */
[----:B------:R-:W-:Y:S01]  /*3c3b0*/  R2UR UR11, R4 ;  /* 0x00000000040b72ca */ /* 0x000fe200000e0000 */
[----:B------:R-:W-:Y:S01]  /*3c3c0*/  VIADD R3, R3, 0xffffffff ;  /* 0xffffffff03037836 */ /* 0x000fe20000000000 */
[----:B------:R-:W-:Y:S01]  /*3c3d0*/  R2UR UR5, R12 ;  /* 0x000000000c0572ca */ /* 0x000fe200000e0000 */
[----:B------:R-:W-:Y:S01]  /*3c3e0*/  IMAD R13, R13, 0x2, R8 ;  /* 0x000000020d0d7824 */ /* 0x000fe200078e0208 */
[----:B------:R-:W-:Y:S01]  /*3c3f0*/  R2UR UR10, R14 ;  /* 0x000000000e0a72ca */ /* 0x000fe200000e0000 */
[----:B------:R-:W-:Y:S01]  /*3c400*/  UIADD3 UR26, UP1, UR22, 0x1f0, URZ ;  /* 0x000001f0161a7890 */ /* 0x000fe2000ff3e03f */
[----:B------:R-:W-:Y:S01]  /*3c410*/  R2UR UR12, R10 ;  /* 0x000000000a0c72ca */ /* 0x000fe200000e0000 */
[----:B------:R-:W-:Y:S01]  /*3c420*/  UIADD3.X UR7, URZ, UR23, URZ, UP0, !UPT ;  /* 0x000000173f077290 */ /* 0x000fe200087fe43f */
[----:B------:R-:W-:Y:S01]  /*3c430*/  R2UR UR8, R13 ;  /* 0x000000000d0872ca */ /* 0x000fe200000e0000 */
[----:B------:R-:W-:Y:S01]  /*3c440*/  VIADD R11, R11, 0x1 ;  /* 0x000000010b0b7836 */ /* 0x000fe20000000000 */
[----:B------:R-:W-:Y:S01]  /*3c450*/  R2UR UR19, R5 ;  /* 0x00000000051372ca */ /* 0x000fe200000e0000 */
[----:B------:R-:W-:Y:S01]  /*3c460*/  UIADD3.X UR27, URZ, UR23, URZ, UP1, !UPT ;  /* 0x000000173f1b7290 */ /* 0x000fe20008ffe43f */
[----:B------:R-:W-:Y:S01]  /*3c470*/  ISETP.GT.AND P1, PT, R3, 0x1, PT ;  /* 0x000000010300780c */ /* 0x000fe20003f24270 */
[----:B------:R-:W-:Y:S01]  /*3c480*/  UMOV UR14, 0x0 ;  /* 0x00000000000e7882 */ /* 0x000fe20000000000 */
[----:B------:R-:W-:Y:S01]  /*3c490*/  UMOV UR15, 0x10000000 ;  /* 0x10000000000f7882 */ /* 0x000fe20000000000 */
[----:B------:R-:W-:Y:S01]  /*3c4a0*/  UIADD3 UR5, UR5, 0x100, URZ ;  /* 0x0000010005057890 */ /* 0x000fe2000fffe03f */
[----:B------:R-:W-:Y:S01]  /*3c4b0*/  ISETP.NE.AND P0, PT, R11, 0x4, PT ;  /* 0x000000040b00780c */ /* 0x000fe20003f05270 */
[----:B------:R-:W-:Y:S01]  /*3c4c0*/  UMOV UR25, 0x30000 ;  /* 0x0003000000197882 */ /* 0x000fe20000000000 */
[----:B------:R-:W-:-:S02]  /*3c4d0*/  VIADD R14, R14, 0x20 ;  /* 0x000000200e0e7836 */ /* 0x000fc40000000000 */
[----:B------:R-:W-:Y:S01]  /*3c4e0*/  SEL R13, RZ, 0x1, P0 ;  /* 0x00000001ff0d7807 */ /* 0x000fe20000000000 */
[----:B------:R-:W-:Y:S01]  /*3c4f0*/  UIADD3 UR16, UR8, 0x20100, URZ ;  /* 0x0002010008107890 */ /* 0x000fe2000fffe03f */
[----:B------:R-:W-:Y:S02]  /*3c500*/  SEL R11, R11, RZ, P0 ;  /* 0x000000ff0b0b7207 */ /* 0x000fe40000000000 */
[----:B------:R-:W-:Y:S01]  /*3c510*/  UMOV UR8, UR5 ;  /* 0x0000000500087c82 */ /* 0x000fe20008000000 */
[----:B------:R-:W-:Y:S01]  /*3c520*/  LOP3.LUT R2, R2, R13, RZ, 0x3c, !PT ;  /* 0x0000000d02027212 */ /* 0x000fe200078e3cff */
[----:B------:R0:W-:Y:S02]  /*3c530*/  UTMALDG.3D [UR8], [UR6], desc[UR14] ;  /* 0x00000e08060075b4 */ /* 0x0001e40008011000 */
[----:B0-----:R-:W-:Y:S01]  /*3c540*/  UMOV UR8, UR16 ;  /* 0x0000001000087c82 */ /* 0x001fe20008000000 */
[----:B------:R-:W-:Y:S02]  /*3c550*/  UMOV UR11, UR19 ;  /* 0x00000013000b7c82 */ /* 0x000fe40008000000 */
[----:B------:R0:W-:Y:S02]  /*3c560*/  UTMALDG.3D.MULTICAST [UR8], [UR26], UR25, desc[UR14] ;  /* 0x00000e081a0073b4 */ /* 0x0001e40008011819 */
[----:B0-----:R-:W-:Y:S05]  /*3c570*/  @P1 BRA `(.L_x_992) ;  /* 0xfffffffc00381947 */ /* 0x001fea000383ffff */
.L_x_989:
[----:B------:R-:W-:Y:S05]  /*3c580*/  BSYNC B1 ;  /* 0x0000000000017941 */ /* 0x000fea0003800000 */
.L_x_988:
[----:B------:R-:W2:Y:S01]  /*3c590*/  LDL.LU R13, [R1+0x474] ;  /* 0x00047400010d7983 */ /* 0x000ea20000300800 */
[----:B------:R-:W-:Y:S01]  /*3c5a0*/  LOP3.LUT P2, RZ, R9, 0xff, RZ, 0xc0, !PT ;  /* 0x000000ff09ff7812 */ /* 0x000fe2000784c0ff */
[----:B------:R-:W-:Y:S01]  /*3c5b0*/  IMAD.IADD R6, R0, 0x1, R6 ;  /* 0x0000000100067824 */ /* 0x000fe200078e0206 */
[----:B------:R-:W-:Y:S01]  /*3c5c0*/  ULDC.64 UR6, c[0x0][0x650] ;  /* 0x0001940000067ab9 */ /* 0x000fe20000000a00 */
[----:B------:R-:W3:Y:S01]  /*3c5d0*/  LDL.LU R12, [R1+0x48c] ;  /* 0x00048c00010c7983 */ /* 0x000ee20000300800 */
[----:B------:R-:W-:Y:S01]  /*3c5e0*/  BSSY B1, `(.L_x_993) ;  /* 0x0000070000017945 */ /* 0x000fe20003800000 */
[----:B------:R-:W-:Y:S01]  /*3c5f0*/  IMAD.MOV.U32 R4, RZ, RZ, -0x1 ;  /* 0xffffffffff047424 */ /* 0x000fe200078e00ff */
[----:B------:R-:W-:Y:S01]  /*3c600*/  SHF.R.U32.HI R2, RZ, 0x2, R6 ;  /* 0x00000002ff027819 */ /* 0x000fe20000011606 */
[----:B------:R-:W-:Y:S01]  /*3c610*/  IMAD.MOV.U32 R5, RZ, RZ, -0x1 ;  /* 0xffffffffff057424 */ /* 0x000fe200078e00ff */
[----:B------:R-:W-:Y:S01]  /*3c620*/  ISETP.GT.U32.AND P0, PT, R6, 0x3, PT ;  /* 0x000000030600780c */ /* 0x000fe20003f04070 */
[----:B------:R-:W-:Y:S01]  /*3c630*/  IMAD.MOV.U32 R10, RZ, RZ, -0x1 ;  /* 0xffffffffff0a7424 */ /* 0x000fe200078e00ff */
[----:B------:R-:W-:-:S02]  /*3c640*/  LOP3.LUT R2, R2, 0x1, RZ, 0xc0, !PT ;  /* 0x0000000102027812 */ /* 0x000fc400078ec0ff */
[----:B------:R-:W-:Y:S01]  /*3c650*/  ISETP.LT.U32.AND P0, PT, R0, 0x4, P0 ;  /* 0x000000040000780c */ /* 0x000fe20000701070 */
[----:B------:R-:W0:Y:S01]  /*3c660*/  @P2 S2R R3, SR_CgaCtaId ;  /* 0x0000000000032919 */ /* 0x000e220000008800 */
[----:B------:R-:W-:Y:S02]  /*3c670*/  ISETP.NE.U32.AND P1, PT, R2, 0x1, PT ;  /* 0x000000010200780c */ /* 0x000fe40003f25070 */
[----:B------:R-:W-:Y:S02]  /*3c680*/  @P2 MOV R2, 0x400 ;  /* 0x0000040000022802 */ /* 0x000fe40000000f00 */
[----:B------:R-:W-:Y:S02]  /*3c690*/  ISETP.GT.U32.AND P1, PT, R0, 0x3, !P1 ;  /* 0x000000030000780c */ /* 0x000fe40004f24070 */
[----:B------:R-:W-:Y:S02]  /*3c6a0*/  LOP3.LUT R6, R6, 0x3, RZ, 0xc0, !PT ;  /* 0x0000000306067812 */ /* 0x000fe400078ec0ff */
[----:B------:R-:W-:-:S02]  /*3c6b0*/  PRMT R9, RZ, 0x7610, R9 ;  /* 0x00007610ff097816 */ /* 0x000fc40000000009 */
[----:B0-----:R-:W-:Y:S02]  /*3c6c0*/  @P2 LEA R2, R3, R2, 0x18 ;  /* 0x0000000203022211 */ /* 0x001fe400078ec0ff */
[----:B------:R-:W-:Y:S02]  /*3c6d0*/  SEL R3, RZ, 0x1, !P1 ;  /* 0x00000001ff037807 */ /* 0x000fe40004800000 */
[----:B------:R0:W-:Y:S02]  /*3c6e0*/  @P2 SYNCS.ARRIVE.TRANS64.A1T0 RZ, [R2+URZ+0x58], RZ ;  /* 0x000058ff02ff29a7 */ /* 0x0001e4000810003f */
[----:B0-----:R-:W-:-:S04]  /*3c6f0*/  SEL R2, RZ, 0x1, !P0 ;  /* 0x00000001ff027807 */ /* 0x001fc80004000000 */
[--C-:B------:R-:W-:Y:S02]  /*3c700*/  LOP3.LUT R7, R3, R7, R2.reuse, 0x96, !PT ;  /* 0x0000000703077212 */ /* 0x100fe400078e9602 */
[----:B------:R-:W-:Y:S02]  /*3c710*/  PRMT R2, RZ, 0x7610, R2 ;  /* 0x00007610ff027816 */ /* 0x000fe40000000002 */
[----:B---3--:R-:W-:-:S04]  /*3c720*/  IADD3 R12, P0, R12, UR20, RZ ;  /* 0x000000140c0c7c10 */ /* 0x008fc8000ff1e0ff */
[----:B--2---:R-:W-:Y:S01]  /*3c730*/  IADD3.X R13, R13, UR13, RZ, P0, !PT ;  /* 0x0000000d0d0d7c10 */ /* 0x004fe200087fe4ff */
[----:B------:R0:W-:Y:S01]  /*3c740*/  STL [R1+0x48c], R12 ;  /* 0x00048c0c01007387 */ /* 0x0001e20000100800 */
[----:B------:R-:W-:-:S03]  /*3c750*/  ISETP.GE.U32.AND P0, PT, R12, UR6, PT ;  /* 0x000000060c007c0c */ /* 0x000fc6000bf06070 */
[----:B------:R0:W-:Y:S01]  /*3c760*/  STL [R1+0x474], R13 ;  /* 0x0004740d01007387 */ /* 0x0001e20000100800 */
[----:B------:R-:W-:-:S13]  /*3c770*/  ISETP.GE.U32.AND.EX P0, PT, R13, UR7, PT, P0 ;  /* 0x000000070d007c0c */ /* 0x000fda000bf06100 */
[----:B0-----:R-:W-:Y:S05]  /*3c780*/  @P0 BRA `(.L_x_994) ;  /* 0x0000000400540947 */ /* 0x001fea0003800000 */
[----:B------:R-:W0:Y:S01]  /*3c790*/  S2R R8, SR_CTAID.X ;  /* 0x0000000000087919 */ /* 0x000e220000002500 */
[----:B------:R-:W1:Y:S01]  /*3c7a0*/  LDC R15, c[0x0][0x65c] ;  /* 0x00019700ff0f7b82 */ /* 0x000e620000000800 */
[----:B------:R-:W-:Y:S01]  /*3c7b0*/  ULDC UR5, c[0x0][0x150] ;  /* 0x0000540000057ab9 */ /* 0x000fe20000000800 */
[----:B------:R-:W-:Y:S01]  /*3c7c0*/  ULDC.64 UR6, c[0x0][0x628] ;  /* 0x00018a0000067ab9 */ /* 0x000fe20000000a00 */
[----:B------:R-:W2:Y:S01]  /*3c7d0*/  S2R R2, SR_CTAID.Y ;  /* 0x0000000000027919 */ /* 0x000ea20000002600 */
[----:B------:R-:W-:Y:S01]  /*3c7e0*/  ISETP.NE.U32.AND P0, PT, RZ, UR6, PT ;  /* 0x00000006ff007c0c */ /* 0x000fe2000bf05070 */
[----:B------:R-:W-:-:S03]  /*3c7f0*/  ULDC UR8, c[0x0][0x630] ;  /* 0x00018c0000087ab9 */ /* 0x000fc60000000800 */
[----:B------:R-:W3:Y:S01]  /*3c800*/  LDC R5, c[0x0][0x144] ;  /* 0x00005100ff057b82 */ /* 0x000ee20000000800 */
[----:B------:R-:W-:-:S07]  /*3c810*/  ISETP.NE.AND.EX P0, PT, RZ, UR7, PT, P0 ;  /* 0x00000007ff007c0c */ /* 0x000fce000bf05300 */
[----:B------:R-:W4:Y:S01]  /*3c820*/  LDC R11, c[0x0][0x148] ;  /* 0x00005200ff0b7b82 */ /* 0x000f220000000800 */
[----:B-1----:R-:W-:Y:S02]  /*3c830*/  ISETP.NE.AND P3, PT, R15, 0x1, PT ;  /* 0x000000010f00780c */ /* 0x002fe40003f65270 */
[----:B0-----:R-:W-:Y:S02]  /*3c840*/  I2FP.F32.U32 R3, R8 ;  /* 0x0000000800037245 */ /* 0x001fe40000201000 */
[----:B--2---:R-:W-:-:S03]  /*3c850*/  I2FP.F32.U32 R4, R2 ;  /* 0x0000000200047245 */ /* 0x004fc60000201000 */
[----:B------:R-:W-:Y:S01]  /*3c860*/  FMUL R3, R3, UR5 ;  /* 0x0000000503037c20 */ /* 0x000fe20008400000 */
[----:B------:R-:W-:Y:S02]  /*3c870*/  ULDC UR5, c[0x0][0x154] ;  /* 0x0000550000057ab9 */ /* 0x000fe40000000800 */
[----:B------:R-:W-:-:S03]  /*3c880*/  FMUL R10, R4, UR5 ;  /* 0x00000005040a7c20 */ /* 0x000fc60008400000 */
[----:B------:R-:W0:Y:S08]  /*3c890*/  F2I.U32.TRUNC.NTZ R3, R3 ;  /* 0x0000000300037305 */ /* 0x000e30000020f000 */
[----:B------:R-:W1:Y:S01]  /*3c8a0*/  F2I.U32.TRUNC.NTZ R10, R10 ;  /* 0x0000000a000a7305 */ /* 0x000e62000020f000 */
[----:B0-----:R-:W-:Y:S02]  /*3c8b0*/  IMAD.MOV R4, RZ, RZ, -R3 ;  /* 0x000000ffff047224 */ /* 0x001fe400078e0a03 */
[----:B------:R-:W-:-:S02]  /*3c8c0*/  IMAD.MOV.U32 R3, RZ, RZ, R13 ;  /* 0x000000ffff037224 */ /* 0x000fc400078e000d */
[----:B---3--:R-:W-:Y:S02]  /*3c8d0*/  IMAD R8, R5, R4, R8 ;  /* 0x0000000405087224 */ /* 0x008fe400078e0208 */
[----:B-1----:R-:W-:-:S04]  /*3c8e0*/  IMAD.MOV R4, RZ, RZ, -R10 ;  /* 0x000000ffff047224 */ /* 0x002fc800078e0a0a */
[----:B----4-:R-:W-:Y:S02]  /*3c8f0*/  @P3 IMAD R8, R11, R4, R2 ;  /* 0x000000040b083224 */ /* 0x010fe400078e0202 */
[----:B------:R-:W-:Y:S01]  /*3c900*/  IMAD.MOV.U32 R2, RZ, RZ, R12 ;  /* 0x000000ffff027224 */ /* 0x000fe200078e000c */
[----:B------:R-:W-:Y:S06]  /*3c910*/  @!P0 BRA `(.L_x_995) ;  /* 0x0000000000288947 */ /* 0x000fec0003800000 */
[----:B------:R-:W-:Y:S02]  /*3c920*/  ULDC UR5, c[0x0][0x634] ;  /* 0x00018d0000057ab9 */ /* 0x000fe40000000800 */
[----:B------:R-:W-:-:S05]  /*3c930*/  IADD3 R3, P0, R12, UR5, RZ ;  /* 0x000000050c037c10 */ /* 0x000fca000ff1e0ff */
[----:B------:R-:W-:-:S04]  /*3c940*/  IMAD.X R11, RZ, RZ, R13, P0 ;  /* 0x000000ffff0b7224 */ /* 0x000fc800000e060d */
[----:B------:R-:W-:-:S04]  /*3c950*/  IMAD.WIDE.U32 R4, R11, UR6, RZ ;  /* 0x000000060b047c25 */ /* 0x000fc8000f8e00ff */
[----:B------:R-:W-:-:S04]  /*3c960*/  IMAD.WIDE.U32 R4, P0, R3, UR7, R4 ;  /* 0x0000000703047c25 */ /* 0x000fc8000f800004 */
[----:B------:R-:W-:-:S04]  /*3c970*/  IMAD.WIDE.U32 R2, R3, UR6, RZ ;  /* 0x0000000603027c25 */ /* 0x000fc8000f8e00ff */
[----:B------:R-:W-:Y:S01]  /*3c980*/  IMAD.MOV.U32 R2, RZ, RZ, R5 ;  /* 0x000000ffff027224 */ /* 0x000fe200078e0005 */
[----:B------:R-:W-:Y:S01]  /*3c990*/  IADD3 RZ, P1, R3, R4, RZ ;  /* 0x0000000403ff7210 */ /* 0x000fe20007f3e0ff */
[----:B------:R-:W-:-:S04]  /*3c9a0*/  IMAD.X R3, RZ, RZ, RZ, P0 ;  /* 0x000000ffff037224 */ /* 0x000fc800000e06ff */
[----:B------:R-:W-:-:S08]  /*3c9b0*/  IMAD.WIDE.U32.X R2, R11, UR7, R2, P1 ;  /* 0x000000070b027c25 */ /* 0x000fd000088e0402 */
.L_x_995:
[--C-:B------:R-:W-:Y:S01]  /*3c9c0*/  SHF.R.U64 R10, R2, UR8, R3.reuse ;  /* 0x00000008020a7c19 */ /* 0x100fe20008001203 */
[----:B------:R-:W-:Y:S01]  /*3c9d0*/  ULDC.64 UR6, c[0x0][0x620] ;  /* 0x0001880000067ab9 */ /* 0x000fe20000000a00 */
[----:B------:R-:W-:Y:S01]  /*3c9e0*/  SHF.R.U32.HI R2, RZ, UR8, R3 ;  /* 0x00000008ff027c19 */ /* 0x000fe20008011603 */
[----:B------:R-:W-:Y:S01]  /*3c9f0*/  IMAD.MOV.U32 R3, RZ, RZ, R13 ;  /* 0x000000ffff037224 */ /* 0x000fe200078e000d */
[----:B------:R-:W-:Y:S01]  /*3ca00*/  IADD3 R11, P0, RZ, -R10, RZ ;  /* 0x8000000aff0b7210 */ /* 0x000fe20007f1e0ff */
[----:B------:R-:W-:-:S04]  /*3ca10*/  ULDC UR5, c[0x0][0x618] ;  /* 0x0001860000057ab9 */ /* 0x000fc80000000800 */
[----:B------:R-:W-:-:S04]  /*3ca20*/  IMAD.X R2, RZ, RZ, ~R2, P0 ;  /* 0x000000ffff027224 */ /* 0x000fc800000e0e02 */
[----:B------:R-:W-:-:S04]  /*3ca30*/  IMAD R2, R2, UR6, RZ ;  /* 0x0000000602027c24 */ /* 0x000fc8000f8e02ff */
[----:B------:R-:W-:Y:S02]  /*3ca40*/  IMAD R5, R11, UR7, R2 ;  /* 0x000000070b057c24 */ /* 0x000fe4000f8e0202 */
[----:B------:R-:W-:-:S04]  /*3ca50*/  IMAD.MOV.U32 R2, RZ, RZ, R12 ;  /* 0x000000ffff027224 */ /* 0x000fc800078e000c */
[----:B------:R-:W-:Y:S01]  /*3ca60*/  IMAD.WIDE.U32 R2, R11, UR6, R2 ;  /* 0x000000060b027c25 */ /* 0x000fe2000f8e0002 */
[----:B------:R-:W-:Y:S02]  /*3ca70*/  ULDC.64 UR6, c[0x0][0x640] ;  /* 0x0001900000067ab9 */ /* 0x000fe40000000a00 */
[----:B------:R-:W-:Y:S01]  /*3ca80*/  ISETP.NE.U32.AND P0, PT, RZ, UR6, PT ;  /* 0x00000006ff007c0c */ /* 0x000fe2000bf05070 */
[----:B------:R-:W-:-:S03]  /*3ca90*/  IMAD.IADD R3, R3, 0x1, R5 ;  /* 0x0000000103037824 */ /* 0x000fc600078e0205 */
[----:B------:R-:W-:Y:S02]  /*3caa0*/  ISETP.NE.AND.EX P0, PT, RZ, UR7, PT, P0 ;  /* 0x00000007ff007c0c */ /* 0x000fe4000bf05300 */
[--C-:B------:R-:W-:Y:S02]  /*3cab0*/  SHF.R.U64 R11, R2, UR5, R3.reuse ;  /* 0x00000005020b7c19 */ /* 0x100fe40008001203 */
[----:B------:R-:W-:Y:S01]  /*3cac0*/  SHF.R.U32.HI R2, RZ, UR5, R3 ;  /* 0x00000005ff027c19 */ /* 0x000fe20008011603 */
[----:B------:R-:W-:-:S03]  /*3cad0*/  ULDC UR5, c[0x0][0x608] ;  /* 0x0001820000057ab9 */ /* 0x000fc60000000800 */
[--C-:B------:R-:W-:Y:S02]  /*3cae0*/  SHF.R.U64 R12, R11, UR5, R2.reuse ;  /* 0x000000050b0c7c19 */ /* 0x100fe40008001202 */
[----:B------:R-:W-:Y:S01]  /*3caf0*/  SHF.R.U32.HI R3, RZ, UR5, R2 ;  /* 0x00000005ff037c19 */ /* 0x000fe20008011602 */
[----:B------:R-:W-:-:S03]  /*3cb00*/  ULDC UR5, c[0x0][0x658] ;  /* 0x0001960000057ab9 */ /* 0x000fc60000000800 */
[--C-:B------:R-:W-:Y:S02]  /*3cb10*/  SHF.R.U64 R13, R12, UR5, R3.reuse ;  /* 0x000000050c0d7c19 */ /* 0x100fe40008001203 */
[----:B------:R-:W-:-:S03]  /*3cb20*/  SHF.R.U32.HI R3, RZ, UR5, R3 ;  /* 0x00000005ff037c19 */ /* 0x000fc60008011603 */
        /* <DEDUP_REMOVED lines=12> */
.L_x_996:
[----:B------:R-:W-:Y:S01]  /*3cbf0*/  ULDC UR5, c[0x0][0x648] ;  /* 0x0001920000057ab9 */ /* 0x000fe20000000800 */
[----:B------:R-:W-:Y:S02]  /*3cc00*/  LOP3.LUT R12, R12, UR17, RZ, 0xc0, !PT ;  /* 0x000000110c0c7c12 */ /* 0x000fe4000f8ec0ff */
[----:B------:R-:W-:Y:S01]  /*3cc10*/  SHF.R.U64 R3, R2, UR5, R3 ;  /* 0x0000000502037c19 */ /* 0x000fe20008001203 */
[----:B------:R-:W-:-:S04]  /*3cc20*/  ULDC UR5, c[0x0][0x638] ;  /* 0x00018e0000057ab9 */ /* 0x000fc80000000800 */
[----:B------:R-:W-:Y:S02]  /*3cc30*/  IMAD.MOV R2, RZ, RZ, -R3 ;  /* 0x000000ffff027224 */ /* 0x000fe400078e0a03 */
[----:B------:R-:W-:Y:S02]  /*3cc40*/  IMAD R5, R3, UR18, R12 ;  /* 0x0000001203057c24 */ /* 0x000fe4000f8e020c */
[----:B------:R-:W-:Y:S01]  /*3cc50*/  IMAD R13, R2, UR5, R13 ;  /* 0x00000005020d7c24 */ /* 0x000fe2000f8e020d */
[----:B------:R-:W-:Y:S01]  /*3cc60*/  ULDC UR5, c[0x0][0x610] ;  /* 0x0001840000057ab9 */ /* 0x000fe20000000800 */
[----:B------:R-:W-:Y:S01]  /*3cc70*/  LOP3.LUT R2, R11, UR4, RZ, 0xc0, !PT ;  /* 0x000000040b027c12 */ /* 0x000fe2000f8ec0ff */
[----:B------:R-:W-:Y:S01]  /*3cc80*/  IMAD R8, R5, UR5, R8 ;  /* 0x0000000505087c24 */ /* 0x000fe2000f8e0208 */
[----:B------:R-:W-:-:S03]  /*3cc90*/  ULDC UR5, c[0x0][0x600] ;  /* 0x0001800000057ab9 */ /* 0x000fc60000000800 */
[----:B------:R-:W-:Y:S02]  /*3cca0*/  IMAD R13, R13, UR5, R2 ;  /* 0x000000050d0d7c24 */ /* 0x000fe4000f8e0202 */
[----:B------:R-:W-:-:S03]  /*3ccb0*/  IMAD.MOV.U32 R2, RZ, RZ, 0x1 ;  /* 0x00000001ff027424 */ /* 0x000fc600078e00ff */
[----:B------:R-:W-:Y:S02]  /*3ccc0*/  SEL R5, R13, R8, !P3 ;  /* 0x000000080d057207 */ /* 0x000fe40005800000 */
[----:B------:R-:W-:-:S07]  /*3ccd0*/  SEL R4, R8, R13, !P3 ;  /* 0x0000000d08047207 */ /* 0x000fce0005800000 */
.L_x_994:
[----:B------:R-:W-:Y:S05]  /*3cce0*/  BSYNC B1 ;  /* 0x0000000000017941 */ /* 0x000fea0003800000 */
.L_x_993:
[----:B------:R-:W-:-:S13]  /*3ccf0*/  LOP3.LUT P0, RZ, R2, 0xff, RZ, 0xc0, !PT ;  /* 0x000000ff02ff7812 */ /* 0x000fda000780c0ff */
[----:B------:R-:W-:Y:S05]  /*3cd00*/  @P0 BRA `(.L_x_997) ;  /* 0xfffffff4001c0947 */ /* 0x000fea000383ffff */
[----:B------:R-:W-:Y:S05]  /*3cd10*/  BSYNC B0 ;  /* 0x0000000000007941 */ /* 0x000fea0003800000 */
.L_x_986:
[----:B------:R-:W-:-:S03]  /*3cd20*/  UMOV UR5, 0xffffffff ;  /* 0xffffffff00057882 */ /* 0x000fc60000000000 */
[----:B------:R-:W-:Y:S05]  /*3cd30*/  BRA.DIV UR5, `(.L_x_998) ;  /* 0x0000000605247947 */ /* 0x000fea000b800000 */
[----:B------:R-:W-:-:S13]  /*3cd40*/  ELECT P6, URZ, PT ;  /* 0x00000000003f782f */ /* 0x000fda00038c0000 */
.L_x_1012:
[----:B------:R-:W-:Y:S04]  /*3cd50*/  BSSY B0, `(.L_x_999) ;  /* 0x000002e000007945 */ /* 0x000fe80003800000 */
[----:B------:R-:W-:Y:S05]  /*3cd60*/  @!P6 BRA `(.L_x_1000) ;  /* 0x0000000000b0e947 */ /* 0x000fea0003800000 */
[----:B------:R-:W2:Y:S02]  /*3cd70*/  LDL R0, [R1+0x460] ;  /* 0x0004600001007983 */ /* 0x000ea40000100800 */
[----:B--2---:R-:W-:-:S13]  /*3cd80*/  R2UR UR5, R0 ;  /* 0x00000000000572ca */ /* 0x004fda00000e0000 */
[----:B------:R-:W-:-:S04]  /*3cd90*/  ULOP3.LUT UR5, UR5, 0x2, URZ, 0xfc, !UPT ;  /* 0x0000000205057892 */ /* 0x000fc8000f8efc3f */
[----:B------:R-:W-:-:S06]  /*3cda0*/  UISETP.NE.AND UP0, UPT, UR5, 0x3, UPT ;  /* 0x000000030500788c */ /* 0x000fcc000bf05270 */
[----:B------:R-:W-:-:S13]  /*3cdb0*/  PLOP3.LUT P0, PT, PT, PT, UP0, 0x80, 0x0 ;  /* 0x000000000000781c */ /* 0x000fda0003f0f008 */
[----:B------:R-:W-:Y:S05]  /*3cdc0*/  @!P0 BRA `(.L_x_1001) ;  /* 0x0000000000048947 */ /* 0x000fea0003800000 */
[----:B------:R-:W-:Y:S01]  /*3cdd0*/  BPT.TRAP 0x1 ;  /* 0x000000040000795c */ /* 0x000fe20000300000 */
.L_x_1001:
[----:B------:R-:W0:Y:S01]  /*3cde0*/  S2R R3, SR_CgaCtaId ;  /* 0x0000000000037919 */ /* 0x000e220000008800 */
[----:B------:R-:W-:-:S04]  /*3cdf0*/  MOV R0, 0x400 ;  /* 0x0000040000007802 */ /* 0x000fc80000000f00 */
[----:B0-----:R-:W-:Y:S02]  /*3ce00*/  LEA R3, R3, R0, 0x18 ;  /* 0x0000000003037211 */ /* 0x001fe400078ec0ff */
[----:B------:R-:W-:-:S03]  /*3ce10*/  SHF.L.U32 R0, R7, 0x1f, RZ ;  /* 0x0000001f07007819 */ /* 0x000fc600000006ff */
[----:B------:R-:W-:-:S04]  /*3ce20*/  VIADD R3, R3, 0x20 ;  /* 0x0000002003037836 */ /* 0x000fc80000000000 */
[----:B------:R-:W-:-:S04]  /*3ce30*/  IMAD R5, R6, 0x8, R3 ;  /* 0x0000000806057824 */ /* 0x000fc800078e0203 */
[----:B------:R-:W0:Y:S02]  /*3ce40*/  SYNCS.PHASECHK.TRANS64.TRYWAIT P0, [R5+URZ], R0 ;  /* 0x00000000050075a7 */ /* 0x000e24000800017f */
[----:B0-----:R-:W-:Y:S05]  /*3ce50*/  @!P0 BRA `(.L_x_1002) ;  /* 0x0000000000fc8947 */ /* 0x001fea0003800000 */
.L_x_1013:
[----:B------:R-:W-:-:S05]  /*3ce60*/  VIADD R6, R6, 0x1 ;  /* 0x0000000106067836 */ /* 0x000fca0000000000 */
[----:B------:R-:W-:-:S04]  /*3ce70*/  ISETP.NE.AND P0, PT, R6, 0x4, PT ;  /* 0x000000040600780c */ /* 0x000fc80003f05270 */
[----:B0-----:R-:W-:Y:S02]  /*3ce80*/  SEL R0, RZ, 0x1, P0 ;  /* 0x00000001ff007807 */ /* 0x001fe40000000000 */
[----:B------:R-:W-:Y:S02]  /*3ce90*/  SEL R6, R6, RZ, P0 ;  /* 0x000000ff06067207 */ /* 0x000fe40000000000 */
[----:B------:R-:W-:-:S03]  /*3cea0*/  LOP3.LUT R7, R7, R0, RZ, 0x3c, !PT ;  /* 0x0000000007077212 */ /* 0x000fc600078e3cff */
[----:B------:R-:W-:Y:S01]  /*3ceb0*/  IMAD R5, R6, 0x8, R3 ;  /* 0x0000000806057824 */ /* 0x000fe200078e0203 */
[----:B------:R-:W-:-:S04]  /*3cec0*/  SHF.L.U32 R0, R7, 0x1f, RZ ;  /* 0x0000001f07007819 */ /* 0x000fc800000006ff */
[----:B------:R-:W0:Y:S02]  /*3ced0*/  SYNCS.PHASECHK.TRANS64.TRYWAIT P0, [R5+URZ], R0 ;  /* 0x00000000050075a7 */ /* 0x000e24000800017f */
[----:B0-----:R-:W-:Y:S05]  /*3cee0*/  @!P0 BRA `(.L_x_1003) ;  /* 0x0000000000ec8947 */ /* 0x001fea0003800000 */
.L_x_1014:
[----:B0-----:R-:W-:-:S05]  /*3cef0*/  VIADD R0, R6, 0x1 ;  /* 0x0000000106007836 */ /* 0x001fca0000000000 */
[----:B------:R-:W-:-:S04]  /*3cf00*/  ISETP.NE.AND P0, PT, R0, 0x4, PT ;  /* 0x000000040000780c */ /* 0x000fc80003f05270 */
[----:B------:R-:W-:Y:S02]  /*3cf10*/  SEL R2, RZ, 0x1, P0 ;  /* 0x00000001ff027807 */ /* 0x000fe40000000000 */
[----:B------:R-:W-:Y:S02]  /*3cf20*/  SEL R4, R0, RZ, P0 ;  /* 0x000000ff00047207 */ /* 0x000fe40000000000 */
[----:B------:R-:W-:-:S03]  /*3cf30*/  LOP3.LUT R7, R7, R2, RZ, 0x3c, !PT ;  /* 0x0000000207077212 */ /* 0x000fc600078e3cff */
[----:B------:R-:W-:Y:S01]  /*3cf40*/  IMAD R5, R4, 0x8, R3 ;  /* 0x0000000804057824 */ /* 0x000fe200078e0203 */
[----:B------:R-:W-:-:S04]  /*3cf50*/  SHF.L.U32 R0, R7, 0x1f, RZ ;  /* 0x0000001f07007819 */ /* 0x000fc800000006ff */
[----:B------:R-:W0:Y:S02]  /*3cf60*/  SYNCS.PHASECHK.TRANS64.TRYWAIT P0, [R5+URZ], R0 ;  /* 0x00000000050075a7 */ /* 0x000e24000800017f */
[----:B0-----:R-:W-:Y:S05]  /*3cf70*/  @!P0 BRA `(.L_x_1004) ;  /* 0x0000000000dc8947 */ /* 0x001fea0003800000 */
.L_x_1015:
[----:B0-----:R-:W-:-:S05]  /*3cf80*/  VIADD R0, R4, 0x1 ;  /* 0x0000000104007836 */ /* 0x001fca0000000000 */
[----:B------:R-:W-:-:S04]  /*3cf90*/  ISETP.NE.AND P0, PT, R0, 0x4, PT ;  /* 0x000000040000780c */ /* 0x000fc80003f05270 */
[----:B------:R-:W-:Y:S02]  /*3cfa0*/  SEL R2, RZ, 0x1, P0 ;  /* 0x00000001ff027807 */ /* 0x000fe40000000000 */
[----:B------:R-:W-:Y:S02]  /*3cfb0*/  SEL R0, R0, RZ, P0 ;  /* 0x000000ff00007207 */ /* 0x000fe40000000000 */
[----:B------:R-:W-:-:S03]  /*3cfc0*/  LOP3.LUT R2, R7, R2, RZ, 0x3c, !PT ;  /* 0x0000000207027212 */ /* 0x000fc600078e3cff */
[----:B------:R-:W-:Y:S01]  /*3cfd0*/  IMAD R3, R0, 0x8, R3 ;  /* 0x0000000800037824 */ /* 0x000fe200078e0203 */
[----:B------:R-:W-:-:S07]  /*3cfe0*/  SHF.L.U32 R0, R2, 0x1f, RZ ;  /* 0x0000001f02007819 */ /* 0x000fce00000006ff */
.L_x_1005:
[----:B0-----:R0:W1:Y:S02]  /*3cff0*/  SYNCS.PHASECHK.TRANS64.TRYWAIT P0, [R3+URZ], R0 ;  /* 0x00000000030075a7 */ /* 0x001064000800017f */
[----:B-1----:R-:W-:Y:S05]  /*3d000*/  @!P0 NANOSLEEP.SYNCS 0x989680 ;  /* 0x009896800000895d */ /* 0x002fea0003900000 */
[----:B------:R-:W1:Y:S02]  /*3d010*/  @!P0 SYNCS.PHASECHK.TRANS64 P0, [R3+URZ], R0 ;  /* 0x00000000030085a7 */ /* 0x000e64000800007f */
[----:B-1----:R-:W-:Y:S05]  /*3d020*/  @!P0 BRA `(.L_x_1005) ;  /* 0xfffffffc00f08947 */ /* 0x002fea000383ffff */
.L_x_1000:
[----:B------:R-:W-:Y:S05]  /*3d030*/  BSYNC B0 ;  /* 0x0000000000007941 */ /* 0x000fea0003800000 */
.L_x_999:
[----:B------:R-:W-:Y:S05]  /*3d040*/  EXIT ;  /* 0x000000000000794d */ /* 0x000fea0003800000 */
.L_x_21:
[----:B-1----:R1:W2:Y:S02]  /*3d050*/  SYNCS.PHASECHK.TRANS64.TRYWAIT P1, [R3+URZ], R0 ;  /* 0x00000000030075a7 */ /* 0x0022a4000802017f */
[----:B--2---:R-:W-:Y:S05]  /*3d060*/  @!P1 NANOSLEEP.SYNCS 0x989680 ;  /* 0x009896800000995d */ /* 0x004fea0003900000 */
[----:B------:R-:W2:Y:S02]  /*3d070*/  @!P1 SYNCS.PHASECHK.TRANS64 P1, [R3+URZ], R0 ;  /* 0x00000000030095a7 */ /* 0x000ea4000802007f */
[----:B--2---:R-:W-:Y:S05]  /*3d080*/  @!P1 BRA `(.L_x_21) ;  /* 0xfffffffc00f09947 */ /* 0x004fea000383ffff */
[----:B------:R-:W-:Y:S05]  /*3d090*/  BRA `(.L_x_20) ;  /* 0xfffffc4400a07947 */ /* 0x000fea000383ffff */
.L_x_26:
[----:B--2---:R-:W-:-:S04]  /*3d0a0*/  IMAD.U32 R7, RZ, RZ, UR4 ;  /* 0x00000004ff077e24 */ /* 0x004fc8000f8e00ff */
[----:B------:R2:W3:Y:S03]  /*3d0b0*/  SYNCS.PHASECHK.TRANS64.TRYWAIT P1, [R7+URZ], R6 ;  /* 0x00000006070075a7 */ /* 0x0004e6000802017f */
[----:B---3--:R-:W-:Y:S05]  /*3d0c0*/  @!P1 NANOSLEEP.SYNCS 0x989680 ;  /* 0x009896800000995d */ /* 0x008fea0003900000 */
[----:B------:R-:W3:Y:S02]  /*3d0d0*/  @!P1 SYNCS.PHASECHK.TRANS64 P1, [R7+URZ], R6 ;  /* 0x00000006070095a7 */ /* 0x000ee4000802007f */
[----:B---3--:R-:W-:Y:S05]  /*3d0e0*/  @!P1 BRA `(.L_x_26) ;  /* 0xfffffffc00ec9947 */ /* 0x008fea000383ffff */
[----:B------:R-:W-:Y:S05]  /*3d0f0*/  BRA `(.L_x_25) ;  /* 0xfffffcb800947947 */ /* 0x000fea000383ffff */
.L_x_987:
[----:B------:R-:W-:Y:S01]  /*3d100*/  BSSY B1, `(.L_x_1006) ;  /* 0x0000006000017945 */ /* 0x000fe20003800000 */
[----:B------:R-:W-:-:S07]  /*3d110*/  IMAD.MOV.U32 R15, RZ, RZ, -0x1 ;  /* 0xffffffffff0f7424 */ /* 0x000fce00078e00ff */
[----:B------:R-:W-:Y:S05]  /*3d120*/  WARPSYNC.COLLECTIVE R15, `(.L_x_1007) ;  /* 0x000000000f0c7348 */ /* 0x000fea0003c00000 */
[----:B------:R-:W-:Y:S02]  /*3d130*/  ELECT P6, UR62, PT ;  /* 0x00000000003e782f */ /* 0x000fe400038c0000 */
[----:B------:R-:W-:Y:S01]  /*3d140*/  MOV R14, UR62 ;  /* 0x0000003e000e7c02 */ /* 0x000fe20008000f00 */
[----:B------:R-:W-:Y:S10]  /*3d150*/  ENDCOLLECTIVE ;  /* 0x000000000000791b */ /* 0x000ff40003800000 */
.L_x_1007:
[----:B------:R-:W-:Y:S05]  /*3d160*/  BSYNC B1 ;  /* 0x0000000000017941 */ /* 0x000fea0003800000 */
.L_x_1006:
[----:B------:R-:W-:Y:S05]  /*3d170*/  BRA `(.L_x_1008) ;  /* 0xfffffff0000c7947 */ /* 0x000fea000383ffff */
.L_x_990:
[----:B0-----:R0:W1:Y:S02]  /*3d180*/  SYNCS.PHASECHK.TRANS64.TRYWAIT P0, [R12+URZ+0x20], R13 ;  /* 0x0000200d0c0075a7 */ /* 0x001064000800017f */
[----:B-1----:R-:W-:Y:S05]  /*3d190*/  @!P0 NANOSLEEP.SYNCS 0x989680 ;  /* 0x009896800000895d */ /* 0x002fea0003900000 */
[----:B------:R-:W1:Y:S02]  /*3d1a0*/  @!P0 SYNCS.PHASECHK.TRANS64 P0, [R12+URZ+0x20], R13 ;  /* 0x0000200d0c0085a7 */ /* 0x000e64000800007f */
[----:B-1----:R-:W-:Y:S05]  /*3d1b0*/  @!P0 BRA `(.L_x_990) ;  /* 0xfffffffc00f08947 */ /* 0x002fea000383ffff */
[----:B------:R-:W-:Y:S05]  /*3d1c0*/  BRA `(.L_x_1009) ;  /* 0xfffffff000407947 */ /* 0x000fea000383ffff */
.L_x_998:
[----:B------:R-:W-:Y:S01]  /*3d1d0*/  BSSY B0, `(.L_x_1010) ;  /* 0x0000006000007945 */ /* 0x000fe20003800000 */
[----:B------:R-:W-:-:S07]  /*3d1e0*/  IMAD.MOV.U32 R15, RZ, RZ, -0x1 ;  /* 0xffffffffff0f7424 */ /* 0x000fce00078e00ff */
[----:B------:R-:W-:Y:S05]  /*3d1f0*/  WARPSYNC.COLLECTIVE R15, `(.L_x_1011) ;  /* 0x000000000f0c7348 */ /* 0x000fea0003c00000 */
[----:B------:R-:W-:Y:S02]  /*3d200*/  ELECT P6, UR62, PT ;  /* 0x00000000003e782f */ /* 0x000fe400038c0000 */
[----:B------:R-:W-:Y:S01]  /*3d210*/  MOV R14, UR62 ;  /* 0x0000003e000e7c02 */ /* 0x000fe20008000f00 */
[----:B------:R-:W-:Y:S10]  /*3d220*/  ENDCOLLECTIVE ;  /* 0x000000000000791b */ /* 0x000ff40003800000 */
.L_x_1011:
[----:B------:R-:W-:Y:S05]  /*3d230*/  BSYNC B0 ;  /* 0x0000000000007941 */ /* 0x000fea0003800000 */
.L_x_1010:
[----:B------:R-:W-:Y:S05]  /*3d240*/  BRA `(.L_x_1012) ;  /* 0xfffffff800c07947 */ /* 0x000fea000383ffff */
.L_x_1002:
[----:B0-----:R0:W1:Y:S02]  /*3d250*/  SYNCS.PHASECHK.TRANS64.TRYWAIT P0, [R5+URZ], R0 ;  /* 0x00000000050075a7 */ /* 0x001064000800017f */
[----:B-1----:R-:W-:Y:S05]  /*3d260*/  @!P0 NANOSLEEP.SYNCS 0x989680 ;  /* 0x009896800000895d */ /* 0x002fea0003900000 */
[----:B------:R-:W1:Y:S02]  /*3d270*/  @!P0 SYNCS.PHASECHK.TRANS64 P0, [R5+URZ], R0 ;  /* 0x00000000050085a7 */ /* 0x000e64000800007f */
[----:B-1----:R-:W-:Y:S05]  /*3d280*/  @!P0 BRA `(.L_x_1002) ;  /* 0xfffffffc00f08947 */ /* 0x002fea000383ffff */
[----:B------:R-:W-:Y:S05]  /*3d290*/  BRA `(.L_x_1013) ;  /* 0xfffffff800f07947 */ /* 0x000fea000383ffff */
.L_x_1003:
[----:B0-----:R0:W1:Y:S02]  /*3d2a0*/  SYNCS.PHASECHK.TRANS64.TRYWAIT P0, [R5+URZ], R0 ;  /* 0x00000000050075a7 */ /* 0x001064000800017f */
[----:B-1----:R-:W-:Y:S05]  /*3d2b0*/  @!P0 NANOSLEEP.SYNCS 0x989680 ;  /* 0x009896800000895d */ /* 0x002fea0003900000 */
[----:B------:R-:W1:Y:S02]  /*3d2c0*/  @!P0 SYNCS.PHASECHK.TRANS64 P0, [R5+URZ], R0 ;  /* 0x00000000050085a7 */ /* 0x000e64000800007f */
[----:B-1----:R-:W-:Y:S05]  /*3d2d0*/  @!P0 BRA `(.L_x_1003) ;  /* 0xfffffffc00f08947 */ /* 0x002fea000383ffff */
[----:B------:R-:W-:Y:S05]  /*3d2e0*/  BRA `(.L_x_1014) ;  /* 0xfffffffc00007947 */ /* 0x000fea000383ffff */
.L_x_1004:
[----:B0-----:R0:W1:Y:S02]  /*3d2f0*/  SYNCS.PHASECHK.TRANS64.TRYWAIT P0, [R5+URZ], R0 ;  /* 0x00000000050075a7 */ /* 0x001064000800017f */
[----:B-1----:R-:W-:Y:S05]  /*3d300*/  @!P0 NANOSLEEP.SYNCS 0x989680 ;  /* 0x009896800000895d */ /* 0x002fea0003900000 */
[----:B------:R-:W1:Y:S02]  /*3d310*/  @!P0 SYNCS.PHASECHK.TRANS64 P0, [R5+URZ], R0 ;  /* 0x00000000050085a7 */ /* 0x000e64000800007f */
[----:B-1----:R-:W-:Y:S05]  /*3d320*/  @!P0 BRA `(.L_x_1004) ;  /* 0xfffffffc00f08947 */ /* 0x002fea000383ffff */
[----:B------:R-:W-:Y:S05]  /*3d330*/  BRA `(.L_x_1015) ;  /* 0xfffffffc00107947 */ /* 0x000fea000383ffff */
.L_x_1016:
[----:B------:R-:W-:-:S00]  /*3d340*/  BRA `(.L_x_1016) ;  /* 0xfffffffc00fc7947 */ /* 0x000fc0000383ffff */
[----:B------:R-:W-:-:S00]  /*3d350*/  NOP ;  /* 0x0000000000007918 */ /* 0x000fc00000000000 */
        /* <DEDUP_REMOVED lines=10> */
.L_x_1017:


//--------------------- .nv.global.init           --------------------------
	.section	.nv.global.init,"aw",@progbits
.nv.global.init:
	.type		$str$22,@object
	.size		$str$22,($str$23 - $str$22)
$str$22:
        /*0000*/ 	.byte	0x6b, 0x5f, 0x74, 0x69, 0x6c, 0x65, 0x5f, 0x63, 0x6f, 0x75, 0x6e, 0x74, 0x20, 0x3e, 0x3d, 0x20
        /*0010*/ 	.byte	0x31, 0x00
	.type		$str$23,@object
	.size		$str$23,(__unnamed_1 - $str$23)
$str$23:
        /*0012*/ 	.byte	0x2f, 0x74, 0x6d, 0x70, 0x2f, 0x63, 0x75, 0x74, 0x6c, 0x61, 0x73, 0x73, 0x5f, 0x73, 0x77, 0x65
        /*0022*/ 	.byte	0x65, 0x70, 0x5f, 0x73, 0x72, 0x63, 0x2f, 0x69, 0x6e, 0x63, 0x6c, 0x75, 0x64, 0x65, 0x2f, 0x63
        /*0032*/ 	.byte	0x75, 0x74, 0x6c, 0x61, 0x73, 0x73, 0x2f, 0x67, 0x65, 0x6d, 0x6d, 0x2f, 0x63, 0x6f, 0x6c, 0x6c
        /*0042*/ 	.byte	0x65, 0x63, 0x74, 0x69, 0x76, 0x65, 0x2f, 0x73, 0x6d, 0x39, 0x30, 0x5f, 0x6d, 0x6d, 0x61, 0x5f
        /*0052*/ 	.byte	0x74, 0x6d, 0x61, 0x5f, 0x67, 0x6d, 0x6d, 0x61, 0x5f, 0x73, 0x73, 0x5f, 0x77, 0x61, 0x72, 0x70
        /*0062*/ 	.byte	0x73, 0x70, 0x65, 0x63, 0x69, 0x61, 0x6c, 0x69, 0x7a, 0x65, 0x64, 0x2e, 0x68, 0x70, 0x70, 0x00
	.type		__unnamed_1,@object
	.size		__unnamed_1,(.L_0 - __unnamed_1)
__unnamed_1:
        /* <DEDUP_REMOVED lines=181> */
        /*0bc2*/ 	.byte	0x74, 0x69, 0x74, 0x79, 0x5d, 0x00
.L_0:


//--------------------- .nv.shared._ZN7cutlass13device_kernelINS_4gemm6kernel13GemmUniversalIN4cute5tupleIJiiiiEEENS1_10collective13CollectiveMmaINS1_34MainloopSm90TmaGmmaWarpSpecializedILi4ENS5_IJNS4_1CILi2EEENSA_ILi1EEESC_EEENS1_35KernelTmaWarpSpecializedCooperativeEEENS5_IJNSA_ILi512EEENSA_ILi240EEENSA_ILi32EEEEEENS_6half_tENS5_IJlSC_lEEESK_SL_NS4_8TiledMMAINS4_8MMA_AtomIJNS4_4SM904GMMA25MMA_64x16x16_F32F16F16_SSILNSP_5MajorE0ELSR_0ELNSP_7ScaleInE1ELSS_1EEEEEENS4_6LayoutISD_NS5_IJSC_NSA_ILi0EEESW_EEEEENS5_IJNS4_10UnderscoreESZ_SZ_EEEEENS4_13SM90_TMA_LOADENS4_14ComposedLayoutINS4_7SwizzleILi2ELi4ELi3EEENS4_18smem_ptr_flag_bitsILi16EEENSV_INS5_IJNSA_ILi8EEESI_EEENS5_IJSI_SC_EEEEEEEvNS4_8identityENS4_23SM90_TMA_LOAD_MULTICASTES1C_vS1D_EENS_8epilogue10collective6detail29Sm90TmaWarpSpecializedAdapterINS1H_15DefaultEpilogueISK_SL_SL_NS1G_6thread17LinearCombinationISK_Li1EffLNS1L_9ScaleType4KindE0ELNS_15FloatRoundStyleE2ESK_EENS1_15EpilogueDefaultEEEEEvvEEEEvNT_6ParamsE --------------------------
	.section	.nv.shared._ZN7cutlass13device_kernelINS_4gemm6kernel13GemmUniversalIN4cute5tupleIJiiiiEEENS1_10collective13CollectiveMmaINS1_34MainloopSm90TmaGmmaWarpSpecializedILi4ENS5_IJNS4_1CILi2EEENSA_ILi1EEESC_EEENS1_35KernelTmaWarpSpecializedCooperativeEEENS5_IJNSA_ILi512EEENSA_ILi240EEENSA_ILi32EEEEEENS_6half_tENS5_IJlSC_lEEESK_SL_NS4_8TiledMMAINS4_8MMA_AtomIJNS4_4SM904GMMA25MMA_64x16x16_F32F16F16_SSILNSP_5MajorE0ELSR_0ELNSP_7ScaleInE1ELSS_1EEEEEENS4_6LayoutISD_NS5_IJSC_NSA_ILi0EEESW_EEEEENS5_IJNS4_10UnderscoreESZ_SZ_EEEEENS4_13SM90_TMA_LOADENS4_14ComposedLayoutINS4_7SwizzleILi2ELi4ELi3EEENS4_18smem_ptr_flag_bitsILi16EEENSV_INS5_IJNSA_ILi8EEESI_EEENS5_IJSI_SC_EEEEEEEvNS4_8identityENS4_23SM90_TMA_LOAD_MULTICASTES1C_vS1D_EENS_8epilogue10collective6detail29Sm90TmaWarpSpecializedAdapterINS1H_15DefaultEpilogueISK_SL_SL_NS1G_6thread17LinearCombinationISK_Li1EffLNS1L_9ScaleType4KindE0ELNS_15FloatRoundStyleE2ESK_EENS1_15EpilogueDefaultEEEEEvvEEEEvNT_6ParamsE,"aw",@nobits
	.sectionflags	@""
	.align	16
	.zero		1024


//--------------------- .nv.shared.reserved.0     --------------------------
	.section	.nv.shared.reserved.0,"aw",@nobits
	.weak		__nv_reservedSMEM_offset_0_alias
	.size		__nv_reservedSMEM_offset_0_alias, 0, 0
	.other		__nv_reservedSMEM_offset_0_alias,@"STO_CUDA_RESERVED_SHARED STV_DEFAULT"
__nv_reservedSMEM_offset_0_alias:
	.zero		0


//--------------------- .nv.global                --------------------------
	.section	.nv.global,"aw",@nobits
.nv.global:
	.type		_ZN40_INTERNAL_faf7a7c2_4_k_cu_f70c6da9_119934cute1_E,@object
	.size		_ZN40_INTERNAL_faf7a7c2_4_k_cu_f70c6da9_119934cute1_E,(_ZN40_INTERNAL_faf7a7c2_4_k_cu_f70c6da9_119934cuda3std3__45__cpo6cbeginE - _ZN40_INTERNAL_faf7a7c2_4_k_cu_f70c6da9_119934cute1_E)
_ZN40_INTERNAL_faf7a7c2_4_k_cu_f70c6da9_119934cute1_E:
	.zero		1
	.type		_ZN40_INTERNAL_faf7a7c2_4_k_cu_f70c6da9_119934cuda3std3__45__cpo6cbeginE,@object
	.size		_ZN40_INTERNAL_faf7a7c2_4_k_cu_f70c6da9_119934cuda3std3__45__cpo6cbeginE,(_ZN40_INTERNAL_faf7a7c2_4_k_cu_f70c6da9_119934cuda3std3__48in_placeE - _ZN40_INTERNAL_faf7a7c2_4_k_cu_f70c6da9_119934cuda3std3__45__cpo6cbeginE)
_ZN40_INTERNAL_faf7a7c2_4_k_cu_f70c6da9_119934cuda3std3__45__cpo6cbeginE:
	.zero		1
	.type		_ZN40_INTERNAL_faf7a7c2_4_k_cu_f70c6da9_119934cuda3std3__48in_placeE,@object
	.size		_ZN40_INTERNAL_faf7a7c2_4_k_cu_f70c6da9_119934cuda3std3__48in_placeE,(_ZN40_INTERNAL_faf7a7c2_4_k_cu_f70c6da9_119934cuda3std6ranges3__45__cpo9iter_moveE - _ZN40_INTERNAL_faf7a7c2_4_k_cu_f70c6da9_119934cuda3std3__48in_placeE)
_ZN40_INTERNAL_faf7a7c2_4_k_cu_f70c6da9_119934cuda3std3__48in_placeE:
	.zero		1
	.type		_ZN40_INTERNAL_faf7a7c2_4_k_cu_f70c6da9_119934cuda3std6ranges3__45__cpo9iter_moveE,@object
	.size		_ZN40_INTERNAL_faf7a7c2_4_k_cu_f70c6da9_119934cuda3std6ranges3__45__cpo9iter_moveE,(_ZN40_INTERNAL_faf7a7c2_4_k_cu_f70c6da9_119934cuda3std3__45__cpo5beginE - _ZN40_INTERNAL_faf7a7c2_4_k_cu_f70c6da9_119934cuda3std6ranges3__45__cpo9iter_moveE)
_ZN40_INTERNAL_faf7a7c2_4_k_cu_f70c6da9_119934cuda3std6ranges3__45__cpo9iter_moveE:
	.zero		1
	.type		_ZN40_INTERNAL_faf7a7c2_4_k_cu_f70c6da9_119934cuda3std3__45__cpo5beginE,@object
	.size		_ZN40_INTERNAL_faf7a7c2_4_k_cu_f70c6da9_119934cuda3std3__45__cpo5beginE,(_ZN40_INTERNAL_faf7a7c2_4_k_cu_f70c6da9_119934cuda3std3__442_GLOBAL__N__faf7a7c2_4_k_cu_f70c6da9_119936ignoreE - _ZN40_INTERNAL_faf7a7c2_4_k_cu_f70c6da9_119934cuda3std3__45__cpo5beginE)
_ZN40_INTERNAL_faf7a7c2_4_k_cu_f70c6da9_119934cuda3std3__45__cpo5beginE:
	.zero		1
	.type		_ZN40_INTERNAL_faf7a7c2_4_k_cu_f70c6da9_119934cuda3std3__442_GLOBAL__N__faf7a7c2_4_k_cu_f70c6da9_119936ignoreE,@object
	.size		_ZN40_INTERNAL_faf7a7c2_4_k_cu_f70c6da9_119934cuda3std3__442_GLOBAL__N__faf7a7c2_4_k_cu_f70c6da9_119936ignoreE,(_ZN40_INTERNAL_faf7a7c2_4_k_cu_f70c6da9_119934cute7productE - _ZN40_INTERNAL_faf7a7c2_4_k_cu_f70c6da9_119934cuda3std3__442_GLOBAL__N__faf7a7c2_4_k_cu_f70c6da9_119936ignoreE)
_ZN40_INTERNAL_faf7a7c2_4_k_cu_f70c6da9_119934cuda3std3__442_GLOBAL__N__faf7a7c2_4_k_cu_f70c6da9_119936ignoreE:
	.zero		1
	.type		_ZN40_INTERNAL_faf7a7c2_4_k_cu_f70c6da9_119934cute7productE,@object
	.size		_ZN40_INTERNAL_faf7a7c2_4_k_cu_f70c6da9_119934cute7productE,(_ZN40_INTERNAL_faf7a7c2_4_k_cu_f70c6da9_119934cuda3std3__45__cpo3endE - _ZN40_INTERNAL_faf7a7c2_4_k_cu_f70c6da9_119934cute7productE)
_ZN40_INTERNAL_faf7a7c2_4_k_cu_f70c6da9_119934cute7productE:
	.zero		1
	.type		_ZN40_INTERNAL_faf7a7c2_4_k_cu_f70c6da9_119934cuda3std3__45__cpo3endE,@object
	.size		_ZN40_INTERNAL_faf7a7c2_4_k_cu_f70c6da9_119934cuda3std3__45__cpo3endE,(_ZN40_INTERNAL_faf7a7c2_4_k_cu_f70c6da9_119934cuda3std3__419piecewise_constructE - _ZN40_INTERNAL_faf7a7c2_4_k_cu_f70c6da9_119934cuda3std3__45__cpo3endE)
_ZN40_INTERNAL_faf7a7c2_4_k_cu_f70c6da9_119934cuda3std3__45__cpo3endE:
	.zero		1
	.type		_ZN40_INTERNAL_faf7a7c2_4_k_cu_f70c6da9_119934cuda3std3__419piecewise_constructE,@object
	.size		_ZN40_INTERNAL_faf7a7c2_4_k_cu_f70c6da9_119934cuda3std3__419piecewise_constructE,(_ZN40_INTERNAL_faf7a7c2_4_k_cu_f70c6da9_119934cuda3std3__45__cpo4cendE - _ZN40_INTERNAL_faf7a7c2_4_k_cu_f70c6da9_119934cuda3std3__419piecewise_constructE)
_ZN40_INTERNAL_faf7a7c2_4_k_cu_f70c6da9_119934cuda3std3__419piecewise_constructE:
	.zero		1
	.type		_ZN40_INTERNAL_faf7a7c2_4_k_cu_f70c6da9_119934cuda3std3__45__cpo4cendE,@object
	.size		_ZN40_INTERNAL_faf7a7c2_4_k_cu_f70c6da9_119934cuda3std3__45__cpo4cendE,(_ZN40_INTERNAL_faf7a7c2_4_k_cu_f70c6da9_119934cuda3std6ranges3__45__cpo4swapE - _ZN40_INTERNAL_faf7a7c2_4_k_cu_f70c6da9_119934cuda3std3__45__cpo4cendE)
_ZN40_INTERNAL_faf7a7c2_4_k_cu_f70c6da9_119934cuda3std3__45__cpo4cendE:
	.zero		1
	.type		_ZN40_INTERNAL_faf7a7c2_4_k_cu_f70c6da9_119934cuda3std6ranges3__45__cpo4swapE,@object
	.size		_ZN40_INTERNAL_faf7a7c2_4_k_cu_f70c6da9_119934cuda3std6ranges3__45__cpo4swapE,(.L_8 - _ZN40_INTERNAL_faf7a7c2_4_k_cu_f70c6da9_119934cuda3std6ranges3__45__cpo4swapE)
_ZN40_INTERNAL_faf7a7c2_4_k_cu_f70c6da9_119934cuda3std6ranges3__45__cpo4swapE:
	.zero		1
.L_8:


//--------------------- .nv.constant0._ZN7cutlass13device_kernelINS_4gemm6kernel13GemmUniversalIN4cute5tupleIJiiiiEEENS1_10collective13CollectiveMmaINS1_34MainloopSm90TmaGmmaWarpSpecializedILi4ENS5_IJNS4_1CILi2EEENSA_ILi1EEESC_EEENS1_35KernelTmaWarpSpecializedCooperativeEEENS5_IJNSA_ILi512EEENSA_ILi240EEENSA_ILi32EEEEEENS_6half_tENS5_IJlSC_lEEESK_SL_NS4_8TiledMMAINS4_8MMA_AtomIJNS4_4SM904GMMA25MMA_64x16x16_F32F16F16_SSILNSP_5MajorE0ELSR_0ELNSP_7ScaleInE1ELSS_1EEEEEENS4_6LayoutISD_NS5_IJSC_NSA_ILi0EEESW_EEEEENS5_IJNS4_10UnderscoreESZ_SZ_EEEEENS4_13SM90_TMA_LOADENS4_14ComposedLayoutINS4_7SwizzleILi2ELi4ELi3EEENS4_18smem_ptr_flag_bitsILi16EEENSV_INS5_IJNSA_ILi8EEESI_EEENS5_IJSI_SC_EEEEEEEvNS4_8identityENS4_23SM90_TMA_LOAD_MULTICASTES1C_vS1D_EENS_8epilogue10collective6detail29Sm90TmaWarpSpecializedAdapterINS1H_15DefaultEpilogueISK_SL_SL_NS1G_6thread17LinearCombinationISK_Li1EffLNS1L_9ScaleType4KindE0ELNS_15FloatRoundStyleE2ESK_EENS1_15EpilogueDefaultEEEEEvvEEEEvNT_6ParamsE --------------------------
	.section	.nv.constant0._ZN7cutlass13device_kernelINS_4gemm6kernel13GemmUniversalIN4cute5tupleIJiiiiEEENS1_10collective13CollectiveMmaINS1_34MainloopSm90TmaGmmaWarpSpecializedILi4ENS5_IJNS4_1CILi2EEENSA_ILi1EEESC_EEENS1_35KernelTmaWarpSpecializedCooperativeEEENS5_IJNSA_ILi512EEENSA_ILi240EEENSA_ILi32EEEEEENS_6half_tENS5_IJlSC_lEEESK_SL_NS4_8TiledMMAINS4_8MMA_AtomIJNS4_4SM904GMMA25MMA_64x16x16_F32F16F16_SSILNSP_5MajorE0ELSR_0ELNSP_7ScaleInE1ELSS_1EEEEEENS4_6LayoutISD_NS5_IJSC_NSA_ILi0EEESW_EEEEENS5_IJNS4_10UnderscoreESZ_SZ_EEEEENS4_13SM90_TMA_LOADENS4_14ComposedLayoutINS4_7SwizzleILi2ELi4ELi3EEENS4_18smem_ptr_flag_bitsILi16EEENSV_INS5_IJNSA_ILi8EEESI_EEENS5_IJSI_SC_EEEEEEEvNS4_8identityENS4_23SM90_TMA_LOAD_MULTICASTES1C_vS1D_EENS_8epilogue10collective6detail29Sm90TmaWarpSpecializedAdapterINS1H_15DefaultEpilogueISK_SL_SL_NS1G_6thread17LinearCombinationISK_Li1EffLNS1L_9ScaleType4KindE0ELNS_15FloatRoundStyleE2ESK_EENS1_15EpilogueDefaultEEEEEvvEEEEvNT_6ParamsE,"a",@progbits
	.sectionflags	@""
	.align	4
.nv.constant0._ZN7cutlass13device_kernelINS_4gemm6kernel13GemmUniversalIN4cute5tupleIJiiiiEEENS1_10collective13CollectiveMmaINS1_34MainloopSm90TmaGmmaWarpSpecializedILi4ENS5_IJNS4_1CILi2EEENSA_ILi1EEESC_EEENS1_35KernelTmaWarpSpecializedCooperativeEEENS5_IJNSA_ILi512EEENSA_ILi240EEENSA_ILi32EEEEEENS_6half_tENS5_IJlSC_lEEESK_SL_NS4_8TiledMMAINS4_8MMA_AtomIJNS4_4SM904GMMA25MMA_64x16x16_F32F16F16_SSILNSP_5MajorE0ELSR_0ELNSP_7ScaleInE1ELSS_1EEEEEENS4_6LayoutISD_NS5_IJSC_NSA_ILi0EEESW_EEEEENS5_IJNS4_10UnderscoreESZ_SZ_EEEEENS4_13SM90_TMA_LOADENS4_14ComposedLayoutINS4_7SwizzleILi2ELi4ELi3EEENS4_18smem_ptr_flag_bitsILi16EEENSV_INS5_IJNSA_ILi8EEESI_EEENS5_IJSI_SC_EEEEEEEvNS4_8identityENS4_23SM90_TMA_LOAD_MULTICASTES1C_vS1D_EENS_8epilogue10collective6detail29Sm90TmaWarpSpecializedAdapterINS1H_15DefaultEpilogueISK_SL_SL_NS1G_6thread17LinearCombinationISK_Li1EffLNS1L_9ScaleType4KindE0ELNS_15FloatRoundStyleE2ESK_EENS1_15EpilogueDefaultEEEEEvvEEEEvNT_6ParamsE:
	.zero		1664


//--------------------- SYMBOLS --------------------------

	.type		.nv.reservedSmem.offset0,@object
	.size		.nv.reservedSmem.offset0,0x4
	.type		__assertfail,@function
